//
// Generated by NVIDIA NVVM Compiler
//
// Compiler Build ID: CL-36424714
// Cuda compilation tools, release 13.0, V13.0.88
// Based on NVVM 20.0.0
//

.version 9.0
.target sm_100
.address_size 64

	// .globl	contiguous_reduce_bool
.extern .shared .align 16 .b8 sdata_bool[];
.extern .shared .align 16 .b8 sdata_i8[];
.extern .shared .align 16 .b8 sdata_i16[];
.extern .shared .align 16 .b8 sdata_i32[];
.extern .shared .align 16 .b8 sdata_i64[];
.extern .shared .align 16 .b8 sdata_u8[];
.extern .shared .align 16 .b8 sdata_u16[];
.extern .shared .align 16 .b8 sdata_u32[];
.extern .shared .align 16 .b8 sdata_u64[];
.extern .shared .align 16 .b8 sdata_f32[];
.extern .shared .align 16 .b8 sdata_f64[];
.extern .shared .align 16 .b8 sdata_f16[];
.extern .shared .align 16 .b8 sdata_bf16[];

.visible .entry contiguous_reduce_bool(
	.param .u64 .ptr .align 1 contiguous_reduce_bool_param_0,
	.param .u64 .ptr .align 1 contiguous_reduce_bool_param_1,
	.param .u64 .ptr .align 1 contiguous_reduce_bool_param_2,
	.param .u64 contiguous_reduce_bool_param_3
)
{
	.reg .pred 	%p<44>;
	.reg .b16 	%rs<52>;
	.reg .b32 	%r<19>;
	.reg .b64 	%rd<41>;

	ld.param.u64 	%rd7, [contiguous_reduce_bool_param_0];
	ld.param.u64 	%rd8, [contiguous_reduce_bool_param_1];
	ld.param.u64 	%rd10, [contiguous_reduce_bool_param_2];
	ld.param.u64 	%rd9, [contiguous_reduce_bool_param_3];
	cvta.to.global.u64 	%rd1, %rd10;
	mov.u32 	%r18, %ntid.x;
	mov.u32 	%r10, sdata_bool;
	add.s32 	%r2, %r10, %r18;
	mov.u32 	%r3, %tid.x;
	mov.u32 	%r4, %ctaid.x;
	mul.lo.s32 	%r11, %r4, %r18;
	shl.b32 	%r12, %r11, 1;
	add.s32 	%r13, %r12, %r3;
	cvt.u64.u32 	%rd2, %r13;
	shl.b32 	%r14, %r3, 3;
	add.s32 	%r5, %r2, %r14;
	st.shared.u64 	[%r5], %rd2;
	add.s32 	%r6, %r10, %r3;
	mov.b16 	%rs5, 0;
	st.shared.u8 	[%r6], %rs5;
	add.s32 	%r15, %r13, %r18;
	cvt.u64.u32 	%rd3, %r15;
	setp.le.u64 	%p1, %rd9, %rd3;
	@%p1 bra 	$L__BB0_4;
	add.s64 	%rd12, %rd1, %rd2;
	ld.global.u8 	%rs1, [%rd12];
	setp.ne.s16 	%p3, %rs1, 0;
	add.s64 	%rd13, %rd1, %rd3;
	ld.global.u8 	%rs2, [%rd13];
	selp.u16 	%rs7, 1, 0, %p3;
	setp.le.u16 	%p4, %rs2, %rs7;
	@%p4 bra 	$L__BB0_3;
	st.shared.u8 	[%r6], %rs2;
	st.shared.u64 	[%r5], %rd3;
	bra.uni 	$L__BB0_6;
$L__BB0_3:
	st.shared.u8 	[%r6], %rs1;
	st.shared.u64 	[%r5], %rd2;
	bra.uni 	$L__BB0_6;
$L__BB0_4:
	setp.le.u64 	%p2, %rd9, %rd2;
	@%p2 bra 	$L__BB0_6;
	add.s64 	%rd11, %rd1, %rd2;
	ld.global.u8 	%rs6, [%rd11];
	st.shared.u8 	[%r6], %rs6;
	st.shared.u64 	[%r5], %rd2;
$L__BB0_6:
	bar.sync 	0;
	setp.lt.u32 	%p5, %r18, 66;
	@%p5 bra 	$L__BB0_14;
$L__BB0_7:
	mov.u32 	%r7, %r18;
	shr.u32 	%r18, %r7, 1;
	setp.ge.u32 	%p6, %r3, %r18;
	@%p6 bra 	$L__BB0_13;
	ld.shared.u8 	%rs8, [%r6];
	setp.ne.s16 	%p7, %rs8, 0;
	add.s32 	%r16, %r6, %r18;
	ld.shared.u8 	%rs3, [%r16];
	selp.u16 	%rs4, 1, 0, %p7;
	setp.le.u16 	%p8, %rs3, %rs4;
	shl.b32 	%r17, %r18, 3;
	add.s32 	%r9, %r5, %r17;
	@%p8 bra 	$L__BB0_10;
	ld.shared.u64 	%rd40, [%r9];
	bra.uni 	$L__BB0_12;
$L__BB0_10:
	setp.ne.s16 	%p9, %rs3, %rs4;
	@%p9 bra 	$L__BB0_13;
	ld.shared.u64 	%rd14, [%r5];
	ld.shared.u64 	%rd40, [%r9];
	setp.le.s64 	%p10, %rd14, %rd40;
	@%p10 bra 	$L__BB0_13;
$L__BB0_12:
	st.shared.u8 	[%r6], %rs3;
	st.shared.u64 	[%r5], %rd40;
$L__BB0_13:
	bar.sync 	0;
	setp.gt.u32 	%p11, %r7, 131;
	@%p11 bra 	$L__BB0_7;
$L__BB0_14:
	setp.gt.u32 	%p12, %r3, 31;
	@%p12 bra 	$L__BB0_41;
	ld.volatile.shared.u8 	%rs9, [%r6];
	setp.ne.s16 	%p13, %rs9, 0;
	ld.volatile.shared.u8 	%rs10, [%r6+32];
	selp.u16 	%rs11, 1, 0, %p13;
	setp.gt.u16 	%p14, %rs10, %rs11;
	@%p14 bra 	$L__BB0_18;
	ld.volatile.shared.u8 	%rs12, [%r6];
	setp.ne.s16 	%p15, %rs12, 0;
	ld.volatile.shared.u8 	%rs13, [%r6+32];
	selp.u16 	%rs14, 1, 0, %p15;
	setp.ne.s16 	%p16, %rs13, %rs14;
	@%p16 bra 	$L__BB0_19;
	ld.volatile.shared.u64 	%rd15, [%r5];
	ld.volatile.shared.u64 	%rd16, [%r5+256];
	setp.le.s64 	%p17, %rd15, %rd16;
	@%p17 bra 	$L__BB0_19;
$L__BB0_18:
	ld.volatile.shared.u64 	%rd17, [%r5+256];
	st.volatile.shared.u64 	[%r5], %rd17;
	ld.volatile.shared.u8 	%rs15, [%r6+32];
	st.volatile.shared.u8 	[%r6], %rs15;
$L__BB0_19:
	ld.volatile.shared.u8 	%rs16, [%r6];
	setp.ne.s16 	%p18, %rs16, 0;
	ld.volatile.shared.u8 	%rs17, [%r6+16];
	selp.u16 	%rs18, 1, 0, %p18;
	setp.gt.u16 	%p19, %rs17, %rs18;
	@%p19 bra 	$L__BB0_22;
	ld.volatile.shared.u8 	%rs19, [%r6];
	setp.ne.s16 	%p20, %rs19, 0;
	ld.volatile.shared.u8 	%rs20, [%r6+16];
	selp.u16 	%rs21, 1, 0, %p20;
	setp.ne.s16 	%p21, %rs20, %rs21;
	@%p21 bra 	$L__BB0_23;
	ld.volatile.shared.u64 	%rd18, [%r5];
	ld.volatile.shared.u64 	%rd19, [%r5+128];
	setp.le.s64 	%p22, %rd18, %rd19;
	@%p22 bra 	$L__BB0_23;
$L__BB0_22:
	ld.volatile.shared.u64 	%rd20, [%r5+128];
	st.volatile.shared.u64 	[%r5], %rd20;
	ld.volatile.shared.u8 	%rs22, [%r6+16];
	st.volatile.shared.u8 	[%r6], %rs22;
$L__BB0_23:
	ld.volatile.shared.u8 	%rs23, [%r6];
	setp.ne.s16 	%p23, %rs23, 0;
	ld.volatile.shared.u8 	%rs24, [%r6+8];
	selp.u16 	%rs25, 1, 0, %p23;
	setp.gt.u16 	%p24, %rs24, %rs25;
	@%p24 bra 	$L__BB0_26;
	ld.volatile.shared.u8 	%rs26, [%r6];
	setp.ne.s16 	%p25, %rs26, 0;
	ld.volatile.shared.u8 	%rs27, [%r6+8];
	selp.u16 	%rs28, 1, 0, %p25;
	setp.ne.s16 	%p26, %rs27, %rs28;
	@%p26 bra 	$L__BB0_27;
	ld.volatile.shared.u64 	%rd21, [%r5];
	ld.volatile.shared.u64 	%rd22, [%r5+64];
	setp.le.s64 	%p27, %rd21, %rd22;
	@%p27 bra 	$L__BB0_27;
$L__BB0_26:
	ld.volatile.shared.u64 	%rd23, [%r5+64];
	st.volatile.shared.u64 	[%r5], %rd23;
	ld.volatile.shared.u8 	%rs29, [%r6+8];
	st.volatile.shared.u8 	[%r6], %rs29;
$L__BB0_27:
	ld.volatile.shared.u8 	%rs30, [%r6];
	setp.ne.s16 	%p28, %rs30, 0;
	ld.volatile.shared.u8 	%rs31, [%r6+4];
	selp.u16 	%rs32, 1, 0, %p28;
	setp.gt.u16 	%p29, %rs31, %rs32;
	@%p29 bra 	$L__BB0_30;
	ld.volatile.shared.u8 	%rs33, [%r6];
	setp.ne.s16 	%p30, %rs33, 0;
	ld.volatile.shared.u8 	%rs34, [%r6+4];
	selp.u16 	%rs35, 1, 0, %p30;
	setp.ne.s16 	%p31, %rs34, %rs35;
	@%p31 bra 	$L__BB0_31;
	ld.volatile.shared.u64 	%rd24, [%r5];
	ld.volatile.shared.u64 	%rd25, [%r5+32];
	setp.le.s64 	%p32, %rd24, %rd25;
	@%p32 bra 	$L__BB0_31;
$L__BB0_30:
	ld.volatile.shared.u64 	%rd26, [%r5+32];
	st.volatile.shared.u64 	[%r5], %rd26;
	ld.volatile.shared.u8 	%rs36, [%r6+4];
	st.volatile.shared.u8 	[%r6], %rs36;
$L__BB0_31:
	ld.volatile.shared.u8 	%rs37, [%r6];
	setp.ne.s16 	%p33, %rs37, 0;
	ld.volatile.shared.u8 	%rs38, [%r6+2];
	selp.u16 	%rs39, 1, 0, %p33;
	setp.gt.u16 	%p34, %rs38, %rs39;
	@%p34 bra 	$L__BB0_34;
	ld.volatile.shared.u8 	%rs40, [%r6];
	setp.ne.s16 	%p35, %rs40, 0;
	ld.volatile.shared.u8 	%rs41, [%r6+2];
	selp.u16 	%rs42, 1, 0, %p35;
	setp.ne.s16 	%p36, %rs41, %rs42;
	@%p36 bra 	$L__BB0_35;
	ld.volatile.shared.u64 	%rd27, [%r5];
	ld.volatile.shared.u64 	%rd28, [%r5+16];
	setp.le.s64 	%p37, %rd27, %rd28;
	@%p37 bra 	$L__BB0_35;
$L__BB0_34:
	ld.volatile.shared.u64 	%rd29, [%r5+16];
	st.volatile.shared.u64 	[%r5], %rd29;
	ld.volatile.shared.u8 	%rs43, [%r6+2];
	st.volatile.shared.u8 	[%r6], %rs43;
$L__BB0_35:
	ld.volatile.shared.u8 	%rs44, [%r6];
	setp.ne.s16 	%p38, %rs44, 0;
	ld.volatile.shared.u8 	%rs45, [%r6+1];
	selp.u16 	%rs46, 1, 0, %p38;
	setp.gt.u16 	%p39, %rs45, %rs46;
	@%p39 bra 	$L__BB0_38;
	ld.volatile.shared.u8 	%rs47, [%r6];
	setp.ne.s16 	%p40, %rs47, 0;
	ld.volatile.shared.u8 	%rs48, [%r6+1];
	selp.u16 	%rs49, 1, 0, %p40;
	setp.ne.s16 	%p41, %rs48, %rs49;
	@%p41 bra 	$L__BB0_39;
	ld.volatile.shared.u64 	%rd30, [%r5];
	ld.volatile.shared.u64 	%rd31, [%r5+8];
	setp.le.s64 	%p42, %rd30, %rd31;
	@%p42 bra 	$L__BB0_39;
$L__BB0_38:
	ld.volatile.shared.u64 	%rd32, [%r5+8];
	st.volatile.shared.u64 	[%r5], %rd32;
	ld.volatile.shared.u8 	%rs50, [%r6+1];
	st.volatile.shared.u8 	[%r6], %rs50;
$L__BB0_39:
	setp.ne.s32 	%p43, %r3, 0;
	@%p43 bra 	$L__BB0_41;
	ld.shared.u8 	%rs51, [sdata_bool];
	cvt.u64.u32 	%rd33, %r4;
	cvta.to.global.u64 	%rd34, %rd7;
	add.s64 	%rd35, %rd34, %rd33;
	st.global.u8 	[%rd35], %rs51;
	ld.shared.u64 	%rd36, [%r2];
	cvta.to.global.u64 	%rd37, %rd8;
	mul.wide.u32 	%rd38, %r4, 8;
	add.s64 	%rd39, %rd37, %rd38;
	st.global.u64 	[%rd39], %rd36;
$L__BB0_41:
	ret;

}
	// .globl	uncontiguous_reduce_bool
.visible .entry uncontiguous_reduce_bool(
	.param .u64 .ptr .align 1 uncontiguous_reduce_bool_param_0,
	.param .u64 .ptr .align 1 uncontiguous_reduce_bool_param_1,
	.param .u64 .ptr .align 1 uncontiguous_reduce_bool_param_2,
	.param .u64 .ptr .align 1 uncontiguous_reduce_bool_param_3,
	.param .u64 .ptr .align 1 uncontiguous_reduce_bool_param_4,
	.param .u64 uncontiguous_reduce_bool_param_5,
	.param .u64 uncontiguous_reduce_bool_param_6
)
{
	.reg .pred 	%p<89>;
	.reg .b16 	%rs<52>;
	.reg .b32 	%r<218>;
	.reg .b64 	%rd<586>;

	ld.param.u64 	%rd264, [uncontiguous_reduce_bool_param_2];
	ld.param.u64 	%rd267, [uncontiguous_reduce_bool_param_3];
	ld.param.u64 	%rd268, [uncontiguous_reduce_bool_param_4];
	ld.param.u64 	%rd265, [uncontiguous_reduce_bool_param_5];
	ld.param.u64 	%rd266, [uncontiguous_reduce_bool_param_6];
	cvta.to.global.u64 	%rd1, %rd268;
	cvta.to.global.u64 	%rd2, %rd267;
	cvta.to.global.u64 	%rd3, %rd264;
	mov.u32 	%r217, %ntid.x;
	mov.u32 	%r51, sdata_bool;
	add.s32 	%r2, %r51, %r217;
	mov.u32 	%r3, %tid.x;
	mov.u32 	%r52, %ctaid.x;
	mul.lo.s32 	%r53, %r52, %r217;
	shl.b32 	%r54, %r53, 1;
	add.s32 	%r55, %r54, %r3;
	cvt.u64.u32 	%rd4, %r55;
	shl.b32 	%r56, %r3, 3;
	add.s32 	%r4, %r2, %r56;
	st.shared.u64 	[%r4], %rd4;
	add.s32 	%r5, %r51, %r3;
	mov.b16 	%rs4, 0;
	st.shared.u8 	[%r5], %rs4;
	add.s32 	%r57, %r55, %r217;
	cvt.u64.u32 	%rd5, %r57;
	setp.le.u64 	%p1, %rd266, %rd5;
	@%p1 bra 	$L__BB1_56;
	cvt.u32.u64 	%r6, %rd265;
	add.s32 	%r211, %r6, -1;
	setp.lt.s32 	%p27, %r211, 0;
	mov.b64 	%rd542, 0;
	mov.u64 	%rd543, %rd542;
	@%p27 bra 	$L__BB1_53;
	setp.lt.u32 	%p28, %r211, 3;
	mov.b64 	%rd543, 0;
	mov.u64 	%rd536, %rd5;
	mov.u64 	%rd538, %rd4;
	mov.u64 	%rd542, %rd543;
	@%p28 bra 	$L__BB1_30;
	add.s32 	%r209, %r6, -2;
	and.b32  	%r133, %r6, -4;
	neg.s32 	%r208, %r133;
	mov.b64 	%rd543, 0;
	mov.u64 	%rd536, %rd5;
	mov.u64 	%rd538, %rd4;
$L__BB1_4:
	.pragma "nounroll";
	add.s32 	%r12, %r209, 1;
	mul.wide.u32 	%rd399, %r12, 8;
	add.s64 	%rd400, %rd2, %rd399;
	ld.global.u64 	%rd10, [%rd400];
	or.b64  	%rd401, %rd538, %rd10;
	and.b64  	%rd402, %rd401, -4294967296;
	setp.ne.s64 	%p29, %rd402, 0;
	@%p29 bra 	$L__BB1_6;
	cvt.u32.u64 	%r134, %rd10;
	cvt.u32.u64 	%r135, %rd538;
	div.u32 	%r136, %r135, %r134;
	mul.lo.s32 	%r137, %r136, %r134;
	sub.s32 	%r138, %r135, %r137;
	cvt.u64.u32 	%rd504, %r136;
	cvt.u64.u32 	%rd505, %r138;
	bra.uni 	$L__BB1_7;
$L__BB1_6:
	div.s64 	%rd504, %rd538, %rd10;
	mul.lo.s64 	%rd403, %rd504, %rd10;
	sub.s64 	%rd505, %rd538, %rd403;
$L__BB1_7:
	mul.wide.u32 	%rd404, %r12, 8;
	add.s64 	%rd405, %rd1, %rd404;
	ld.global.u64 	%rd17, [%rd405];
	mad.lo.s64 	%rd18, %rd17, %rd505, %rd542;
	or.b64  	%rd406, %rd536, %rd10;
	and.b64  	%rd407, %rd406, -4294967296;
	setp.ne.s64 	%p30, %rd407, 0;
	@%p30 bra 	$L__BB1_9;
	cvt.u32.u64 	%r139, %rd10;
	cvt.u32.u64 	%r140, %rd536;
	div.u32 	%r141, %r140, %r139;
	mul.lo.s32 	%r142, %r141, %r139;
	sub.s32 	%r143, %r140, %r142;
	cvt.u64.u32 	%rd506, %r141;
	cvt.u64.u32 	%rd507, %r143;
	bra.uni 	$L__BB1_10;
$L__BB1_9:
	div.s64 	%rd506, %rd536, %rd10;
	mul.lo.s64 	%rd408, %rd506, %rd10;
	sub.s64 	%rd507, %rd536, %rd408;
$L__BB1_10:
	mad.lo.s64 	%rd25, %rd507, %rd17, %rd543;
	mul.wide.u32 	%rd409, %r209, 8;
	add.s64 	%rd410, %rd2, %rd409;
	ld.global.u64 	%rd26, [%rd410];
	or.b64  	%rd411, %rd504, %rd26;
	and.b64  	%rd412, %rd411, -4294967296;
	setp.ne.s64 	%p31, %rd412, 0;
	@%p31 bra 	$L__BB1_12;
	cvt.u32.u64 	%r144, %rd26;
	cvt.u32.u64 	%r145, %rd504;
	div.u32 	%r146, %r145, %r144;
	mul.lo.s32 	%r147, %r146, %r144;
	sub.s32 	%r148, %r145, %r147;
	cvt.u64.u32 	%rd508, %r146;
	cvt.u64.u32 	%rd509, %r148;
	bra.uni 	$L__BB1_13;
$L__BB1_12:
	div.s64 	%rd508, %rd504, %rd26;
	mul.lo.s64 	%rd413, %rd508, %rd26;
	sub.s64 	%rd509, %rd504, %rd413;
$L__BB1_13:
	mul.wide.u32 	%rd414, %r209, 8;
	add.s64 	%rd415, %rd1, %rd414;
	ld.global.u64 	%rd33, [%rd415];
	mad.lo.s64 	%rd34, %rd33, %rd509, %rd18;
	or.b64  	%rd416, %rd506, %rd26;
	and.b64  	%rd417, %rd416, -4294967296;
	setp.ne.s64 	%p32, %rd417, 0;
	@%p32 bra 	$L__BB1_15;
	cvt.u32.u64 	%r149, %rd26;
	cvt.u32.u64 	%r150, %rd506;
	div.u32 	%r151, %r150, %r149;
	mul.lo.s32 	%r152, %r151, %r149;
	sub.s32 	%r153, %r150, %r152;
	cvt.u64.u32 	%rd510, %r151;
	cvt.u64.u32 	%rd511, %r153;
	bra.uni 	$L__BB1_16;
$L__BB1_15:
	div.s64 	%rd510, %rd506, %rd26;
	mul.lo.s64 	%rd418, %rd510, %rd26;
	sub.s64 	%rd511, %rd506, %rd418;
$L__BB1_16:
	mad.lo.s64 	%rd41, %rd511, %rd33, %rd25;
	add.s32 	%r13, %r209, -1;
	mul.wide.u32 	%rd419, %r13, 8;
	add.s64 	%rd420, %rd2, %rd419;
	ld.global.u64 	%rd42, [%rd420];
	or.b64  	%rd421, %rd508, %rd42;
	and.b64  	%rd422, %rd421, -4294967296;
	setp.ne.s64 	%p33, %rd422, 0;
	@%p33 bra 	$L__BB1_18;
	cvt.u32.u64 	%r154, %rd42;
	cvt.u32.u64 	%r155, %rd508;
	div.u32 	%r156, %r155, %r154;
	mul.lo.s32 	%r157, %r156, %r154;
	sub.s32 	%r158, %r155, %r157;
	cvt.u64.u32 	%rd512, %r156;
	cvt.u64.u32 	%rd513, %r158;
	bra.uni 	$L__BB1_19;
$L__BB1_18:
	div.s64 	%rd512, %rd508, %rd42;
	mul.lo.s64 	%rd423, %rd512, %rd42;
	sub.s64 	%rd513, %rd508, %rd423;
$L__BB1_19:
	mul.wide.u32 	%rd424, %r13, 8;
	add.s64 	%rd425, %rd1, %rd424;
	ld.global.u64 	%rd49, [%rd425];
	mad.lo.s64 	%rd50, %rd49, %rd513, %rd34;
	or.b64  	%rd426, %rd510, %rd42;
	and.b64  	%rd427, %rd426, -4294967296;
	setp.ne.s64 	%p34, %rd427, 0;
	@%p34 bra 	$L__BB1_21;
	cvt.u32.u64 	%r159, %rd42;
	cvt.u32.u64 	%r160, %rd510;
	div.u32 	%r161, %r160, %r159;
	mul.lo.s32 	%r162, %r161, %r159;
	sub.s32 	%r163, %r160, %r162;
	cvt.u64.u32 	%rd514, %r161;
	cvt.u64.u32 	%rd515, %r163;
	bra.uni 	$L__BB1_22;
$L__BB1_21:
	div.s64 	%rd514, %rd510, %rd42;
	mul.lo.s64 	%rd428, %rd514, %rd42;
	sub.s64 	%rd515, %rd510, %rd428;
$L__BB1_22:
	mad.lo.s64 	%rd57, %rd515, %rd49, %rd41;
	add.s32 	%r164, %r209, -2;
	mul.wide.u32 	%rd429, %r164, 8;
	add.s64 	%rd430, %rd2, %rd429;
	ld.global.u64 	%rd58, [%rd430];
	or.b64  	%rd431, %rd512, %rd58;
	and.b64  	%rd432, %rd431, -4294967296;
	setp.ne.s64 	%p35, %rd432, 0;
	@%p35 bra 	$L__BB1_24;
	cvt.u32.u64 	%r165, %rd58;
	cvt.u32.u64 	%r166, %rd512;
	div.u32 	%r167, %r166, %r165;
	mul.lo.s32 	%r168, %r167, %r165;
	sub.s32 	%r169, %r166, %r168;
	cvt.u64.u32 	%rd538, %r167;
	cvt.u64.u32 	%rd517, %r169;
	bra.uni 	$L__BB1_25;
$L__BB1_24:
	div.s64 	%rd538, %rd512, %rd58;
	mul.lo.s64 	%rd433, %rd538, %rd58;
	sub.s64 	%rd517, %rd512, %rd433;
$L__BB1_25:
	add.s32 	%r170, %r209, -2;
	mul.wide.u32 	%rd434, %r170, 8;
	add.s64 	%rd435, %rd1, %rd434;
	ld.global.u64 	%rd65, [%rd435];
	mad.lo.s64 	%rd542, %rd65, %rd517, %rd50;
	or.b64  	%rd436, %rd514, %rd58;
	and.b64  	%rd437, %rd436, -4294967296;
	setp.ne.s64 	%p36, %rd437, 0;
	@%p36 bra 	$L__BB1_27;
	cvt.u32.u64 	%r171, %rd58;
	cvt.u32.u64 	%r172, %rd514;
	div.u32 	%r173, %r172, %r171;
	mul.lo.s32 	%r174, %r173, %r171;
	sub.s32 	%r175, %r172, %r174;
	cvt.u64.u32 	%rd536, %r173;
	cvt.u64.u32 	%rd519, %r175;
	bra.uni 	$L__BB1_28;
$L__BB1_27:
	div.s64 	%rd536, %rd514, %rd58;
	mul.lo.s64 	%rd438, %rd536, %rd58;
	sub.s64 	%rd519, %rd514, %rd438;
$L__BB1_28:
	mad.lo.s64 	%rd543, %rd519, %rd65, %rd57;
	add.s32 	%r209, %r209, -4;
	add.s32 	%r208, %r208, 4;
	setp.ne.s32 	%p37, %r208, 0;
	@%p37 bra 	$L__BB1_4;
	add.s32 	%r211, %r209, 1;
$L__BB1_30:
	and.b32  	%r176, %r6, 3;
	setp.eq.s32 	%p38, %r176, 0;
	@%p38 bra 	$L__BB1_53;
	setp.eq.s32 	%p39, %r176, 1;
	@%p39 bra 	$L__BB1_45;
	mul.wide.u32 	%rd440, %r211, 8;
	add.s64 	%rd441, %rd2, %rd440;
	ld.global.u64 	%rd80, [%rd441];
	or.b64  	%rd442, %rd538, %rd80;
	and.b64  	%rd443, %rd442, -4294967296;
	setp.ne.s64 	%p40, %rd443, 0;
	@%p40 bra 	$L__BB1_34;
	cvt.u32.u64 	%r178, %rd80;
	cvt.u32.u64 	%r179, %rd538;
	div.u32 	%r180, %r179, %r178;
	mul.lo.s32 	%r181, %r180, %r178;
	sub.s32 	%r182, %r179, %r181;
	cvt.u64.u32 	%rd526, %r180;
	cvt.u64.u32 	%rd527, %r182;
	bra.uni 	$L__BB1_35;
$L__BB1_34:
	div.s64 	%rd526, %rd538, %rd80;
	mul.lo.s64 	%rd444, %rd526, %rd80;
	sub.s64 	%rd527, %rd538, %rd444;
$L__BB1_35:
	mul.wide.u32 	%rd445, %r211, 8;
	add.s64 	%rd446, %rd1, %rd445;
	ld.global.u64 	%rd87, [%rd446];
	mad.lo.s64 	%rd88, %rd87, %rd527, %rd542;
	or.b64  	%rd447, %rd536, %rd80;
	and.b64  	%rd448, %rd447, -4294967296;
	setp.ne.s64 	%p41, %rd448, 0;
	@%p41 bra 	$L__BB1_37;
	cvt.u32.u64 	%r183, %rd80;
	cvt.u32.u64 	%r184, %rd536;
	div.u32 	%r185, %r184, %r183;
	mul.lo.s32 	%r186, %r185, %r183;
	sub.s32 	%r187, %r184, %r186;
	cvt.u64.u32 	%rd528, %r185;
	cvt.u64.u32 	%rd529, %r187;
	bra.uni 	$L__BB1_38;
$L__BB1_37:
	div.s64 	%rd528, %rd536, %rd80;
	mul.lo.s64 	%rd449, %rd528, %rd80;
	sub.s64 	%rd529, %rd536, %rd449;
$L__BB1_38:
	mad.lo.s64 	%rd95, %rd529, %rd87, %rd543;
	add.s32 	%r18, %r211, -1;
	mul.wide.u32 	%rd450, %r18, 8;
	add.s64 	%rd451, %rd2, %rd450;
	ld.global.u64 	%rd96, [%rd451];
	or.b64  	%rd452, %rd526, %rd96;
	and.b64  	%rd453, %rd452, -4294967296;
	setp.ne.s64 	%p42, %rd453, 0;
	@%p42 bra 	$L__BB1_40;
	cvt.u32.u64 	%r188, %rd96;
	cvt.u32.u64 	%r189, %rd526;
	div.u32 	%r190, %r189, %r188;
	mul.lo.s32 	%r191, %r190, %r188;
	sub.s32 	%r192, %r189, %r191;
	cvt.u64.u32 	%rd538, %r190;
	cvt.u64.u32 	%rd531, %r192;
	bra.uni 	$L__BB1_41;
$L__BB1_40:
	div.s64 	%rd538, %rd526, %rd96;
	mul.lo.s64 	%rd454, %rd538, %rd96;
	sub.s64 	%rd531, %rd526, %rd454;
$L__BB1_41:
	mul.wide.u32 	%rd455, %r18, 8;
	add.s64 	%rd456, %rd1, %rd455;
	ld.global.u64 	%rd103, [%rd456];
	mad.lo.s64 	%rd542, %rd103, %rd531, %rd88;
	or.b64  	%rd457, %rd528, %rd96;
	and.b64  	%rd458, %rd457, -4294967296;
	setp.ne.s64 	%p43, %rd458, 0;
	@%p43 bra 	$L__BB1_43;
	cvt.u32.u64 	%r193, %rd96;
	cvt.u32.u64 	%r194, %rd528;
	div.u32 	%r195, %r194, %r193;
	mul.lo.s32 	%r196, %r195, %r193;
	sub.s32 	%r197, %r194, %r196;
	cvt.u64.u32 	%rd536, %r195;
	cvt.u64.u32 	%rd533, %r197;
	bra.uni 	$L__BB1_44;
$L__BB1_43:
	div.s64 	%rd536, %rd528, %rd96;
	mul.lo.s64 	%rd459, %rd536, %rd96;
	sub.s64 	%rd533, %rd528, %rd459;
$L__BB1_44:
	mad.lo.s64 	%rd543, %rd533, %rd103, %rd95;
	add.s32 	%r211, %r211, -2;
$L__BB1_45:
	and.b32  	%r198, %r6, 1;
	setp.eq.b32 	%p44, %r198, 1;
	not.pred 	%p45, %p44;
	@%p45 bra 	$L__BB1_53;
	mul.wide.u32 	%rd460, %r211, 8;
	add.s64 	%rd461, %rd2, %rd460;
	ld.global.u64 	%rd118, [%rd461];
	or.b64  	%rd462, %rd538, %rd118;
	and.b64  	%rd463, %rd462, -4294967296;
	setp.ne.s64 	%p46, %rd463, 0;
	@%p46 bra 	$L__BB1_48;
	cvt.u32.u64 	%r199, %rd118;
	cvt.u32.u64 	%r200, %rd538;
	rem.u32 	%r201, %r200, %r199;
	cvt.u64.u32 	%rd540, %r201;
	bra.uni 	$L__BB1_49;
$L__BB1_48:
	rem.s64 	%rd540, %rd538, %rd118;
$L__BB1_49:
	add.s64 	%rd465, %rd1, %rd460;
	ld.global.u64 	%rd122, [%rd465];
	mad.lo.s64 	%rd542, %rd122, %rd540, %rd542;
	or.b64  	%rd466, %rd536, %rd118;
	and.b64  	%rd467, %rd466, -4294967296;
	setp.ne.s64 	%p47, %rd467, 0;
	@%p47 bra 	$L__BB1_51;
	cvt.u32.u64 	%r202, %rd118;
	cvt.u32.u64 	%r203, %rd536;
	rem.u32 	%r204, %r203, %r202;
	cvt.u64.u32 	%rd541, %r204;
	bra.uni 	$L__BB1_52;
$L__BB1_51:
	rem.s64 	%rd541, %rd536, %rd118;
$L__BB1_52:
	mad.lo.s64 	%rd543, %rd541, %rd122, %rd543;
$L__BB1_53:
	ld.param.u64 	%rd499, [uncontiguous_reduce_bool_param_2];
	cvta.to.global.u64 	%rd468, %rd499;
	add.s64 	%rd469, %rd468, %rd542;
	ld.global.u8 	%rs1, [%rd469];
	setp.ne.s16 	%p48, %rs1, 0;
	add.s64 	%rd470, %rd468, %rd543;
	ld.global.u8 	%rs6, [%rd470];
	selp.u16 	%rs7, 1, 0, %p48;
	setp.le.u16 	%p49, %rs6, %rs7;
	@%p49 bra 	$L__BB1_55;
	st.shared.u8 	[%r5], %rs1;
	st.shared.u64 	[%r4], %rd5;
	bra.uni 	$L__BB1_116;
$L__BB1_55:
	st.shared.u8 	[%r5], %rs1;
	st.shared.u64 	[%r4], %rd4;
	bra.uni 	$L__BB1_116;
$L__BB1_56:
	setp.le.u64 	%p2, %rd266, %rd4;
	@%p2 bra 	$L__BB1_116;
	cvt.u32.u64 	%r21, %rd265;
	add.s32 	%r215, %r21, -1;
	setp.lt.s32 	%p3, %r215, 0;
	mov.b64 	%rd584, 0;
	@%p3 bra 	$L__BB1_115;
	setp.lt.u32 	%p4, %r215, 7;
	mov.b64 	%rd584, 0;
	mov.u64 	%rd574, %rd4;
	@%p4 bra 	$L__BB1_86;
	add.s32 	%r213, %r21, -4;
	and.b32  	%r58, %r21, -8;
	neg.s32 	%r212, %r58;
	mov.b64 	%rd584, 0;
	mov.u64 	%rd574, %rd4;
$L__BB1_60:
	.pragma "nounroll";
	add.s32 	%r27, %r213, 3;
	mul.wide.u32 	%rd273, %r27, 8;
	add.s64 	%rd274, %rd2, %rd273;
	ld.global.u64 	%rd132, [%rd274];
	or.b64  	%rd275, %rd574, %rd132;
	and.b64  	%rd276, %rd275, -4294967296;
	setp.ne.s64 	%p5, %rd276, 0;
	@%p5 bra 	$L__BB1_62;
	cvt.u32.u64 	%r59, %rd132;
	cvt.u32.u64 	%r60, %rd574;
	div.u32 	%r61, %r60, %r59;
	mul.lo.s32 	%r62, %r61, %r59;
	sub.s32 	%r63, %r60, %r62;
	cvt.u64.u32 	%rd546, %r61;
	cvt.u64.u32 	%rd547, %r63;
	bra.uni 	$L__BB1_63;
$L__BB1_62:
	div.s64 	%rd546, %rd574, %rd132;
	mul.lo.s64 	%rd277, %rd546, %rd132;
	sub.s64 	%rd547, %rd574, %rd277;
$L__BB1_63:
	add.s64 	%rd279, %rd1, %rd273;
	ld.global.u64 	%rd280, [%rd279];
	mad.lo.s64 	%rd139, %rd280, %rd547, %rd584;
	add.s32 	%r28, %r213, 2;
	mul.wide.u32 	%rd281, %r28, 8;
	add.s64 	%rd282, %rd2, %rd281;
	ld.global.u64 	%rd140, [%rd282];
	or.b64  	%rd283, %rd546, %rd140;
	and.b64  	%rd284, %rd283, -4294967296;
	setp.ne.s64 	%p6, %rd284, 0;
	@%p6 bra 	$L__BB1_65;
	cvt.u32.u64 	%r64, %rd140;
	cvt.u32.u64 	%r65, %rd546;
	div.u32 	%r66, %r65, %r64;
	mul.lo.s32 	%r67, %r66, %r64;
	sub.s32 	%r68, %r65, %r67;
	cvt.u64.u32 	%rd548, %r66;
	cvt.u64.u32 	%rd549, %r68;
	bra.uni 	$L__BB1_66;
$L__BB1_65:
	div.s64 	%rd548, %rd546, %rd140;
	mul.lo.s64 	%rd285, %rd548, %rd140;
	sub.s64 	%rd549, %rd546, %rd285;
$L__BB1_66:
	add.s64 	%rd287, %rd1, %rd281;
	ld.global.u64 	%rd288, [%rd287];
	mad.lo.s64 	%rd147, %rd288, %rd549, %rd139;
	add.s32 	%r29, %r213, 1;
	mul.wide.u32 	%rd289, %r29, 8;
	add.s64 	%rd290, %rd2, %rd289;
	ld.global.u64 	%rd148, [%rd290];
	or.b64  	%rd291, %rd548, %rd148;
	and.b64  	%rd292, %rd291, -4294967296;
	setp.ne.s64 	%p7, %rd292, 0;
	@%p7 bra 	$L__BB1_68;
	cvt.u32.u64 	%r69, %rd148;
	cvt.u32.u64 	%r70, %rd548;
	div.u32 	%r71, %r70, %r69;
	mul.lo.s32 	%r72, %r71, %r69;
	sub.s32 	%r73, %r70, %r72;
	cvt.u64.u32 	%rd550, %r71;
	cvt.u64.u32 	%rd551, %r73;
	bra.uni 	$L__BB1_69;
$L__BB1_68:
	div.s64 	%rd550, %rd548, %rd148;
	mul.lo.s64 	%rd293, %rd550, %rd148;
	sub.s64 	%rd551, %rd548, %rd293;
$L__BB1_69:
	add.s64 	%rd295, %rd1, %rd289;
	ld.global.u64 	%rd296, [%rd295];
	mad.lo.s64 	%rd155, %rd296, %rd551, %rd147;
	mul.wide.u32 	%rd297, %r213, 8;
	add.s64 	%rd298, %rd2, %rd297;
	ld.global.u64 	%rd156, [%rd298];
	or.b64  	%rd299, %rd550, %rd156;
	and.b64  	%rd300, %rd299, -4294967296;
	setp.ne.s64 	%p8, %rd300, 0;
	@%p8 bra 	$L__BB1_71;
	cvt.u32.u64 	%r74, %rd156;
	cvt.u32.u64 	%r75, %rd550;
	div.u32 	%r76, %r75, %r74;
	mul.lo.s32 	%r77, %r76, %r74;
	sub.s32 	%r78, %r75, %r77;
	cvt.u64.u32 	%rd552, %r76;
	cvt.u64.u32 	%rd553, %r78;
	bra.uni 	$L__BB1_72;
$L__BB1_71:
	div.s64 	%rd552, %rd550, %rd156;
	mul.lo.s64 	%rd301, %rd552, %rd156;
	sub.s64 	%rd553, %rd550, %rd301;
$L__BB1_72:
	add.s64 	%rd303, %rd1, %rd297;
	ld.global.u64 	%rd304, [%rd303];
	mad.lo.s64 	%rd163, %rd304, %rd553, %rd155;
	add.s32 	%r30, %r213, -1;
	mul.wide.u32 	%rd305, %r30, 8;
	add.s64 	%rd306, %rd2, %rd305;
	ld.global.u64 	%rd164, [%rd306];
	or.b64  	%rd307, %rd552, %rd164;
	and.b64  	%rd308, %rd307, -4294967296;
	setp.ne.s64 	%p9, %rd308, 0;
	@%p9 bra 	$L__BB1_74;
	cvt.u32.u64 	%r79, %rd164;
	cvt.u32.u64 	%r80, %rd552;
	div.u32 	%r81, %r80, %r79;
	mul.lo.s32 	%r82, %r81, %r79;
	sub.s32 	%r83, %r80, %r82;
	cvt.u64.u32 	%rd554, %r81;
	cvt.u64.u32 	%rd555, %r83;
	bra.uni 	$L__BB1_75;
$L__BB1_74:
	div.s64 	%rd554, %rd552, %rd164;
	mul.lo.s64 	%rd309, %rd554, %rd164;
	sub.s64 	%rd555, %rd552, %rd309;
$L__BB1_75:
	add.s64 	%rd311, %rd1, %rd305;
	ld.global.u64 	%rd312, [%rd311];
	mad.lo.s64 	%rd171, %rd312, %rd555, %rd163;
	add.s32 	%r31, %r213, -2;
	mul.wide.u32 	%rd313, %r31, 8;
	add.s64 	%rd314, %rd2, %rd313;
	ld.global.u64 	%rd172, [%rd314];
	or.b64  	%rd315, %rd554, %rd172;
	and.b64  	%rd316, %rd315, -4294967296;
	setp.ne.s64 	%p10, %rd316, 0;
	@%p10 bra 	$L__BB1_77;
	cvt.u32.u64 	%r84, %rd172;
	cvt.u32.u64 	%r85, %rd554;
	div.u32 	%r86, %r85, %r84;
	mul.lo.s32 	%r87, %r86, %r84;
	sub.s32 	%r88, %r85, %r87;
	cvt.u64.u32 	%rd556, %r86;
	cvt.u64.u32 	%rd557, %r88;
	bra.uni 	$L__BB1_78;
$L__BB1_77:
	div.s64 	%rd556, %rd554, %rd172;
	mul.lo.s64 	%rd317, %rd556, %rd172;
	sub.s64 	%rd557, %rd554, %rd317;
$L__BB1_78:
	add.s64 	%rd319, %rd1, %rd313;
	ld.global.u64 	%rd320, [%rd319];
	mad.lo.s64 	%rd179, %rd320, %rd557, %rd171;
	add.s32 	%r32, %r213, -3;
	mul.wide.u32 	%rd321, %r32, 8;
	add.s64 	%rd322, %rd2, %rd321;
	ld.global.u64 	%rd180, [%rd322];
	or.b64  	%rd323, %rd556, %rd180;
	and.b64  	%rd324, %rd323, -4294967296;
	setp.ne.s64 	%p11, %rd324, 0;
	@%p11 bra 	$L__BB1_80;
	cvt.u32.u64 	%r89, %rd180;
	cvt.u32.u64 	%r90, %rd556;
	div.u32 	%r91, %r90, %r89;
	mul.lo.s32 	%r92, %r91, %r89;
	sub.s32 	%r93, %r90, %r92;
	cvt.u64.u32 	%rd558, %r91;
	cvt.u64.u32 	%rd559, %r93;
	bra.uni 	$L__BB1_81;
$L__BB1_80:
	div.s64 	%rd558, %rd556, %rd180;
	mul.lo.s64 	%rd325, %rd558, %rd180;
	sub.s64 	%rd559, %rd556, %rd325;
$L__BB1_81:
	add.s64 	%rd327, %rd1, %rd321;
	ld.global.u64 	%rd328, [%rd327];
	mad.lo.s64 	%rd187, %rd328, %rd559, %rd179;
	add.s32 	%r33, %r213, -4;
	mul.wide.u32 	%rd329, %r33, 8;
	add.s64 	%rd330, %rd2, %rd329;
	ld.global.u64 	%rd188, [%rd330];
	or.b64  	%rd331, %rd558, %rd188;
	and.b64  	%rd332, %rd331, -4294967296;
	setp.ne.s64 	%p12, %rd332, 0;
	@%p12 bra 	$L__BB1_83;
	cvt.u32.u64 	%r94, %rd188;
	cvt.u32.u64 	%r95, %rd558;
	div.u32 	%r96, %r95, %r94;
	mul.lo.s32 	%r97, %r96, %r94;
	sub.s32 	%r98, %r95, %r97;
	cvt.u64.u32 	%rd574, %r96;
	cvt.u64.u32 	%rd561, %r98;
	bra.uni 	$L__BB1_84;
$L__BB1_83:
	div.s64 	%rd574, %rd558, %rd188;
	mul.lo.s64 	%rd333, %rd574, %rd188;
	sub.s64 	%rd561, %rd558, %rd333;
$L__BB1_84:
	add.s64 	%rd335, %rd1, %rd329;
	ld.global.u64 	%rd336, [%rd335];
	mad.lo.s64 	%rd584, %rd336, %rd561, %rd187;
	add.s32 	%r213, %r213, -8;
	add.s32 	%r212, %r212, 8;
	setp.ne.s32 	%p13, %r212, 0;
	@%p13 bra 	$L__BB1_60;
	add.s32 	%r215, %r213, 3;
$L__BB1_86:
	and.b32  	%r38, %r21, 7;
	setp.eq.s32 	%p14, %r38, 0;
	@%p14 bra 	$L__BB1_115;
	and.b32  	%r39, %r21, 3;
	setp.lt.u32 	%p15, %r38, 4;
	@%p15 bra 	$L__BB1_101;
	mul.wide.u32 	%rd338, %r215, 8;
	add.s64 	%rd339, %rd2, %rd338;
	ld.global.u64 	%rd199, [%rd339];
	or.b64  	%rd340, %rd574, %rd199;
	and.b64  	%rd341, %rd340, -4294967296;
	setp.ne.s64 	%p16, %rd341, 0;
	@%p16 bra 	$L__BB1_90;
	cvt.u32.u64 	%r99, %rd199;
	cvt.u32.u64 	%r100, %rd574;
	div.u32 	%r101, %r100, %r99;
	mul.lo.s32 	%r102, %r101, %r99;
	sub.s32 	%r103, %r100, %r102;
	cvt.u64.u32 	%rd565, %r101;
	cvt.u64.u32 	%rd566, %r103;
	bra.uni 	$L__BB1_91;
$L__BB1_90:
	div.s64 	%rd565, %rd574, %rd199;
	mul.lo.s64 	%rd342, %rd565, %rd199;
	sub.s64 	%rd566, %rd574, %rd342;
$L__BB1_91:
	add.s64 	%rd344, %rd1, %rd338;
	ld.global.u64 	%rd345, [%rd344];
	mad.lo.s64 	%rd206, %rd345, %rd566, %rd584;
	add.s32 	%r40, %r215, -1;
	mul.wide.u32 	%rd346, %r40, 8;
	add.s64 	%rd347, %rd2, %rd346;
	ld.global.u64 	%rd207, [%rd347];
	or.b64  	%rd348, %rd565, %rd207;
	and.b64  	%rd349, %rd348, -4294967296;
	setp.ne.s64 	%p17, %rd349, 0;
	@%p17 bra 	$L__BB1_93;
	cvt.u32.u64 	%r104, %rd207;
	cvt.u32.u64 	%r105, %rd565;
	div.u32 	%r106, %r105, %r104;
	mul.lo.s32 	%r107, %r106, %r104;
	sub.s32 	%r108, %r105, %r107;
	cvt.u64.u32 	%rd567, %r106;
	cvt.u64.u32 	%rd568, %r108;
	bra.uni 	$L__BB1_94;
$L__BB1_93:
	div.s64 	%rd567, %rd565, %rd207;
	mul.lo.s64 	%rd350, %rd567, %rd207;
	sub.s64 	%rd568, %rd565, %rd350;
$L__BB1_94:
	add.s64 	%rd352, %rd1, %rd346;
	ld.global.u64 	%rd353, [%rd352];
	mad.lo.s64 	%rd214, %rd353, %rd568, %rd206;
	add.s32 	%r41, %r215, -2;
	mul.wide.u32 	%rd354, %r41, 8;
	add.s64 	%rd355, %rd2, %rd354;
	ld.global.u64 	%rd215, [%rd355];
	or.b64  	%rd356, %rd567, %rd215;
	and.b64  	%rd357, %rd356, -4294967296;
	setp.ne.s64 	%p18, %rd357, 0;
	@%p18 bra 	$L__BB1_96;
	cvt.u32.u64 	%r109, %rd215;
	cvt.u32.u64 	%r110, %rd567;
	div.u32 	%r111, %r110, %r109;
	mul.lo.s32 	%r112, %r111, %r109;
	sub.s32 	%r113, %r110, %r112;
	cvt.u64.u32 	%rd569, %r111;
	cvt.u64.u32 	%rd570, %r113;
	bra.uni 	$L__BB1_97;
$L__BB1_96:
	div.s64 	%rd569, %rd567, %rd215;
	mul.lo.s64 	%rd358, %rd569, %rd215;
	sub.s64 	%rd570, %rd567, %rd358;
$L__BB1_97:
	add.s64 	%rd360, %rd1, %rd354;
	ld.global.u64 	%rd361, [%rd360];
	mad.lo.s64 	%rd222, %rd361, %rd570, %rd214;
	add.s32 	%r42, %r215, -3;
	mul.wide.u32 	%rd362, %r42, 8;
	add.s64 	%rd363, %rd2, %rd362;
	ld.global.u64 	%rd223, [%rd363];
	or.b64  	%rd364, %rd569, %rd223;
	and.b64  	%rd365, %rd364, -4294967296;
	setp.ne.s64 	%p19, %rd365, 0;
	@%p19 bra 	$L__BB1_99;
	cvt.u32.u64 	%r114, %rd223;
	cvt.u32.u64 	%r115, %rd569;
	div.u32 	%r116, %r115, %r114;
	mul.lo.s32 	%r117, %r116, %r114;
	sub.s32 	%r118, %r115, %r117;
	cvt.u64.u32 	%rd574, %r116;
	cvt.u64.u32 	%rd572, %r118;
	bra.uni 	$L__BB1_100;
$L__BB1_99:
	div.s64 	%rd574, %rd569, %rd223;
	mul.lo.s64 	%rd366, %rd574, %rd223;
	sub.s64 	%rd572, %rd569, %rd366;
$L__BB1_100:
	add.s64 	%rd368, %rd1, %rd362;
	ld.global.u64 	%rd369, [%rd368];
	mad.lo.s64 	%rd584, %rd369, %rd572, %rd222;
	add.s32 	%r215, %r215, -4;
$L__BB1_101:
	setp.eq.s32 	%p20, %r39, 0;
	@%p20 bra 	$L__BB1_115;
	setp.eq.s32 	%p21, %r39, 1;
	@%p21 bra 	$L__BB1_110;
	mul.wide.u32 	%rd371, %r215, 8;
	add.s64 	%rd372, %rd2, %rd371;
	ld.global.u64 	%rd234, [%rd372];
	or.b64  	%rd373, %rd574, %rd234;
	and.b64  	%rd374, %rd373, -4294967296;
	setp.ne.s64 	%p22, %rd374, 0;
	@%p22 bra 	$L__BB1_105;
	cvt.u32.u64 	%r119, %rd234;
	cvt.u32.u64 	%r120, %rd574;
	div.u32 	%r121, %r120, %r119;
	mul.lo.s32 	%r122, %r121, %r119;
	sub.s32 	%r123, %r120, %r122;
	cvt.u64.u32 	%rd576, %r121;
	cvt.u64.u32 	%rd577, %r123;
	bra.uni 	$L__BB1_106;
$L__BB1_105:
	div.s64 	%rd576, %rd574, %rd234;
	mul.lo.s64 	%rd375, %rd576, %rd234;
	sub.s64 	%rd577, %rd574, %rd375;
$L__BB1_106:
	add.s64 	%rd377, %rd1, %rd371;
	ld.global.u64 	%rd378, [%rd377];
	mad.lo.s64 	%rd241, %rd378, %rd577, %rd584;
	add.s32 	%r45, %r215, -1;
	mul.wide.u32 	%rd379, %r45, 8;
	add.s64 	%rd380, %rd2, %rd379;
	ld.global.u64 	%rd242, [%rd380];
	or.b64  	%rd381, %rd576, %rd242;
	and.b64  	%rd382, %rd381, -4294967296;
	setp.ne.s64 	%p23, %rd382, 0;
	@%p23 bra 	$L__BB1_108;
	cvt.u32.u64 	%r124, %rd242;
	cvt.u32.u64 	%r125, %rd576;
	div.u32 	%r126, %r125, %r124;
	mul.lo.s32 	%r127, %r126, %r124;
	sub.s32 	%r128, %r125, %r127;
	cvt.u64.u32 	%rd574, %r126;
	cvt.u64.u32 	%rd579, %r128;
	bra.uni 	$L__BB1_109;
$L__BB1_108:
	div.s64 	%rd574, %rd576, %rd242;
	mul.lo.s64 	%rd383, %rd574, %rd242;
	sub.s64 	%rd579, %rd576, %rd383;
$L__BB1_109:
	add.s64 	%rd385, %rd1, %rd379;
	ld.global.u64 	%rd386, [%rd385];
	mad.lo.s64 	%rd584, %rd386, %rd579, %rd241;
	add.s32 	%r215, %r215, -2;
$L__BB1_110:
	and.b32  	%r129, %r21, 1;
	setp.eq.b32 	%p24, %r129, 1;
	not.pred 	%p25, %p24;
	@%p25 bra 	$L__BB1_115;
	mul.wide.u32 	%rd387, %r215, 8;
	add.s64 	%rd388, %rd2, %rd387;
	ld.global.u64 	%rd253, [%rd388];
	or.b64  	%rd389, %rd574, %rd253;
	and.b64  	%rd390, %rd389, -4294967296;
	setp.ne.s64 	%p26, %rd390, 0;
	@%p26 bra 	$L__BB1_113;
	cvt.u32.u64 	%r130, %rd253;
	cvt.u32.u64 	%r131, %rd574;
	rem.u32 	%r132, %r131, %r130;
	cvt.u64.u32 	%rd583, %r132;
	bra.uni 	$L__BB1_114;
$L__BB1_113:
	rem.s64 	%rd583, %rd574, %rd253;
$L__BB1_114:
	add.s64 	%rd392, %rd1, %rd387;
	ld.global.u64 	%rd393, [%rd392];
	mad.lo.s64 	%rd584, %rd393, %rd583, %rd584;
$L__BB1_115:
	add.s64 	%rd394, %rd3, %rd584;
	ld.global.u8 	%rs5, [%rd394];
	st.shared.u8 	[%r5], %rs5;
	st.shared.u64 	[%r4], %rd4;
$L__BB1_116:
	bar.sync 	0;
	setp.lt.u32 	%p50, %r217, 66;
	@%p50 bra 	$L__BB1_124;
$L__BB1_117:
	mov.u32 	%r48, %r217;
	shr.u32 	%r217, %r48, 1;
	setp.ge.u32 	%p51, %r3, %r217;
	@%p51 bra 	$L__BB1_123;
	ld.shared.u8 	%rs8, [%r5];
	setp.ne.s16 	%p52, %rs8, 0;
	add.s32 	%r205, %r5, %r217;
	ld.shared.u8 	%rs2, [%r205];
	selp.u16 	%rs3, 1, 0, %p52;
	setp.le.u16 	%p53, %rs2, %rs3;
	shl.b32 	%r206, %r217, 3;
	add.s32 	%r50, %r4, %r206;
	@%p53 bra 	$L__BB1_120;
	ld.shared.u64 	%rd585, [%r50];
	bra.uni 	$L__BB1_122;
$L__BB1_120:
	setp.ne.s16 	%p54, %rs2, %rs3;
	@%p54 bra 	$L__BB1_123;
	ld.shared.u64 	%rd471, [%r4];
	ld.shared.u64 	%rd585, [%r50];
	setp.le.s64 	%p55, %rd471, %rd585;
	@%p55 bra 	$L__BB1_123;
$L__BB1_122:
	st.shared.u8 	[%r5], %rs2;
	st.shared.u64 	[%r4], %rd585;
$L__BB1_123:
	bar.sync 	0;
	setp.gt.u32 	%p56, %r48, 131;
	@%p56 bra 	$L__BB1_117;
$L__BB1_124:
	setp.gt.u32 	%p57, %r3, 31;
	@%p57 bra 	$L__BB1_151;
	ld.volatile.shared.u8 	%rs9, [%r5];
	setp.ne.s16 	%p58, %rs9, 0;
	ld.volatile.shared.u8 	%rs10, [%r5+32];
	selp.u16 	%rs11, 1, 0, %p58;
	setp.gt.u16 	%p59, %rs10, %rs11;
	@%p59 bra 	$L__BB1_128;
	ld.volatile.shared.u8 	%rs12, [%r5];
	setp.ne.s16 	%p60, %rs12, 0;
	ld.volatile.shared.u8 	%rs13, [%r5+32];
	selp.u16 	%rs14, 1, 0, %p60;
	setp.ne.s16 	%p61, %rs13, %rs14;
	@%p61 bra 	$L__BB1_129;
	ld.volatile.shared.u64 	%rd472, [%r4];
	ld.volatile.shared.u64 	%rd473, [%r4+256];
	setp.le.s64 	%p62, %rd472, %rd473;
	@%p62 bra 	$L__BB1_129;
$L__BB1_128:
	ld.volatile.shared.u64 	%rd474, [%r4+256];
	st.volatile.shared.u64 	[%r4], %rd474;
	ld.volatile.shared.u8 	%rs15, [%r5+32];
	st.volatile.shared.u8 	[%r5], %rs15;
$L__BB1_129:
	ld.volatile.shared.u8 	%rs16, [%r5];
	setp.ne.s16 	%p63, %rs16, 0;
	ld.volatile.shared.u8 	%rs17, [%r5+16];
	selp.u16 	%rs18, 1, 0, %p63;
	setp.gt.u16 	%p64, %rs17, %rs18;
	@%p64 bra 	$L__BB1_132;
	ld.volatile.shared.u8 	%rs19, [%r5];
	setp.ne.s16 	%p65, %rs19, 0;
	ld.volatile.shared.u8 	%rs20, [%r5+16];
	selp.u16 	%rs21, 1, 0, %p65;
	setp.ne.s16 	%p66, %rs20, %rs21;
	@%p66 bra 	$L__BB1_133;
	ld.volatile.shared.u64 	%rd475, [%r4];
	ld.volatile.shared.u64 	%rd476, [%r4+128];
	setp.le.s64 	%p67, %rd475, %rd476;
	@%p67 bra 	$L__BB1_133;
$L__BB1_132:
	ld.volatile.shared.u64 	%rd477, [%r4+128];
	st.volatile.shared.u64 	[%r4], %rd477;
	ld.volatile.shared.u8 	%rs22, [%r5+16];
	st.volatile.shared.u8 	[%r5], %rs22;
$L__BB1_133:
	ld.volatile.shared.u8 	%rs23, [%r5];
	setp.ne.s16 	%p68, %rs23, 0;
	ld.volatile.shared.u8 	%rs24, [%r5+8];
	selp.u16 	%rs25, 1, 0, %p68;
	setp.gt.u16 	%p69, %rs24, %rs25;
	@%p69 bra 	$L__BB1_136;
	ld.volatile.shared.u8 	%rs26, [%r5];
	setp.ne.s16 	%p70, %rs26, 0;
	ld.volatile.shared.u8 	%rs27, [%r5+8];
	selp.u16 	%rs28, 1, 0, %p70;
	setp.ne.s16 	%p71, %rs27, %rs28;
	@%p71 bra 	$L__BB1_137;
	ld.volatile.shared.u64 	%rd478, [%r4];
	ld.volatile.shared.u64 	%rd479, [%r4+64];
	setp.le.s64 	%p72, %rd478, %rd479;
	@%p72 bra 	$L__BB1_137;
$L__BB1_136:
	ld.volatile.shared.u64 	%rd480, [%r4+64];
	st.volatile.shared.u64 	[%r4], %rd480;
	ld.volatile.shared.u8 	%rs29, [%r5+8];
	st.volatile.shared.u8 	[%r5], %rs29;
$L__BB1_137:
	ld.volatile.shared.u8 	%rs30, [%r5];
	setp.ne.s16 	%p73, %rs30, 0;
	ld.volatile.shared.u8 	%rs31, [%r5+4];
	selp.u16 	%rs32, 1, 0, %p73;
	setp.gt.u16 	%p74, %rs31, %rs32;
	@%p74 bra 	$L__BB1_140;
	ld.volatile.shared.u8 	%rs33, [%r5];
	setp.ne.s16 	%p75, %rs33, 0;
	ld.volatile.shared.u8 	%rs34, [%r5+4];
	selp.u16 	%rs35, 1, 0, %p75;
	setp.ne.s16 	%p76, %rs34, %rs35;
	@%p76 bra 	$L__BB1_141;
	ld.volatile.shared.u64 	%rd481, [%r4];
	ld.volatile.shared.u64 	%rd482, [%r4+32];
	setp.le.s64 	%p77, %rd481, %rd482;
	@%p77 bra 	$L__BB1_141;
$L__BB1_140:
	ld.volatile.shared.u64 	%rd483, [%r4+32];
	st.volatile.shared.u64 	[%r4], %rd483;
	ld.volatile.shared.u8 	%rs36, [%r5+4];
	st.volatile.shared.u8 	[%r5], %rs36;
$L__BB1_141:
	ld.volatile.shared.u8 	%rs37, [%r5];
	setp.ne.s16 	%p78, %rs37, 0;
	ld.volatile.shared.u8 	%rs38, [%r5+2];
	selp.u16 	%rs39, 1, 0, %p78;
	setp.gt.u16 	%p79, %rs38, %rs39;
	@%p79 bra 	$L__BB1_144;
	ld.volatile.shared.u8 	%rs40, [%r5];
	setp.ne.s16 	%p80, %rs40, 0;
	ld.volatile.shared.u8 	%rs41, [%r5+2];
	selp.u16 	%rs42, 1, 0, %p80;
	setp.ne.s16 	%p81, %rs41, %rs42;
	@%p81 bra 	$L__BB1_145;
	ld.volatile.shared.u64 	%rd484, [%r4];
	ld.volatile.shared.u64 	%rd485, [%r4+16];
	setp.le.s64 	%p82, %rd484, %rd485;
	@%p82 bra 	$L__BB1_145;
$L__BB1_144:
	ld.volatile.shared.u64 	%rd486, [%r4+16];
	st.volatile.shared.u64 	[%r4], %rd486;
	ld.volatile.shared.u8 	%rs43, [%r5+2];
	st.volatile.shared.u8 	[%r5], %rs43;
$L__BB1_145:
	ld.volatile.shared.u8 	%rs44, [%r5];
	setp.ne.s16 	%p83, %rs44, 0;
	ld.volatile.shared.u8 	%rs45, [%r5+1];
	selp.u16 	%rs46, 1, 0, %p83;
	setp.gt.u16 	%p84, %rs45, %rs46;
	@%p84 bra 	$L__BB1_148;
	ld.volatile.shared.u8 	%rs47, [%r5];
	setp.ne.s16 	%p85, %rs47, 0;
	ld.volatile.shared.u8 	%rs48, [%r5+1];
	selp.u16 	%rs49, 1, 0, %p85;
	setp.ne.s16 	%p86, %rs48, %rs49;
	@%p86 bra 	$L__BB1_149;
	ld.volatile.shared.u64 	%rd487, [%r4];
	ld.volatile.shared.u64 	%rd488, [%r4+8];
	setp.le.s64 	%p87, %rd487, %rd488;
	@%p87 bra 	$L__BB1_149;
$L__BB1_148:
	ld.volatile.shared.u64 	%rd489, [%r4+8];
	st.volatile.shared.u64 	[%r4], %rd489;
	ld.volatile.shared.u8 	%rs50, [%r5+1];
	st.volatile.shared.u8 	[%r5], %rs50;
$L__BB1_149:
	setp.ne.s32 	%p88, %r3, 0;
	@%p88 bra 	$L__BB1_151;
	ld.param.u64 	%rd498, [uncontiguous_reduce_bool_param_1];
	ld.param.u64 	%rd497, [uncontiguous_reduce_bool_param_0];
	ld.shared.u8 	%rs51, [sdata_bool];
	mov.u32 	%r207, %ctaid.x;
	cvt.u64.u32 	%rd490, %r207;
	cvta.to.global.u64 	%rd491, %rd497;
	add.s64 	%rd492, %rd491, %rd490;
	st.global.u8 	[%rd492], %rs51;
	ld.shared.u64 	%rd493, [%r2];
	cvta.to.global.u64 	%rd494, %rd498;
	mul.wide.u32 	%rd495, %r207, 8;
	add.s64 	%rd496, %rd494, %rd495;
	st.global.u64 	[%rd496], %rd493;
$L__BB1_151:
	ret;

}
	// .globl	contiguous_reduce2_bool
.visible .entry contiguous_reduce2_bool(
	.param .u64 .ptr .align 1 contiguous_reduce2_bool_param_0,
	.param .u64 .ptr .align 1 contiguous_reduce2_bool_param_1,
	.param .u64 .ptr .align 1 contiguous_reduce2_bool_param_2,
	.param .u64 contiguous_reduce2_bool_param_3
)
{
	.reg .pred 	%p<46>;
	.reg .b16 	%rs<52>;
	.reg .b32 	%r<19>;
	.reg .b64 	%rd<60>;

	ld.param.u64 	%rd14, [contiguous_reduce2_bool_param_0];
	ld.param.u64 	%rd16, [contiguous_reduce2_bool_param_1];
	ld.param.u64 	%rd17, [contiguous_reduce2_bool_param_2];
	ld.param.u64 	%rd15, [contiguous_reduce2_bool_param_3];
	cvta.to.global.u64 	%rd1, %rd16;
	cvta.to.global.u64 	%rd2, %rd17;
	mov.u32 	%r18, %ntid.x;
	mov.u32 	%r10, sdata_bool;
	add.s32 	%r2, %r10, %r18;
	mov.u32 	%r3, %tid.x;
	mov.u32 	%r4, %ctaid.x;
	mul.lo.s32 	%r11, %r4, %r18;
	shl.b32 	%r12, %r11, 1;
	add.s32 	%r13, %r12, %r3;
	cvt.u64.u32 	%rd3, %r13;
	shl.b32 	%r14, %r3, 3;
	add.s32 	%r5, %r2, %r14;
	st.shared.u64 	[%r5], %rd3;
	add.s32 	%r6, %r10, %r3;
	mov.b16 	%rs6, 0;
	st.shared.u8 	[%r6], %rs6;
	add.s32 	%r15, %r13, %r18;
	cvt.u64.u32 	%rd4, %r15;
	setp.le.u64 	%p1, %rd15, %rd4;
	@%p1 bra 	$L__BB2_8;
	add.s64 	%rd22, %rd2, %rd3;
	ld.global.u8 	%rs1, [%rd22];
	setp.ne.s16 	%p3, %rs1, 0;
	add.s64 	%rd23, %rd2, %rd4;
	ld.global.u8 	%rs2, [%rd23];
	selp.u16 	%rs3, 1, 0, %p3;
	setp.le.u16 	%p4, %rs2, %rs3;
	@%p4 bra 	$L__BB2_3;
	shl.b64 	%rd30, %rd4, 3;
	add.s64 	%rd31, %rd1, %rd30;
	ld.global.u64 	%rd57, [%rd31];
	bra.uni 	$L__BB2_7;
$L__BB2_3:
	setp.eq.s16 	%p5, %rs2, %rs3;
	@%p5 bra 	$L__BB2_6;
	shl.b64 	%rd24, %rd3, 3;
	add.s64 	%rd25, %rd1, %rd24;
	ld.global.u64 	%rd58, [%rd25];
$L__BB2_5:
	st.shared.u8 	[%r6], %rs1;
	st.shared.u64 	[%r5], %rd58;
	bra.uni 	$L__BB2_10;
$L__BB2_6:
	shl.b64 	%rd26, %rd3, 3;
	add.s64 	%rd27, %rd1, %rd26;
	ld.global.u64 	%rd58, [%rd27];
	shl.b64 	%rd28, %rd4, 3;
	add.s64 	%rd29, %rd1, %rd28;
	ld.global.u64 	%rd57, [%rd29];
	setp.le.s64 	%p6, %rd58, %rd57;
	@%p6 bra 	$L__BB2_5;
$L__BB2_7:
	st.shared.u8 	[%r6], %rs2;
	st.shared.u64 	[%r5], %rd57;
	bra.uni 	$L__BB2_10;
$L__BB2_8:
	setp.le.u64 	%p2, %rd15, %rd3;
	@%p2 bra 	$L__BB2_10;
	add.s64 	%rd18, %rd2, %rd3;
	ld.global.u8 	%rs7, [%rd18];
	st.shared.u8 	[%r6], %rs7;
	shl.b64 	%rd19, %rd3, 3;
	add.s64 	%rd20, %rd1, %rd19;
	ld.global.u64 	%rd21, [%rd20];
	st.shared.u64 	[%r5], %rd21;
$L__BB2_10:
	bar.sync 	0;
	setp.lt.u32 	%p7, %r18, 66;
	@%p7 bra 	$L__BB2_18;
$L__BB2_11:
	mov.u32 	%r7, %r18;
	shr.u32 	%r18, %r7, 1;
	setp.ge.u32 	%p8, %r3, %r18;
	@%p8 bra 	$L__BB2_17;
	ld.shared.u8 	%rs8, [%r6];
	setp.ne.s16 	%p9, %rs8, 0;
	add.s32 	%r16, %r6, %r18;
	ld.shared.u8 	%rs4, [%r16];
	selp.u16 	%rs5, 1, 0, %p9;
	setp.le.u16 	%p10, %rs4, %rs5;
	shl.b32 	%r17, %r18, 3;
	add.s32 	%r9, %r5, %r17;
	@%p10 bra 	$L__BB2_14;
	ld.shared.u64 	%rd59, [%r9];
	bra.uni 	$L__BB2_16;
$L__BB2_14:
	setp.ne.s16 	%p11, %rs4, %rs5;
	@%p11 bra 	$L__BB2_17;
	ld.shared.u64 	%rd32, [%r5];
	ld.shared.u64 	%rd59, [%r9];
	setp.le.s64 	%p12, %rd32, %rd59;
	@%p12 bra 	$L__BB2_17;
$L__BB2_16:
	st.shared.u8 	[%r6], %rs4;
	st.shared.u64 	[%r5], %rd59;
$L__BB2_17:
	bar.sync 	0;
	setp.gt.u32 	%p13, %r7, 131;
	@%p13 bra 	$L__BB2_11;
$L__BB2_18:
	setp.gt.u32 	%p14, %r3, 31;
	@%p14 bra 	$L__BB2_45;
	ld.volatile.shared.u8 	%rs9, [%r6];
	setp.ne.s16 	%p15, %rs9, 0;
	ld.volatile.shared.u8 	%rs10, [%r6+32];
	selp.u16 	%rs11, 1, 0, %p15;
	setp.gt.u16 	%p16, %rs10, %rs11;
	@%p16 bra 	$L__BB2_22;
	ld.volatile.shared.u8 	%rs12, [%r6];
	setp.ne.s16 	%p17, %rs12, 0;
	ld.volatile.shared.u8 	%rs13, [%r6+32];
	selp.u16 	%rs14, 1, 0, %p17;
	setp.ne.s16 	%p18, %rs13, %rs14;
	@%p18 bra 	$L__BB2_23;
	ld.volatile.shared.u64 	%rd33, [%r5];
	ld.volatile.shared.u64 	%rd34, [%r5+256];
	setp.le.s64 	%p19, %rd33, %rd34;
	@%p19 bra 	$L__BB2_23;
$L__BB2_22:
	ld.volatile.shared.u64 	%rd35, [%r5+256];
	st.volatile.shared.u64 	[%r5], %rd35;
	ld.volatile.shared.u8 	%rs15, [%r6+32];
	st.volatile.shared.u8 	[%r6], %rs15;
$L__BB2_23:
	ld.volatile.shared.u8 	%rs16, [%r6];
	setp.ne.s16 	%p20, %rs16, 0;
	ld.volatile.shared.u8 	%rs17, [%r6+16];
	selp.u16 	%rs18, 1, 0, %p20;
	setp.gt.u16 	%p21, %rs17, %rs18;
	@%p21 bra 	$L__BB2_26;
	ld.volatile.shared.u8 	%rs19, [%r6];
	setp.ne.s16 	%p22, %rs19, 0;
	ld.volatile.shared.u8 	%rs20, [%r6+16];
	selp.u16 	%rs21, 1, 0, %p22;
	setp.ne.s16 	%p23, %rs20, %rs21;
	@%p23 bra 	$L__BB2_27;
	ld.volatile.shared.u64 	%rd36, [%r5];
	ld.volatile.shared.u64 	%rd37, [%r5+128];
	setp.le.s64 	%p24, %rd36, %rd37;
	@%p24 bra 	$L__BB2_27;
$L__BB2_26:
	ld.volatile.shared.u64 	%rd38, [%r5+128];
	st.volatile.shared.u64 	[%r5], %rd38;
	ld.volatile.shared.u8 	%rs22, [%r6+16];
	st.volatile.shared.u8 	[%r6], %rs22;
$L__BB2_27:
	ld.volatile.shared.u8 	%rs23, [%r6];
	setp.ne.s16 	%p25, %rs23, 0;
	ld.volatile.shared.u8 	%rs24, [%r6+8];
	selp.u16 	%rs25, 1, 0, %p25;
	setp.gt.u16 	%p26, %rs24, %rs25;
	@%p26 bra 	$L__BB2_30;
	ld.volatile.shared.u8 	%rs26, [%r6];
	setp.ne.s16 	%p27, %rs26, 0;
	ld.volatile.shared.u8 	%rs27, [%r6+8];
	selp.u16 	%rs28, 1, 0, %p27;
	setp.ne.s16 	%p28, %rs27, %rs28;
	@%p28 bra 	$L__BB2_31;
	ld.volatile.shared.u64 	%rd39, [%r5];
	ld.volatile.shared.u64 	%rd40, [%r5+64];
	setp.le.s64 	%p29, %rd39, %rd40;
	@%p29 bra 	$L__BB2_31;
$L__BB2_30:
	ld.volatile.shared.u64 	%rd41, [%r5+64];
	st.volatile.shared.u64 	[%r5], %rd41;
	ld.volatile.shared.u8 	%rs29, [%r6+8];
	st.volatile.shared.u8 	[%r6], %rs29;
$L__BB2_31:
	ld.volatile.shared.u8 	%rs30, [%r6];
	setp.ne.s16 	%p30, %rs30, 0;
	ld.volatile.shared.u8 	%rs31, [%r6+4];
	selp.u16 	%rs32, 1, 0, %p30;
	setp.gt.u16 	%p31, %rs31, %rs32;
	@%p31 bra 	$L__BB2_34;
	ld.volatile.shared.u8 	%rs33, [%r6];
	setp.ne.s16 	%p32, %rs33, 0;
	ld.volatile.shared.u8 	%rs34, [%r6+4];
	selp.u16 	%rs35, 1, 0, %p32;
	setp.ne.s16 	%p33, %rs34, %rs35;
	@%p33 bra 	$L__BB2_35;
	ld.volatile.shared.u64 	%rd42, [%r5];
	ld.volatile.shared.u64 	%rd43, [%r5+32];
	setp.le.s64 	%p34, %rd42, %rd43;
	@%p34 bra 	$L__BB2_35;
$L__BB2_34:
	ld.volatile.shared.u64 	%rd44, [%r5+32];
	st.volatile.shared.u64 	[%r5], %rd44;
	ld.volatile.shared.u8 	%rs36, [%r6+4];
	st.volatile.shared.u8 	[%r6], %rs36;
$L__BB2_35:
	ld.volatile.shared.u8 	%rs37, [%r6];
	setp.ne.s16 	%p35, %rs37, 0;
	ld.volatile.shared.u8 	%rs38, [%r6+2];
	selp.u16 	%rs39, 1, 0, %p35;
	setp.gt.u16 	%p36, %rs38, %rs39;
	@%p36 bra 	$L__BB2_38;
	ld.volatile.shared.u8 	%rs40, [%r6];
	setp.ne.s16 	%p37, %rs40, 0;
	ld.volatile.shared.u8 	%rs41, [%r6+2];
	selp.u16 	%rs42, 1, 0, %p37;
	setp.ne.s16 	%p38, %rs41, %rs42;
	@%p38 bra 	$L__BB2_39;
	ld.volatile.shared.u64 	%rd45, [%r5];
	ld.volatile.shared.u64 	%rd46, [%r5+16];
	setp.le.s64 	%p39, %rd45, %rd46;
	@%p39 bra 	$L__BB2_39;
$L__BB2_38:
	ld.volatile.shared.u64 	%rd47, [%r5+16];
	st.volatile.shared.u64 	[%r5], %rd47;
	ld.volatile.shared.u8 	%rs43, [%r6+2];
	st.volatile.shared.u8 	[%r6], %rs43;
$L__BB2_39:
	ld.volatile.shared.u8 	%rs44, [%r6];
	setp.ne.s16 	%p40, %rs44, 0;
	ld.volatile.shared.u8 	%rs45, [%r6+1];
	selp.u16 	%rs46, 1, 0, %p40;
	setp.gt.u16 	%p41, %rs45, %rs46;
	@%p41 bra 	$L__BB2_42;
	ld.volatile.shared.u8 	%rs47, [%r6];
	setp.ne.s16 	%p42, %rs47, 0;
	ld.volatile.shared.u8 	%rs48, [%r6+1];
	selp.u16 	%rs49, 1, 0, %p42;
	setp.ne.s16 	%p43, %rs48, %rs49;
	@%p43 bra 	$L__BB2_43;
	ld.volatile.shared.u64 	%rd48, [%r5];
	ld.volatile.shared.u64 	%rd49, [%r5+8];
	setp.le.s64 	%p44, %rd48, %rd49;
	@%p44 bra 	$L__BB2_43;
$L__BB2_42:
	ld.volatile.shared.u64 	%rd50, [%r5+8];
	st.volatile.shared.u64 	[%r5], %rd50;
	ld.volatile.shared.u8 	%rs50, [%r6+1];
	st.volatile.shared.u8 	[%r6], %rs50;
$L__BB2_43:
	setp.ne.s32 	%p45, %r3, 0;
	@%p45 bra 	$L__BB2_45;
	ld.shared.u8 	%rs51, [sdata_bool];
	cvt.u64.u32 	%rd51, %r4;
	cvta.to.global.u64 	%rd52, %rd14;
	add.s64 	%rd53, %rd52, %rd51;
	st.global.u8 	[%rd53], %rs51;
	ld.shared.u64 	%rd54, [%r2];
	mul.wide.u32 	%rd55, %r4, 8;
	add.s64 	%rd56, %rd1, %rd55;
	st.global.u64 	[%rd56], %rd54;
$L__BB2_45:
	ret;

}
	// .globl	nkd_bool
.visible .entry nkd_bool(
	.param .u64 .ptr .align 1 nkd_bool_param_0,
	.param .u64 .ptr .align 1 nkd_bool_param_1,
	.param .u64 .ptr .align 1 nkd_bool_param_2,
	.param .u64 .ptr .align 1 nkd_bool_param_3,
	.param .u64 .ptr .align 1 nkd_bool_param_4,
	.param .u64 nkd_bool_param_5,
	.param .u64 nkd_bool_param_6,
	.param .u64 nkd_bool_param_7,
	.param .u64 nkd_bool_param_8,
	.param .u64 nkd_bool_param_9
)
{
	.reg .pred 	%p<90>;
	.reg .b16 	%rs<52>;
	.reg .b32 	%r<217>;
	.reg .b64 	%rd<593>;

	ld.param.u64 	%rd271, [nkd_bool_param_1];
	ld.param.u64 	%rd267, [nkd_bool_param_2];
	ld.param.u64 	%rd272, [nkd_bool_param_3];
	ld.param.u64 	%rd273, [nkd_bool_param_4];
	ld.param.u64 	%rd268, [nkd_bool_param_5];
	ld.param.u64 	%rd274, [nkd_bool_param_6];
	ld.param.u64 	%rd269, [nkd_bool_param_7];
	ld.param.u64 	%rd275, [nkd_bool_param_8];
	cvta.to.global.u64 	%rd1, %rd273;
	cvta.to.global.u64 	%rd2, %rd272;
	cvta.to.global.u64 	%rd591, %rd271;
	mov.u32 	%r216, %ntid.x;
	mov.u32 	%r54, sdata_bool;
	add.s32 	%r2, %r54, %r216;
	mov.u32 	%r3, %tid.x;
	mov.u32 	%r4, %ctaid.x;
	mul.lo.s32 	%r55, %r4, %r216;
	shl.b32 	%r56, %r55, 1;
	add.s32 	%r57, %r56, %r3;
	add.s32 	%r5, %r54, %r3;
	mov.b16 	%rs5, 0;
	st.shared.u8 	[%r5], %rs5;
	cvt.u64.u32 	%rd4, %r57;
	shl.b32 	%r58, %r3, 3;
	add.s32 	%r6, %r2, %r58;
	st.shared.u64 	[%r6], %rd4;
	mov.u32 	%r59, %ctaid.y;
	cvt.u64.u32 	%rd276, %r59;
	add.s64 	%rd5, %rd274, %rd276;
	setp.ge.u64 	%p1, %rd5, %rd275;
	@%p1 bra 	$L__BB3_152;
	cvt.u32.u64 	%r60, %rd4;
	add.s32 	%r61, %r60, %r216;
	cvt.u64.u32 	%rd6, %r61;
	setp.le.u64 	%p2, %rd269, %rd6;
	@%p2 bra 	$L__BB3_57;
	mul.lo.s64 	%rd403, %rd5, %rd269;
	add.s64 	%rd545, %rd403, %rd4;
	add.s64 	%rd543, %rd403, %rd6;
	cvt.u32.u64 	%r7, %rd268;
	add.s32 	%r210, %r7, -1;
	setp.lt.s32 	%p28, %r210, 0;
	mov.b64 	%rd549, 0;
	mov.u64 	%rd550, %rd549;
	@%p28 bra 	$L__BB3_54;
	setp.lt.u32 	%p29, %r210, 3;
	mov.b64 	%rd550, 0;
	mov.u64 	%rd549, %rd550;
	@%p29 bra 	$L__BB3_31;
	add.s32 	%r208, %r7, -2;
	and.b32  	%r137, %r7, -4;
	neg.s32 	%r207, %r137;
	mov.b64 	%rd550, 0;
$L__BB3_5:
	.pragma "nounroll";
	add.s32 	%r13, %r208, 1;
	mul.wide.u32 	%rd407, %r13, 8;
	add.s64 	%rd408, %rd2, %rd407;
	ld.global.u64 	%rd13, [%rd408];
	or.b64  	%rd409, %rd545, %rd13;
	and.b64  	%rd410, %rd409, -4294967296;
	setp.ne.s64 	%p30, %rd410, 0;
	@%p30 bra 	$L__BB3_7;
	cvt.u32.u64 	%r138, %rd13;
	cvt.u32.u64 	%r139, %rd545;
	div.u32 	%r140, %r139, %r138;
	mul.lo.s32 	%r141, %r140, %r138;
	sub.s32 	%r142, %r139, %r141;
	cvt.u64.u32 	%rd511, %r140;
	cvt.u64.u32 	%rd512, %r142;
	bra.uni 	$L__BB3_8;
$L__BB3_7:
	div.s64 	%rd511, %rd545, %rd13;
	mul.lo.s64 	%rd411, %rd511, %rd13;
	sub.s64 	%rd512, %rd545, %rd411;
$L__BB3_8:
	mul.wide.u32 	%rd412, %r13, 8;
	add.s64 	%rd413, %rd1, %rd412;
	ld.global.u64 	%rd20, [%rd413];
	mad.lo.s64 	%rd21, %rd20, %rd512, %rd549;
	or.b64  	%rd414, %rd543, %rd13;
	and.b64  	%rd415, %rd414, -4294967296;
	setp.ne.s64 	%p31, %rd415, 0;
	@%p31 bra 	$L__BB3_10;
	cvt.u32.u64 	%r143, %rd13;
	cvt.u32.u64 	%r144, %rd543;
	div.u32 	%r145, %r144, %r143;
	mul.lo.s32 	%r146, %r145, %r143;
	sub.s32 	%r147, %r144, %r146;
	cvt.u64.u32 	%rd513, %r145;
	cvt.u64.u32 	%rd514, %r147;
	bra.uni 	$L__BB3_11;
$L__BB3_10:
	div.s64 	%rd513, %rd543, %rd13;
	mul.lo.s64 	%rd416, %rd513, %rd13;
	sub.s64 	%rd514, %rd543, %rd416;
$L__BB3_11:
	mad.lo.s64 	%rd28, %rd514, %rd20, %rd550;
	add.s32 	%r14, %r208, -2;
	mul.wide.u32 	%rd417, %r208, 8;
	add.s64 	%rd418, %rd2, %rd417;
	ld.global.u64 	%rd29, [%rd418];
	or.b64  	%rd419, %rd511, %rd29;
	and.b64  	%rd420, %rd419, -4294967296;
	setp.ne.s64 	%p32, %rd420, 0;
	@%p32 bra 	$L__BB3_13;
	cvt.u32.u64 	%r148, %rd29;
	cvt.u32.u64 	%r149, %rd511;
	div.u32 	%r150, %r149, %r148;
	mul.lo.s32 	%r151, %r150, %r148;
	sub.s32 	%r152, %r149, %r151;
	cvt.u64.u32 	%rd515, %r150;
	cvt.u64.u32 	%rd516, %r152;
	bra.uni 	$L__BB3_14;
$L__BB3_13:
	div.s64 	%rd515, %rd511, %rd29;
	mul.lo.s64 	%rd421, %rd515, %rd29;
	sub.s64 	%rd516, %rd511, %rd421;
$L__BB3_14:
	mul.wide.u32 	%rd422, %r208, 8;
	add.s64 	%rd423, %rd1, %rd422;
	ld.global.u64 	%rd36, [%rd423];
	mad.lo.s64 	%rd37, %rd36, %rd516, %rd21;
	or.b64  	%rd424, %rd513, %rd29;
	and.b64  	%rd425, %rd424, -4294967296;
	setp.ne.s64 	%p33, %rd425, 0;
	@%p33 bra 	$L__BB3_16;
	cvt.u32.u64 	%r153, %rd29;
	cvt.u32.u64 	%r154, %rd513;
	div.u32 	%r155, %r154, %r153;
	mul.lo.s32 	%r156, %r155, %r153;
	sub.s32 	%r157, %r154, %r156;
	cvt.u64.u32 	%rd517, %r155;
	cvt.u64.u32 	%rd518, %r157;
	bra.uni 	$L__BB3_17;
$L__BB3_16:
	div.s64 	%rd517, %rd513, %rd29;
	mul.lo.s64 	%rd426, %rd517, %rd29;
	sub.s64 	%rd518, %rd513, %rd426;
$L__BB3_17:
	mad.lo.s64 	%rd44, %rd518, %rd36, %rd28;
	add.s32 	%r15, %r208, -1;
	mul.wide.u32 	%rd427, %r15, 8;
	add.s64 	%rd428, %rd2, %rd427;
	ld.global.u64 	%rd45, [%rd428];
	or.b64  	%rd429, %rd515, %rd45;
	and.b64  	%rd430, %rd429, -4294967296;
	setp.ne.s64 	%p34, %rd430, 0;
	@%p34 bra 	$L__BB3_19;
	cvt.u32.u64 	%r158, %rd45;
	cvt.u32.u64 	%r159, %rd515;
	div.u32 	%r160, %r159, %r158;
	mul.lo.s32 	%r161, %r160, %r158;
	sub.s32 	%r162, %r159, %r161;
	cvt.u64.u32 	%rd519, %r160;
	cvt.u64.u32 	%rd520, %r162;
	bra.uni 	$L__BB3_20;
$L__BB3_19:
	div.s64 	%rd519, %rd515, %rd45;
	mul.lo.s64 	%rd431, %rd519, %rd45;
	sub.s64 	%rd520, %rd515, %rd431;
$L__BB3_20:
	mul.wide.u32 	%rd432, %r15, 8;
	add.s64 	%rd433, %rd1, %rd432;
	ld.global.u64 	%rd52, [%rd433];
	mad.lo.s64 	%rd53, %rd52, %rd520, %rd37;
	or.b64  	%rd434, %rd517, %rd45;
	and.b64  	%rd435, %rd434, -4294967296;
	setp.ne.s64 	%p35, %rd435, 0;
	@%p35 bra 	$L__BB3_22;
	cvt.u32.u64 	%r163, %rd45;
	cvt.u32.u64 	%r164, %rd517;
	div.u32 	%r165, %r164, %r163;
	mul.lo.s32 	%r166, %r165, %r163;
	sub.s32 	%r167, %r164, %r166;
	cvt.u64.u32 	%rd521, %r165;
	cvt.u64.u32 	%rd522, %r167;
	bra.uni 	$L__BB3_23;
$L__BB3_22:
	div.s64 	%rd521, %rd517, %rd45;
	mul.lo.s64 	%rd436, %rd521, %rd45;
	sub.s64 	%rd522, %rd517, %rd436;
$L__BB3_23:
	mad.lo.s64 	%rd60, %rd522, %rd52, %rd44;
	mul.wide.u32 	%rd437, %r14, 8;
	add.s64 	%rd438, %rd2, %rd437;
	ld.global.u64 	%rd61, [%rd438];
	or.b64  	%rd439, %rd519, %rd61;
	and.b64  	%rd440, %rd439, -4294967296;
	setp.ne.s64 	%p36, %rd440, 0;
	@%p36 bra 	$L__BB3_25;
	cvt.u32.u64 	%r168, %rd61;
	cvt.u32.u64 	%r169, %rd519;
	div.u32 	%r170, %r169, %r168;
	mul.lo.s32 	%r171, %r170, %r168;
	sub.s32 	%r172, %r169, %r171;
	cvt.u64.u32 	%rd545, %r170;
	cvt.u64.u32 	%rd524, %r172;
	bra.uni 	$L__BB3_26;
$L__BB3_25:
	div.s64 	%rd545, %rd519, %rd61;
	mul.lo.s64 	%rd441, %rd545, %rd61;
	sub.s64 	%rd524, %rd519, %rd441;
$L__BB3_26:
	mul.wide.u32 	%rd442, %r14, 8;
	add.s64 	%rd443, %rd1, %rd442;
	ld.global.u64 	%rd68, [%rd443];
	mad.lo.s64 	%rd549, %rd68, %rd524, %rd53;
	or.b64  	%rd444, %rd521, %rd61;
	and.b64  	%rd445, %rd444, -4294967296;
	setp.ne.s64 	%p37, %rd445, 0;
	@%p37 bra 	$L__BB3_28;
	cvt.u32.u64 	%r173, %rd61;
	cvt.u32.u64 	%r174, %rd521;
	div.u32 	%r175, %r174, %r173;
	mul.lo.s32 	%r176, %r175, %r173;
	sub.s32 	%r177, %r174, %r176;
	cvt.u64.u32 	%rd543, %r175;
	cvt.u64.u32 	%rd526, %r177;
	bra.uni 	$L__BB3_29;
$L__BB3_28:
	div.s64 	%rd543, %rd521, %rd61;
	mul.lo.s64 	%rd446, %rd543, %rd61;
	sub.s64 	%rd526, %rd521, %rd446;
$L__BB3_29:
	mad.lo.s64 	%rd550, %rd526, %rd68, %rd60;
	add.s32 	%r208, %r208, -4;
	add.s32 	%r207, %r207, 4;
	setp.ne.s32 	%p38, %r207, 0;
	@%p38 bra 	$L__BB3_5;
	add.s32 	%r210, %r208, 1;
$L__BB3_31:
	and.b32  	%r20, %r7, 3;
	setp.eq.s32 	%p39, %r20, 0;
	@%p39 bra 	$L__BB3_54;
	setp.eq.s32 	%p40, %r20, 1;
	@%p40 bra 	$L__BB3_46;
	mul.wide.u32 	%rd448, %r210, 8;
	add.s64 	%rd449, %rd2, %rd448;
	ld.global.u64 	%rd83, [%rd449];
	or.b64  	%rd450, %rd545, %rd83;
	and.b64  	%rd451, %rd450, -4294967296;
	setp.ne.s64 	%p41, %rd451, 0;
	@%p41 bra 	$L__BB3_35;
	cvt.u32.u64 	%r178, %rd83;
	cvt.u32.u64 	%r179, %rd545;
	div.u32 	%r180, %r179, %r178;
	mul.lo.s32 	%r181, %r180, %r178;
	sub.s32 	%r182, %r179, %r181;
	cvt.u64.u32 	%rd533, %r180;
	cvt.u64.u32 	%rd534, %r182;
	bra.uni 	$L__BB3_36;
$L__BB3_35:
	div.s64 	%rd533, %rd545, %rd83;
	mul.lo.s64 	%rd452, %rd533, %rd83;
	sub.s64 	%rd534, %rd545, %rd452;
$L__BB3_36:
	mul.wide.u32 	%rd453, %r210, 8;
	add.s64 	%rd454, %rd1, %rd453;
	ld.global.u64 	%rd90, [%rd454];
	mad.lo.s64 	%rd91, %rd90, %rd534, %rd549;
	or.b64  	%rd455, %rd543, %rd83;
	and.b64  	%rd456, %rd455, -4294967296;
	setp.ne.s64 	%p42, %rd456, 0;
	@%p42 bra 	$L__BB3_38;
	cvt.u32.u64 	%r183, %rd83;
	cvt.u32.u64 	%r184, %rd543;
	div.u32 	%r185, %r184, %r183;
	mul.lo.s32 	%r186, %r185, %r183;
	sub.s32 	%r187, %r184, %r186;
	cvt.u64.u32 	%rd535, %r185;
	cvt.u64.u32 	%rd536, %r187;
	bra.uni 	$L__BB3_39;
$L__BB3_38:
	div.s64 	%rd535, %rd543, %rd83;
	mul.lo.s64 	%rd457, %rd535, %rd83;
	sub.s64 	%rd536, %rd543, %rd457;
$L__BB3_39:
	mad.lo.s64 	%rd98, %rd536, %rd90, %rd550;
	add.s32 	%r21, %r210, -1;
	mul.wide.u32 	%rd458, %r21, 8;
	add.s64 	%rd459, %rd2, %rd458;
	ld.global.u64 	%rd99, [%rd459];
	or.b64  	%rd460, %rd533, %rd99;
	and.b64  	%rd461, %rd460, -4294967296;
	setp.ne.s64 	%p43, %rd461, 0;
	@%p43 bra 	$L__BB3_41;
	cvt.u32.u64 	%r188, %rd99;
	cvt.u32.u64 	%r189, %rd533;
	div.u32 	%r190, %r189, %r188;
	mul.lo.s32 	%r191, %r190, %r188;
	sub.s32 	%r192, %r189, %r191;
	cvt.u64.u32 	%rd545, %r190;
	cvt.u64.u32 	%rd538, %r192;
	bra.uni 	$L__BB3_42;
$L__BB3_41:
	div.s64 	%rd545, %rd533, %rd99;
	mul.lo.s64 	%rd462, %rd545, %rd99;
	sub.s64 	%rd538, %rd533, %rd462;
$L__BB3_42:
	mul.wide.u32 	%rd463, %r21, 8;
	add.s64 	%rd464, %rd1, %rd463;
	ld.global.u64 	%rd106, [%rd464];
	mad.lo.s64 	%rd549, %rd106, %rd538, %rd91;
	or.b64  	%rd465, %rd535, %rd99;
	and.b64  	%rd466, %rd465, -4294967296;
	setp.ne.s64 	%p44, %rd466, 0;
	@%p44 bra 	$L__BB3_44;
	cvt.u32.u64 	%r193, %rd99;
	cvt.u32.u64 	%r194, %rd535;
	div.u32 	%r195, %r194, %r193;
	mul.lo.s32 	%r196, %r195, %r193;
	sub.s32 	%r197, %r194, %r196;
	cvt.u64.u32 	%rd543, %r195;
	cvt.u64.u32 	%rd540, %r197;
	bra.uni 	$L__BB3_45;
$L__BB3_44:
	div.s64 	%rd543, %rd535, %rd99;
	mul.lo.s64 	%rd467, %rd543, %rd99;
	sub.s64 	%rd540, %rd535, %rd467;
$L__BB3_45:
	mad.lo.s64 	%rd550, %rd540, %rd106, %rd98;
	add.s32 	%r210, %r210, -2;
$L__BB3_46:
	and.b32  	%r198, %r7, 1;
	setp.eq.b32 	%p45, %r198, 1;
	not.pred 	%p46, %p45;
	@%p46 bra 	$L__BB3_54;
	mul.wide.u32 	%rd468, %r210, 8;
	add.s64 	%rd469, %rd2, %rd468;
	ld.global.u64 	%rd121, [%rd469];
	or.b64  	%rd470, %rd545, %rd121;
	and.b64  	%rd471, %rd470, -4294967296;
	setp.ne.s64 	%p47, %rd471, 0;
	@%p47 bra 	$L__BB3_49;
	cvt.u32.u64 	%r199, %rd121;
	cvt.u32.u64 	%r200, %rd545;
	rem.u32 	%r201, %r200, %r199;
	cvt.u64.u32 	%rd547, %r201;
	bra.uni 	$L__BB3_50;
$L__BB3_49:
	rem.s64 	%rd547, %rd545, %rd121;
$L__BB3_50:
	mul.wide.u32 	%rd472, %r210, 8;
	add.s64 	%rd473, %rd1, %rd472;
	ld.global.u64 	%rd125, [%rd473];
	mad.lo.s64 	%rd549, %rd125, %rd547, %rd549;
	or.b64  	%rd474, %rd543, %rd121;
	and.b64  	%rd475, %rd474, -4294967296;
	setp.ne.s64 	%p48, %rd475, 0;
	@%p48 bra 	$L__BB3_52;
	cvt.u32.u64 	%r202, %rd121;
	cvt.u32.u64 	%r203, %rd543;
	rem.u32 	%r204, %r203, %r202;
	cvt.u64.u32 	%rd548, %r204;
	bra.uni 	$L__BB3_53;
$L__BB3_52:
	rem.s64 	%rd548, %rd543, %rd121;
$L__BB3_53:
	mad.lo.s64 	%rd550, %rd548, %rd125, %rd550;
$L__BB3_54:
	add.s64 	%rd476, %rd591, %rd549;
	ld.global.u8 	%rs1, [%rd476];
	setp.ne.s16 	%p49, %rs1, 0;
	add.s64 	%rd477, %rd591, %rd550;
	ld.global.u8 	%rs2, [%rd477];
	selp.u16 	%rs7, 1, 0, %p49;
	setp.le.u16 	%p50, %rs2, %rs7;
	@%p50 bra 	$L__BB3_56;
	st.shared.u8 	[%r5], %rs2;
	st.shared.u64 	[%r6], %rd6;
	bra.uni 	$L__BB3_117;
$L__BB3_56:
	st.shared.u8 	[%r5], %rs1;
	st.shared.u64 	[%r6], %rd4;
	bra.uni 	$L__BB3_117;
$L__BB3_57:
	setp.le.u64 	%p3, %rd269, %rd4;
	@%p3 bra 	$L__BB3_117;
	mad.lo.s64 	%rd582, %rd5, %rd269, %rd4;
	cvt.u32.u64 	%r24, %rd268;
	add.s32 	%r214, %r24, -1;
	setp.lt.s32 	%p4, %r214, 0;
	@%p4 bra 	$L__BB3_116;
	and.b32  	%r26, %r24, 7;
	setp.lt.u32 	%p5, %r214, 7;
	@%p5 bra 	$L__BB3_87;
	add.s32 	%r212, %r24, -4;
	and.b32  	%r62, %r24, -8;
	neg.s32 	%r211, %r62;
$L__BB3_61:
	.pragma "nounroll";
	add.s32 	%r31, %r212, 3;
	mul.wide.u32 	%rd278, %r31, 8;
	add.s64 	%rd279, %rd2, %rd278;
	ld.global.u64 	%rd136, [%rd279];
	or.b64  	%rd280, %rd582, %rd136;
	and.b64  	%rd281, %rd280, -4294967296;
	setp.ne.s64 	%p6, %rd281, 0;
	@%p6 bra 	$L__BB3_63;
	cvt.u32.u64 	%r63, %rd136;
	cvt.u32.u64 	%r64, %rd582;
	div.u32 	%r65, %r64, %r63;
	mul.lo.s32 	%r66, %r65, %r63;
	sub.s32 	%r67, %r64, %r66;
	cvt.u64.u32 	%rd553, %r65;
	cvt.u64.u32 	%rd554, %r67;
	bra.uni 	$L__BB3_64;
$L__BB3_63:
	div.s64 	%rd553, %rd582, %rd136;
	mul.lo.s64 	%rd282, %rd553, %rd136;
	sub.s64 	%rd554, %rd582, %rd282;
$L__BB3_64:
	mul.wide.u32 	%rd283, %r31, 8;
	add.s64 	%rd284, %rd1, %rd283;
	ld.global.u64 	%rd285, [%rd284];
	mul.lo.s64 	%rd143, %rd285, %rd554;
	add.s32 	%r32, %r212, 2;
	mul.wide.u32 	%rd286, %r32, 8;
	add.s64 	%rd287, %rd2, %rd286;
	ld.global.u64 	%rd144, [%rd287];
	or.b64  	%rd288, %rd553, %rd144;
	and.b64  	%rd289, %rd288, -4294967296;
	setp.ne.s64 	%p7, %rd289, 0;
	@%p7 bra 	$L__BB3_66;
	cvt.u32.u64 	%r68, %rd144;
	cvt.u32.u64 	%r69, %rd553;
	div.u32 	%r70, %r69, %r68;
	mul.lo.s32 	%r71, %r70, %r68;
	sub.s32 	%r72, %r69, %r71;
	cvt.u64.u32 	%rd555, %r70;
	cvt.u64.u32 	%rd556, %r72;
	bra.uni 	$L__BB3_67;
$L__BB3_66:
	div.s64 	%rd555, %rd553, %rd144;
	mul.lo.s64 	%rd290, %rd555, %rd144;
	sub.s64 	%rd556, %rd553, %rd290;
$L__BB3_67:
	mul.wide.u32 	%rd291, %r32, 8;
	add.s64 	%rd292, %rd1, %rd291;
	ld.global.u64 	%rd293, [%rd292];
	mad.lo.s64 	%rd151, %rd293, %rd556, %rd143;
	add.s32 	%r33, %r212, 1;
	mul.wide.u32 	%rd294, %r33, 8;
	add.s64 	%rd295, %rd2, %rd294;
	ld.global.u64 	%rd152, [%rd295];
	or.b64  	%rd296, %rd555, %rd152;
	and.b64  	%rd297, %rd296, -4294967296;
	setp.ne.s64 	%p8, %rd297, 0;
	@%p8 bra 	$L__BB3_69;
	cvt.u32.u64 	%r73, %rd152;
	cvt.u32.u64 	%r74, %rd555;
	div.u32 	%r75, %r74, %r73;
	mul.lo.s32 	%r76, %r75, %r73;
	sub.s32 	%r77, %r74, %r76;
	cvt.u64.u32 	%rd557, %r75;
	cvt.u64.u32 	%rd558, %r77;
	bra.uni 	$L__BB3_70;
$L__BB3_69:
	div.s64 	%rd557, %rd555, %rd152;
	mul.lo.s64 	%rd298, %rd557, %rd152;
	sub.s64 	%rd558, %rd555, %rd298;
$L__BB3_70:
	mul.wide.u32 	%rd299, %r33, 8;
	add.s64 	%rd300, %rd1, %rd299;
	ld.global.u64 	%rd301, [%rd300];
	mad.lo.s64 	%rd159, %rd301, %rd558, %rd151;
	add.s32 	%r34, %r212, -4;
	mul.wide.u32 	%rd302, %r212, 8;
	add.s64 	%rd303, %rd2, %rd302;
	ld.global.u64 	%rd160, [%rd303];
	or.b64  	%rd304, %rd557, %rd160;
	and.b64  	%rd305, %rd304, -4294967296;
	setp.ne.s64 	%p9, %rd305, 0;
	@%p9 bra 	$L__BB3_72;
	cvt.u32.u64 	%r78, %rd160;
	cvt.u32.u64 	%r79, %rd557;
	div.u32 	%r80, %r79, %r78;
	mul.lo.s32 	%r81, %r80, %r78;
	sub.s32 	%r82, %r79, %r81;
	cvt.u64.u32 	%rd559, %r80;
	cvt.u64.u32 	%rd560, %r82;
	bra.uni 	$L__BB3_73;
$L__BB3_72:
	div.s64 	%rd559, %rd557, %rd160;
	mul.lo.s64 	%rd306, %rd559, %rd160;
	sub.s64 	%rd560, %rd557, %rd306;
$L__BB3_73:
	mul.wide.u32 	%rd307, %r212, 8;
	add.s64 	%rd308, %rd1, %rd307;
	ld.global.u64 	%rd309, [%rd308];
	mad.lo.s64 	%rd167, %rd309, %rd560, %rd159;
	add.s32 	%r35, %r212, -1;
	mul.wide.u32 	%rd310, %r35, 8;
	add.s64 	%rd311, %rd2, %rd310;
	ld.global.u64 	%rd168, [%rd311];
	or.b64  	%rd312, %rd559, %rd168;
	and.b64  	%rd313, %rd312, -4294967296;
	setp.ne.s64 	%p10, %rd313, 0;
	@%p10 bra 	$L__BB3_75;
	cvt.u32.u64 	%r83, %rd168;
	cvt.u32.u64 	%r84, %rd559;
	div.u32 	%r85, %r84, %r83;
	mul.lo.s32 	%r86, %r85, %r83;
	sub.s32 	%r87, %r84, %r86;
	cvt.u64.u32 	%rd561, %r85;
	cvt.u64.u32 	%rd562, %r87;
	bra.uni 	$L__BB3_76;
$L__BB3_75:
	div.s64 	%rd561, %rd559, %rd168;
	mul.lo.s64 	%rd314, %rd561, %rd168;
	sub.s64 	%rd562, %rd559, %rd314;
$L__BB3_76:
	mul.wide.u32 	%rd315, %r35, 8;
	add.s64 	%rd316, %rd1, %rd315;
	ld.global.u64 	%rd317, [%rd316];
	mad.lo.s64 	%rd175, %rd317, %rd562, %rd167;
	add.s32 	%r36, %r212, -2;
	mul.wide.u32 	%rd318, %r36, 8;
	add.s64 	%rd319, %rd2, %rd318;
	ld.global.u64 	%rd176, [%rd319];
	or.b64  	%rd320, %rd561, %rd176;
	and.b64  	%rd321, %rd320, -4294967296;
	setp.ne.s64 	%p11, %rd321, 0;
	@%p11 bra 	$L__BB3_78;
	cvt.u32.u64 	%r88, %rd176;
	cvt.u32.u64 	%r89, %rd561;
	div.u32 	%r90, %r89, %r88;
	mul.lo.s32 	%r91, %r90, %r88;
	sub.s32 	%r92, %r89, %r91;
	cvt.u64.u32 	%rd563, %r90;
	cvt.u64.u32 	%rd564, %r92;
	bra.uni 	$L__BB3_79;
$L__BB3_78:
	div.s64 	%rd563, %rd561, %rd176;
	mul.lo.s64 	%rd322, %rd563, %rd176;
	sub.s64 	%rd564, %rd561, %rd322;
$L__BB3_79:
	mul.wide.u32 	%rd323, %r36, 8;
	add.s64 	%rd324, %rd1, %rd323;
	ld.global.u64 	%rd325, [%rd324];
	mad.lo.s64 	%rd183, %rd325, %rd564, %rd175;
	add.s32 	%r37, %r212, -3;
	mul.wide.u32 	%rd326, %r37, 8;
	add.s64 	%rd327, %rd2, %rd326;
	ld.global.u64 	%rd184, [%rd327];
	or.b64  	%rd328, %rd563, %rd184;
	and.b64  	%rd329, %rd328, -4294967296;
	setp.ne.s64 	%p12, %rd329, 0;
	@%p12 bra 	$L__BB3_81;
	cvt.u32.u64 	%r93, %rd184;
	cvt.u32.u64 	%r94, %rd563;
	div.u32 	%r95, %r94, %r93;
	mul.lo.s32 	%r96, %r95, %r93;
	sub.s32 	%r97, %r94, %r96;
	cvt.u64.u32 	%rd565, %r95;
	cvt.u64.u32 	%rd566, %r97;
	bra.uni 	$L__BB3_82;
$L__BB3_81:
	div.s64 	%rd565, %rd563, %rd184;
	mul.lo.s64 	%rd330, %rd565, %rd184;
	sub.s64 	%rd566, %rd563, %rd330;
$L__BB3_82:
	mul.wide.u32 	%rd331, %r37, 8;
	add.s64 	%rd332, %rd1, %rd331;
	ld.global.u64 	%rd333, [%rd332];
	mad.lo.s64 	%rd191, %rd333, %rd566, %rd183;
	mul.wide.u32 	%rd334, %r34, 8;
	add.s64 	%rd335, %rd2, %rd334;
	ld.global.u64 	%rd192, [%rd335];
	or.b64  	%rd336, %rd565, %rd192;
	and.b64  	%rd337, %rd336, -4294967296;
	setp.ne.s64 	%p13, %rd337, 0;
	@%p13 bra 	$L__BB3_84;
	cvt.u32.u64 	%r98, %rd192;
	cvt.u32.u64 	%r99, %rd565;
	div.u32 	%r100, %r99, %r98;
	mul.lo.s32 	%r101, %r100, %r98;
	sub.s32 	%r102, %r99, %r101;
	cvt.u64.u32 	%rd582, %r100;
	cvt.u64.u32 	%rd568, %r102;
	bra.uni 	$L__BB3_85;
$L__BB3_84:
	div.s64 	%rd582, %rd565, %rd192;
	mul.lo.s64 	%rd338, %rd582, %rd192;
	sub.s64 	%rd568, %rd565, %rd338;
$L__BB3_85:
	mul.wide.u32 	%rd339, %r34, 8;
	add.s64 	%rd340, %rd1, %rd339;
	ld.global.u64 	%rd341, [%rd340];
	mad.lo.s64 	%rd342, %rd341, %rd568, %rd191;
	add.s64 	%rd591, %rd591, %rd342;
	add.s32 	%r212, %r212, -8;
	add.s32 	%r211, %r211, 8;
	setp.ne.s32 	%p14, %r211, 0;
	@%p14 bra 	$L__BB3_61;
	add.s32 	%r214, %r212, 3;
$L__BB3_87:
	setp.eq.s32 	%p15, %r26, 0;
	@%p15 bra 	$L__BB3_116;
	and.b32  	%r42, %r24, 3;
	setp.lt.u32 	%p16, %r26, 4;
	@%p16 bra 	$L__BB3_102;
	mul.wide.u32 	%rd344, %r214, 8;
	add.s64 	%rd345, %rd2, %rd344;
	ld.global.u64 	%rd203, [%rd345];
	or.b64  	%rd346, %rd582, %rd203;
	and.b64  	%rd347, %rd346, -4294967296;
	setp.ne.s64 	%p17, %rd347, 0;
	@%p17 bra 	$L__BB3_91;
	cvt.u32.u64 	%r103, %rd203;
	cvt.u32.u64 	%r104, %rd582;
	div.u32 	%r105, %r104, %r103;
	mul.lo.s32 	%r106, %r105, %r103;
	sub.s32 	%r107, %r104, %r106;
	cvt.u64.u32 	%rd572, %r105;
	cvt.u64.u32 	%rd573, %r107;
	bra.uni 	$L__BB3_92;
$L__BB3_91:
	div.s64 	%rd572, %rd582, %rd203;
	mul.lo.s64 	%rd348, %rd572, %rd203;
	sub.s64 	%rd573, %rd582, %rd348;
$L__BB3_92:
	mul.wide.u32 	%rd349, %r214, 8;
	add.s64 	%rd350, %rd1, %rd349;
	ld.global.u64 	%rd351, [%rd350];
	mul.lo.s64 	%rd210, %rd351, %rd573;
	add.s32 	%r43, %r214, -1;
	mul.wide.u32 	%rd352, %r43, 8;
	add.s64 	%rd353, %rd2, %rd352;
	ld.global.u64 	%rd211, [%rd353];
	or.b64  	%rd354, %rd572, %rd211;
	and.b64  	%rd355, %rd354, -4294967296;
	setp.ne.s64 	%p18, %rd355, 0;
	@%p18 bra 	$L__BB3_94;
	cvt.u32.u64 	%r108, %rd211;
	cvt.u32.u64 	%r109, %rd572;
	div.u32 	%r110, %r109, %r108;
	mul.lo.s32 	%r111, %r110, %r108;
	sub.s32 	%r112, %r109, %r111;
	cvt.u64.u32 	%rd574, %r110;
	cvt.u64.u32 	%rd575, %r112;
	bra.uni 	$L__BB3_95;
$L__BB3_94:
	div.s64 	%rd574, %rd572, %rd211;
	mul.lo.s64 	%rd356, %rd574, %rd211;
	sub.s64 	%rd575, %rd572, %rd356;
$L__BB3_95:
	mul.wide.u32 	%rd357, %r43, 8;
	add.s64 	%rd358, %rd1, %rd357;
	ld.global.u64 	%rd359, [%rd358];
	mad.lo.s64 	%rd218, %rd359, %rd575, %rd210;
	add.s32 	%r44, %r214, -2;
	mul.wide.u32 	%rd360, %r44, 8;
	add.s64 	%rd361, %rd2, %rd360;
	ld.global.u64 	%rd219, [%rd361];
	or.b64  	%rd362, %rd574, %rd219;
	and.b64  	%rd363, %rd362, -4294967296;
	setp.ne.s64 	%p19, %rd363, 0;
	@%p19 bra 	$L__BB3_97;
	cvt.u32.u64 	%r113, %rd219;
	cvt.u32.u64 	%r114, %rd574;
	div.u32 	%r115, %r114, %r113;
	mul.lo.s32 	%r116, %r115, %r113;
	sub.s32 	%r117, %r114, %r116;
	cvt.u64.u32 	%rd576, %r115;
	cvt.u64.u32 	%rd577, %r117;
	bra.uni 	$L__BB3_98;
$L__BB3_97:
	div.s64 	%rd576, %rd574, %rd219;
	mul.lo.s64 	%rd364, %rd576, %rd219;
	sub.s64 	%rd577, %rd574, %rd364;
$L__BB3_98:
	mul.wide.u32 	%rd365, %r44, 8;
	add.s64 	%rd366, %rd1, %rd365;
	ld.global.u64 	%rd367, [%rd366];
	mad.lo.s64 	%rd226, %rd367, %rd577, %rd218;
	add.s32 	%r45, %r214, -3;
	mul.wide.u32 	%rd368, %r45, 8;
	add.s64 	%rd369, %rd2, %rd368;
	ld.global.u64 	%rd227, [%rd369];
	or.b64  	%rd370, %rd576, %rd227;
	and.b64  	%rd371, %rd370, -4294967296;
	setp.ne.s64 	%p20, %rd371, 0;
	@%p20 bra 	$L__BB3_100;
	cvt.u32.u64 	%r118, %rd227;
	cvt.u32.u64 	%r119, %rd576;
	div.u32 	%r120, %r119, %r118;
	mul.lo.s32 	%r121, %r120, %r118;
	sub.s32 	%r122, %r119, %r121;
	cvt.u64.u32 	%rd582, %r120;
	cvt.u64.u32 	%rd579, %r122;
	bra.uni 	$L__BB3_101;
$L__BB3_100:
	div.s64 	%rd582, %rd576, %rd227;
	mul.lo.s64 	%rd372, %rd582, %rd227;
	sub.s64 	%rd579, %rd576, %rd372;
$L__BB3_101:
	mul.wide.u32 	%rd373, %r45, 8;
	add.s64 	%rd374, %rd1, %rd373;
	ld.global.u64 	%rd375, [%rd374];
	mad.lo.s64 	%rd376, %rd375, %rd579, %rd226;
	add.s64 	%rd591, %rd591, %rd376;
	add.s32 	%r214, %r214, -4;
$L__BB3_102:
	setp.eq.s32 	%p21, %r42, 0;
	@%p21 bra 	$L__BB3_116;
	setp.eq.s32 	%p22, %r42, 1;
	@%p22 bra 	$L__BB3_111;
	mul.wide.u32 	%rd378, %r214, 8;
	add.s64 	%rd379, %rd2, %rd378;
	ld.global.u64 	%rd238, [%rd379];
	or.b64  	%rd380, %rd582, %rd238;
	and.b64  	%rd381, %rd380, -4294967296;
	setp.ne.s64 	%p23, %rd381, 0;
	@%p23 bra 	$L__BB3_106;
	cvt.u32.u64 	%r123, %rd238;
	cvt.u32.u64 	%r124, %rd582;
	div.u32 	%r125, %r124, %r123;
	mul.lo.s32 	%r126, %r125, %r123;
	sub.s32 	%r127, %r124, %r126;
	cvt.u64.u32 	%rd583, %r125;
	cvt.u64.u32 	%rd584, %r127;
	bra.uni 	$L__BB3_107;
$L__BB3_106:
	div.s64 	%rd583, %rd582, %rd238;
	mul.lo.s64 	%rd382, %rd583, %rd238;
	sub.s64 	%rd584, %rd582, %rd382;
$L__BB3_107:
	mul.wide.u32 	%rd383, %r214, 8;
	add.s64 	%rd384, %rd1, %rd383;
	ld.global.u64 	%rd385, [%rd384];
	mul.lo.s64 	%rd245, %rd385, %rd584;
	add.s32 	%r48, %r214, -1;
	mul.wide.u32 	%rd386, %r48, 8;
	add.s64 	%rd387, %rd2, %rd386;
	ld.global.u64 	%rd246, [%rd387];
	or.b64  	%rd388, %rd583, %rd246;
	and.b64  	%rd389, %rd388, -4294967296;
	setp.ne.s64 	%p24, %rd389, 0;
	@%p24 bra 	$L__BB3_109;
	cvt.u32.u64 	%r128, %rd246;
	cvt.u32.u64 	%r129, %rd583;
	div.u32 	%r130, %r129, %r128;
	mul.lo.s32 	%r131, %r130, %r128;
	sub.s32 	%r132, %r129, %r131;
	cvt.u64.u32 	%rd582, %r130;
	cvt.u64.u32 	%rd586, %r132;
	bra.uni 	$L__BB3_110;
$L__BB3_109:
	div.s64 	%rd582, %rd583, %rd246;
	mul.lo.s64 	%rd390, %rd582, %rd246;
	sub.s64 	%rd586, %rd583, %rd390;
$L__BB3_110:
	add.s64 	%rd392, %rd1, %rd386;
	ld.global.u64 	%rd393, [%rd392];
	mad.lo.s64 	%rd394, %rd393, %rd586, %rd245;
	add.s64 	%rd591, %rd591, %rd394;
	add.s32 	%r214, %r214, -2;
$L__BB3_111:
	and.b32  	%r133, %r24, 1;
	setp.eq.b32 	%p25, %r133, 1;
	not.pred 	%p26, %p25;
	@%p26 bra 	$L__BB3_116;
	mul.wide.u32 	%rd395, %r214, 8;
	add.s64 	%rd396, %rd2, %rd395;
	ld.global.u64 	%rd257, [%rd396];
	or.b64  	%rd397, %rd582, %rd257;
	and.b64  	%rd398, %rd397, -4294967296;
	setp.ne.s64 	%p27, %rd398, 0;
	@%p27 bra 	$L__BB3_114;
	cvt.u32.u64 	%r134, %rd257;
	cvt.u32.u64 	%r135, %rd582;
	rem.u32 	%r136, %r135, %r134;
	cvt.u64.u32 	%rd590, %r136;
	bra.uni 	$L__BB3_115;
$L__BB3_114:
	rem.s64 	%rd590, %rd582, %rd257;
$L__BB3_115:
	add.s64 	%rd400, %rd1, %rd395;
	ld.global.u64 	%rd401, [%rd400];
	mad.lo.s64 	%rd591, %rd401, %rd590, %rd591;
$L__BB3_116:
	ld.global.u8 	%rs6, [%rd591];
	st.shared.u8 	[%r5], %rs6;
	st.shared.u64 	[%r6], %rd4;
$L__BB3_117:
	bar.sync 	0;
	setp.lt.u32 	%p51, %r216, 66;
	@%p51 bra 	$L__BB3_125;
$L__BB3_118:
	mov.u32 	%r51, %r216;
	shr.u32 	%r216, %r51, 1;
	setp.ge.u32 	%p52, %r3, %r216;
	@%p52 bra 	$L__BB3_124;
	ld.shared.u8 	%rs8, [%r5];
	setp.ne.s16 	%p53, %rs8, 0;
	add.s32 	%r205, %r5, %r216;
	ld.shared.u8 	%rs3, [%r205];
	selp.u16 	%rs4, 1, 0, %p53;
	setp.le.u16 	%p54, %rs3, %rs4;
	shl.b32 	%r206, %r216, 3;
	add.s32 	%r53, %r6, %r206;
	@%p54 bra 	$L__BB3_121;
	ld.shared.u64 	%rd592, [%r53];
	bra.uni 	$L__BB3_123;
$L__BB3_121:
	setp.ne.s16 	%p55, %rs3, %rs4;
	@%p55 bra 	$L__BB3_124;
	ld.shared.u64 	%rd478, [%r6];
	ld.shared.u64 	%rd592, [%r53];
	setp.le.s64 	%p56, %rd478, %rd592;
	@%p56 bra 	$L__BB3_124;
$L__BB3_123:
	st.shared.u8 	[%r5], %rs3;
	st.shared.u64 	[%r6], %rd592;
$L__BB3_124:
	bar.sync 	0;
	setp.gt.u32 	%p57, %r51, 131;
	@%p57 bra 	$L__BB3_118;
$L__BB3_125:
	setp.gt.u32 	%p58, %r3, 31;
	@%p58 bra 	$L__BB3_152;
	ld.volatile.shared.u8 	%rs9, [%r5];
	setp.ne.s16 	%p59, %rs9, 0;
	ld.volatile.shared.u8 	%rs10, [%r5+32];
	selp.u16 	%rs11, 1, 0, %p59;
	setp.gt.u16 	%p60, %rs10, %rs11;
	@%p60 bra 	$L__BB3_129;
	ld.volatile.shared.u8 	%rs12, [%r5];
	setp.ne.s16 	%p61, %rs12, 0;
	ld.volatile.shared.u8 	%rs13, [%r5+32];
	selp.u16 	%rs14, 1, 0, %p61;
	setp.ne.s16 	%p62, %rs13, %rs14;
	@%p62 bra 	$L__BB3_130;
	ld.volatile.shared.u64 	%rd479, [%r6];
	ld.volatile.shared.u64 	%rd480, [%r6+256];
	setp.le.s64 	%p63, %rd479, %rd480;
	@%p63 bra 	$L__BB3_130;
$L__BB3_129:
	ld.volatile.shared.u64 	%rd481, [%r6+256];
	st.volatile.shared.u64 	[%r6], %rd481;
	ld.volatile.shared.u8 	%rs15, [%r5+32];
	st.volatile.shared.u8 	[%r5], %rs15;
$L__BB3_130:
	ld.volatile.shared.u8 	%rs16, [%r5];
	setp.ne.s16 	%p64, %rs16, 0;
	ld.volatile.shared.u8 	%rs17, [%r5+16];
	selp.u16 	%rs18, 1, 0, %p64;
	setp.gt.u16 	%p65, %rs17, %rs18;
	@%p65 bra 	$L__BB3_133;
	ld.volatile.shared.u8 	%rs19, [%r5];
	setp.ne.s16 	%p66, %rs19, 0;
	ld.volatile.shared.u8 	%rs20, [%r5+16];
	selp.u16 	%rs21, 1, 0, %p66;
	setp.ne.s16 	%p67, %rs20, %rs21;
	@%p67 bra 	$L__BB3_134;
	ld.volatile.shared.u64 	%rd482, [%r6];
	ld.volatile.shared.u64 	%rd483, [%r6+128];
	setp.le.s64 	%p68, %rd482, %rd483;
	@%p68 bra 	$L__BB3_134;
$L__BB3_133:
	ld.volatile.shared.u64 	%rd484, [%r6+128];
	st.volatile.shared.u64 	[%r6], %rd484;
	ld.volatile.shared.u8 	%rs22, [%r5+16];
	st.volatile.shared.u8 	[%r5], %rs22;
$L__BB3_134:
	ld.volatile.shared.u8 	%rs23, [%r5];
	setp.ne.s16 	%p69, %rs23, 0;
	ld.volatile.shared.u8 	%rs24, [%r5+8];
	selp.u16 	%rs25, 1, 0, %p69;
	setp.gt.u16 	%p70, %rs24, %rs25;
	@%p70 bra 	$L__BB3_137;
	ld.volatile.shared.u8 	%rs26, [%r5];
	setp.ne.s16 	%p71, %rs26, 0;
	ld.volatile.shared.u8 	%rs27, [%r5+8];
	selp.u16 	%rs28, 1, 0, %p71;
	setp.ne.s16 	%p72, %rs27, %rs28;
	@%p72 bra 	$L__BB3_138;
	ld.volatile.shared.u64 	%rd485, [%r6];
	ld.volatile.shared.u64 	%rd486, [%r6+64];
	setp.le.s64 	%p73, %rd485, %rd486;
	@%p73 bra 	$L__BB3_138;
$L__BB3_137:
	ld.volatile.shared.u64 	%rd487, [%r6+64];
	st.volatile.shared.u64 	[%r6], %rd487;
	ld.volatile.shared.u8 	%rs29, [%r5+8];
	st.volatile.shared.u8 	[%r5], %rs29;
$L__BB3_138:
	ld.volatile.shared.u8 	%rs30, [%r5];
	setp.ne.s16 	%p74, %rs30, 0;
	ld.volatile.shared.u8 	%rs31, [%r5+4];
	selp.u16 	%rs32, 1, 0, %p74;
	setp.gt.u16 	%p75, %rs31, %rs32;
	@%p75 bra 	$L__BB3_141;
	ld.volatile.shared.u8 	%rs33, [%r5];
	setp.ne.s16 	%p76, %rs33, 0;
	ld.volatile.shared.u8 	%rs34, [%r5+4];
	selp.u16 	%rs35, 1, 0, %p76;
	setp.ne.s16 	%p77, %rs34, %rs35;
	@%p77 bra 	$L__BB3_142;
	ld.volatile.shared.u64 	%rd488, [%r6];
	ld.volatile.shared.u64 	%rd489, [%r6+32];
	setp.le.s64 	%p78, %rd488, %rd489;
	@%p78 bra 	$L__BB3_142;
$L__BB3_141:
	ld.volatile.shared.u64 	%rd490, [%r6+32];
	st.volatile.shared.u64 	[%r6], %rd490;
	ld.volatile.shared.u8 	%rs36, [%r5+4];
	st.volatile.shared.u8 	[%r5], %rs36;
$L__BB3_142:
	ld.volatile.shared.u8 	%rs37, [%r5];
	setp.ne.s16 	%p79, %rs37, 0;
	ld.volatile.shared.u8 	%rs38, [%r5+2];
	selp.u16 	%rs39, 1, 0, %p79;
	setp.gt.u16 	%p80, %rs38, %rs39;
	@%p80 bra 	$L__BB3_145;
	ld.volatile.shared.u8 	%rs40, [%r5];
	setp.ne.s16 	%p81, %rs40, 0;
	ld.volatile.shared.u8 	%rs41, [%r5+2];
	selp.u16 	%rs42, 1, 0, %p81;
	setp.ne.s16 	%p82, %rs41, %rs42;
	@%p82 bra 	$L__BB3_146;
	ld.volatile.shared.u64 	%rd491, [%r6];
	ld.volatile.shared.u64 	%rd492, [%r6+16];
	setp.le.s64 	%p83, %rd491, %rd492;
	@%p83 bra 	$L__BB3_146;
$L__BB3_145:
	ld.volatile.shared.u64 	%rd493, [%r6+16];
	st.volatile.shared.u64 	[%r6], %rd493;
	ld.volatile.shared.u8 	%rs43, [%r5+2];
	st.volatile.shared.u8 	[%r5], %rs43;
$L__BB3_146:
	ld.volatile.shared.u8 	%rs44, [%r5];
	setp.ne.s16 	%p84, %rs44, 0;
	ld.volatile.shared.u8 	%rs45, [%r5+1];
	selp.u16 	%rs46, 1, 0, %p84;
	setp.gt.u16 	%p85, %rs45, %rs46;
	@%p85 bra 	$L__BB3_149;
	ld.volatile.shared.u8 	%rs47, [%r5];
	setp.ne.s16 	%p86, %rs47, 0;
	ld.volatile.shared.u8 	%rs48, [%r5+1];
	selp.u16 	%rs49, 1, 0, %p86;
	setp.ne.s16 	%p87, %rs48, %rs49;
	@%p87 bra 	$L__BB3_150;
	ld.volatile.shared.u64 	%rd494, [%r6];
	ld.volatile.shared.u64 	%rd495, [%r6+8];
	setp.le.s64 	%p88, %rd494, %rd495;
	@%p88 bra 	$L__BB3_150;
$L__BB3_149:
	ld.volatile.shared.u64 	%rd496, [%r6+8];
	st.volatile.shared.u64 	[%r6], %rd496;
	ld.volatile.shared.u8 	%rs50, [%r5+1];
	st.volatile.shared.u8 	[%r5], %rs50;
$L__BB3_150:
	setp.ne.s32 	%p89, %r3, 0;
	@%p89 bra 	$L__BB3_152;
	ld.param.u64 	%rd506, [nkd_bool_param_9];
	ld.param.u64 	%rd505, [nkd_bool_param_0];
	ld.shared.u8 	%rs51, [sdata_bool];
	cvt.u64.u32 	%rd497, %r4;
	mad.lo.s64 	%rd498, %rd506, %rd5, %rd497;
	cvta.to.global.u64 	%rd499, %rd505;
	add.s64 	%rd500, %rd499, %rd498;
	st.global.u8 	[%rd500], %rs51;
	ld.shared.u64 	%rd501, [%r2];
	cvta.to.global.u64 	%rd502, %rd267;
	shl.b64 	%rd503, %rd498, 3;
	add.s64 	%rd504, %rd502, %rd503;
	st.global.u64 	[%rd504], %rd501;
$L__BB3_152:
	ret;

}
	// .globl	nkd2_bool
.visible .entry nkd2_bool(
	.param .u64 .ptr .align 1 nkd2_bool_param_0,
	.param .u64 .ptr .align 1 nkd2_bool_param_1,
	.param .u64 .ptr .align 1 nkd2_bool_param_2,
	.param .u64 nkd2_bool_param_3,
	.param .u64 nkd2_bool_param_4,
	.param .u64 nkd2_bool_param_5,
	.param .u64 nkd2_bool_param_6,
	.param .u64 nkd2_bool_param_7
)
{
	.reg .pred 	%p<47>;
	.reg .b16 	%rs<52>;
	.reg .b32 	%r<24>;
	.reg .b64 	%rd<70>;

	ld.param.u64 	%rd15, [nkd2_bool_param_0];
	ld.param.u64 	%rd18, [nkd2_bool_param_1];
	ld.param.u64 	%rd19, [nkd2_bool_param_2];
	ld.param.u64 	%rd20, [nkd2_bool_param_3];
	ld.param.u64 	%rd16, [nkd2_bool_param_4];
	ld.param.u64 	%rd21, [nkd2_bool_param_5];
	ld.param.u64 	%rd17, [nkd2_bool_param_7];
	cvta.to.global.u64 	%rd1, %rd19;
	cvta.to.global.u64 	%rd2, %rd18;
	mov.u32 	%r23, %ntid.x;
	mov.u32 	%r12, sdata_bool;
	add.s32 	%r2, %r12, %r23;
	mov.u32 	%r3, %tid.x;
	mov.u32 	%r4, %ctaid.x;
	mul.lo.s32 	%r13, %r4, %r23;
	shl.b32 	%r14, %r13, 1;
	add.s32 	%r15, %r14, %r3;
	add.s32 	%r5, %r12, %r3;
	mov.b16 	%rs6, 0;
	st.shared.u8 	[%r5], %rs6;
	cvt.u64.u32 	%rd3, %r15;
	shl.b32 	%r16, %r3, 3;
	add.s32 	%r6, %r2, %r16;
	st.shared.u64 	[%r6], %rd3;
	mov.u32 	%r17, %ctaid.y;
	cvt.u64.u32 	%rd22, %r17;
	add.s64 	%rd4, %rd20, %rd22;
	setp.ge.u64 	%p1, %rd4, %rd21;
	@%p1 bra 	$L__BB4_46;
	cvt.u32.u64 	%r18, %rd3;
	mul.lo.s64 	%rd5, %rd17, %rd4;
	cvt.u32.u64 	%r19, %rd5;
	add.s32 	%r7, %r18, %r19;
	add.s32 	%r20, %r18, %r23;
	add.s32 	%r8, %r7, %r23;
	cvt.u64.u32 	%rd23, %r20;
	setp.le.u64 	%p2, %rd16, %rd23;
	@%p2 bra 	$L__BB4_9;
	cvt.u64.u32 	%rd29, %r7;
	add.s64 	%rd30, %rd2, %rd29;
	ld.global.u8 	%rs1, [%rd30];
	setp.ne.s16 	%p4, %rs1, 0;
	cvt.u64.u32 	%rd31, %r8;
	add.s64 	%rd32, %rd2, %rd31;
	ld.global.u8 	%rs2, [%rd32];
	selp.u16 	%rs3, 1, 0, %p4;
	setp.le.u16 	%p5, %rs2, %rs3;
	@%p5 bra 	$L__BB4_4;
	mul.wide.u32 	%rd39, %r8, 8;
	add.s64 	%rd40, %rd1, %rd39;
	ld.global.u64 	%rd67, [%rd40];
	bra.uni 	$L__BB4_8;
$L__BB4_4:
	setp.eq.s16 	%p6, %rs2, %rs3;
	@%p6 bra 	$L__BB4_7;
	mul.wide.u32 	%rd33, %r7, 8;
	add.s64 	%rd34, %rd1, %rd33;
	ld.global.u64 	%rd68, [%rd34];
$L__BB4_6:
	st.shared.u8 	[%r5], %rs1;
	st.shared.u64 	[%r6], %rd68;
	bra.uni 	$L__BB4_11;
$L__BB4_7:
	mul.wide.u32 	%rd35, %r7, 8;
	add.s64 	%rd36, %rd1, %rd35;
	ld.global.u64 	%rd68, [%rd36];
	mul.wide.u32 	%rd37, %r8, 8;
	add.s64 	%rd38, %rd1, %rd37;
	ld.global.u64 	%rd67, [%rd38];
	setp.le.s64 	%p7, %rd68, %rd67;
	@%p7 bra 	$L__BB4_6;
$L__BB4_8:
	st.shared.u8 	[%r5], %rs2;
	st.shared.u64 	[%r6], %rd67;
	bra.uni 	$L__BB4_11;
$L__BB4_9:
	setp.le.u64 	%p3, %rd16, %rd3;
	@%p3 bra 	$L__BB4_11;
	cvt.u64.u32 	%rd24, %r7;
	add.s64 	%rd25, %rd2, %rd24;
	ld.global.u8 	%rs7, [%rd25];
	st.shared.u8 	[%r5], %rs7;
	mul.wide.u32 	%rd26, %r7, 8;
	add.s64 	%rd27, %rd1, %rd26;
	ld.global.u64 	%rd28, [%rd27];
	st.shared.u64 	[%r6], %rd28;
$L__BB4_11:
	bar.sync 	0;
	setp.lt.u32 	%p8, %r23, 66;
	@%p8 bra 	$L__BB4_19;
$L__BB4_12:
	mov.u32 	%r9, %r23;
	shr.u32 	%r23, %r9, 1;
	setp.ge.u32 	%p9, %r3, %r23;
	@%p9 bra 	$L__BB4_18;
	ld.shared.u8 	%rs8, [%r5];
	setp.ne.s16 	%p10, %rs8, 0;
	add.s32 	%r21, %r5, %r23;
	ld.shared.u8 	%rs4, [%r21];
	selp.u16 	%rs5, 1, 0, %p10;
	setp.le.u16 	%p11, %rs4, %rs5;
	shl.b32 	%r22, %r23, 3;
	add.s32 	%r11, %r6, %r22;
	@%p11 bra 	$L__BB4_15;
	ld.shared.u64 	%rd69, [%r11];
	bra.uni 	$L__BB4_17;
$L__BB4_15:
	setp.ne.s16 	%p12, %rs4, %rs5;
	@%p12 bra 	$L__BB4_18;
	ld.shared.u64 	%rd41, [%r6];
	ld.shared.u64 	%rd69, [%r11];
	setp.le.s64 	%p13, %rd41, %rd69;
	@%p13 bra 	$L__BB4_18;
$L__BB4_17:
	st.shared.u8 	[%r5], %rs4;
	st.shared.u64 	[%r6], %rd69;
$L__BB4_18:
	bar.sync 	0;
	setp.gt.u32 	%p14, %r9, 131;
	@%p14 bra 	$L__BB4_12;
$L__BB4_19:
	setp.gt.u32 	%p15, %r3, 31;
	@%p15 bra 	$L__BB4_46;
	ld.volatile.shared.u8 	%rs9, [%r5];
	setp.ne.s16 	%p16, %rs9, 0;
	ld.volatile.shared.u8 	%rs10, [%r5+32];
	selp.u16 	%rs11, 1, 0, %p16;
	setp.gt.u16 	%p17, %rs10, %rs11;
	@%p17 bra 	$L__BB4_23;
	ld.volatile.shared.u8 	%rs12, [%r5];
	setp.ne.s16 	%p18, %rs12, 0;
	ld.volatile.shared.u8 	%rs13, [%r5+32];
	selp.u16 	%rs14, 1, 0, %p18;
	setp.ne.s16 	%p19, %rs13, %rs14;
	@%p19 bra 	$L__BB4_24;
	ld.volatile.shared.u64 	%rd42, [%r6];
	ld.volatile.shared.u64 	%rd43, [%r6+256];
	setp.le.s64 	%p20, %rd42, %rd43;
	@%p20 bra 	$L__BB4_24;
$L__BB4_23:
	ld.volatile.shared.u64 	%rd44, [%r6+256];
	st.volatile.shared.u64 	[%r6], %rd44;
	ld.volatile.shared.u8 	%rs15, [%r5+32];
	st.volatile.shared.u8 	[%r5], %rs15;
$L__BB4_24:
	ld.volatile.shared.u8 	%rs16, [%r5];
	setp.ne.s16 	%p21, %rs16, 0;
	ld.volatile.shared.u8 	%rs17, [%r5+16];
	selp.u16 	%rs18, 1, 0, %p21;
	setp.gt.u16 	%p22, %rs17, %rs18;
	@%p22 bra 	$L__BB4_27;
	ld.volatile.shared.u8 	%rs19, [%r5];
	setp.ne.s16 	%p23, %rs19, 0;
	ld.volatile.shared.u8 	%rs20, [%r5+16];
	selp.u16 	%rs21, 1, 0, %p23;
	setp.ne.s16 	%p24, %rs20, %rs21;
	@%p24 bra 	$L__BB4_28;
	ld.volatile.shared.u64 	%rd45, [%r6];
	ld.volatile.shared.u64 	%rd46, [%r6+128];
	setp.le.s64 	%p25, %rd45, %rd46;
	@%p25 bra 	$L__BB4_28;
$L__BB4_27:
	ld.volatile.shared.u64 	%rd47, [%r6+128];
	st.volatile.shared.u64 	[%r6], %rd47;
	ld.volatile.shared.u8 	%rs22, [%r5+16];
	st.volatile.shared.u8 	[%r5], %rs22;
$L__BB4_28:
	ld.volatile.shared.u8 	%rs23, [%r5];
	setp.ne.s16 	%p26, %rs23, 0;
	ld.volatile.shared.u8 	%rs24, [%r5+8];
	selp.u16 	%rs25, 1, 0, %p26;
	setp.gt.u16 	%p27, %rs24, %rs25;
	@%p27 bra 	$L__BB4_31;
	ld.volatile.shared.u8 	%rs26, [%r5];
	setp.ne.s16 	%p28, %rs26, 0;
	ld.volatile.shared.u8 	%rs27, [%r5+8];
	selp.u16 	%rs28, 1, 0, %p28;
	setp.ne.s16 	%p29, %rs27, %rs28;
	@%p29 bra 	$L__BB4_32;
	ld.volatile.shared.u64 	%rd48, [%r6];
	ld.volatile.shared.u64 	%rd49, [%r6+64];
	setp.le.s64 	%p30, %rd48, %rd49;
	@%p30 bra 	$L__BB4_32;
$L__BB4_31:
	ld.volatile.shared.u64 	%rd50, [%r6+64];
	st.volatile.shared.u64 	[%r6], %rd50;
	ld.volatile.shared.u8 	%rs29, [%r5+8];
	st.volatile.shared.u8 	[%r5], %rs29;
$L__BB4_32:
	ld.volatile.shared.u8 	%rs30, [%r5];
	setp.ne.s16 	%p31, %rs30, 0;
	ld.volatile.shared.u8 	%rs31, [%r5+4];
	selp.u16 	%rs32, 1, 0, %p31;
	setp.gt.u16 	%p32, %rs31, %rs32;
	@%p32 bra 	$L__BB4_35;
	ld.volatile.shared.u8 	%rs33, [%r5];
	setp.ne.s16 	%p33, %rs33, 0;
	ld.volatile.shared.u8 	%rs34, [%r5+4];
	selp.u16 	%rs35, 1, 0, %p33;
	setp.ne.s16 	%p34, %rs34, %rs35;
	@%p34 bra 	$L__BB4_36;
	ld.volatile.shared.u64 	%rd51, [%r6];
	ld.volatile.shared.u64 	%rd52, [%r6+32];
	setp.le.s64 	%p35, %rd51, %rd52;
	@%p35 bra 	$L__BB4_36;
$L__BB4_35:
	ld.volatile.shared.u64 	%rd53, [%r6+32];
	st.volatile.shared.u64 	[%r6], %rd53;
	ld.volatile.shared.u8 	%rs36, [%r5+4];
	st.volatile.shared.u8 	[%r5], %rs36;
$L__BB4_36:
	ld.volatile.shared.u8 	%rs37, [%r5];
	setp.ne.s16 	%p36, %rs37, 0;
	ld.volatile.shared.u8 	%rs38, [%r5+2];
	selp.u16 	%rs39, 1, 0, %p36;
	setp.gt.u16 	%p37, %rs38, %rs39;
	@%p37 bra 	$L__BB4_39;
	ld.volatile.shared.u8 	%rs40, [%r5];
	setp.ne.s16 	%p38, %rs40, 0;
	ld.volatile.shared.u8 	%rs41, [%r5+2];
	selp.u16 	%rs42, 1, 0, %p38;
	setp.ne.s16 	%p39, %rs41, %rs42;
	@%p39 bra 	$L__BB4_40;
	ld.volatile.shared.u64 	%rd54, [%r6];
	ld.volatile.shared.u64 	%rd55, [%r6+16];
	setp.le.s64 	%p40, %rd54, %rd55;
	@%p40 bra 	$L__BB4_40;
$L__BB4_39:
	ld.volatile.shared.u64 	%rd56, [%r6+16];
	st.volatile.shared.u64 	[%r6], %rd56;
	ld.volatile.shared.u8 	%rs43, [%r5+2];
	st.volatile.shared.u8 	[%r5], %rs43;
$L__BB4_40:
	ld.volatile.shared.u8 	%rs44, [%r5];
	setp.ne.s16 	%p41, %rs44, 0;
	ld.volatile.shared.u8 	%rs45, [%r5+1];
	selp.u16 	%rs46, 1, 0, %p41;
	setp.gt.u16 	%p42, %rs45, %rs46;
	@%p42 bra 	$L__BB4_43;
	ld.volatile.shared.u8 	%rs47, [%r5];
	setp.ne.s16 	%p43, %rs47, 0;
	ld.volatile.shared.u8 	%rs48, [%r5+1];
	selp.u16 	%rs49, 1, 0, %p43;
	setp.ne.s16 	%p44, %rs48, %rs49;
	@%p44 bra 	$L__BB4_44;
	ld.volatile.shared.u64 	%rd57, [%r6];
	ld.volatile.shared.u64 	%rd58, [%r6+8];
	setp.le.s64 	%p45, %rd57, %rd58;
	@%p45 bra 	$L__BB4_44;
$L__BB4_43:
	ld.volatile.shared.u64 	%rd59, [%r6+8];
	st.volatile.shared.u64 	[%r6], %rd59;
	ld.volatile.shared.u8 	%rs50, [%r5+1];
	st.volatile.shared.u8 	[%r5], %rs50;
$L__BB4_44:
	setp.ne.s32 	%p46, %r3, 0;
	@%p46 bra 	$L__BB4_46;
	ld.shared.u8 	%rs51, [sdata_bool];
	cvt.u64.u32 	%rd60, %r4;
	add.s64 	%rd61, %rd5, %rd60;
	cvta.to.global.u64 	%rd62, %rd15;
	add.s64 	%rd63, %rd62, %rd61;
	st.global.u8 	[%rd63], %rs51;
	ld.shared.u64 	%rd64, [%r2];
	shl.b64 	%rd65, %rd61, 3;
	add.s64 	%rd66, %rd1, %rd65;
	st.global.u64 	[%rd66], %rd64;
$L__BB4_46:
	ret;

}
	// .globl	contiguous_reduce_i8
.visible .entry contiguous_reduce_i8(
	.param .u64 .ptr .align 1 contiguous_reduce_i8_param_0,
	.param .u64 .ptr .align 1 contiguous_reduce_i8_param_1,
	.param .u64 .ptr .align 1 contiguous_reduce_i8_param_2,
	.param .u64 contiguous_reduce_i8_param_3
)
{
	.reg .pred 	%p<30>;
	.reg .b16 	%rs<38>;
	.reg .b32 	%r<19>;
	.reg .b64 	%rd<41>;

	ld.param.u64 	%rd7, [contiguous_reduce_i8_param_0];
	ld.param.u64 	%rd8, [contiguous_reduce_i8_param_1];
	ld.param.u64 	%rd10, [contiguous_reduce_i8_param_2];
	ld.param.u64 	%rd9, [contiguous_reduce_i8_param_3];
	cvta.to.global.u64 	%rd1, %rd10;
	mov.u32 	%r18, %ntid.x;
	mov.u32 	%r10, sdata_i8;
	add.s32 	%r2, %r10, %r18;
	mov.u32 	%r3, %tid.x;
	mov.u32 	%r4, %ctaid.x;
	mul.lo.s32 	%r11, %r4, %r18;
	shl.b32 	%r12, %r11, 1;
	add.s32 	%r13, %r12, %r3;
	cvt.u64.u32 	%rd2, %r13;
	shl.b32 	%r14, %r3, 3;
	add.s32 	%r5, %r2, %r14;
	st.shared.u64 	[%r5], %rd2;
	add.s32 	%r6, %r10, %r3;
	mov.b16 	%rs5, 128;
	st.shared.u8 	[%r6], %rs5;
	add.s32 	%r15, %r13, %r18;
	cvt.u64.u32 	%rd3, %r15;
	setp.le.u64 	%p1, %rd9, %rd3;
	@%p1 bra 	$L__BB5_4;
	add.s64 	%rd12, %rd1, %rd2;
	ld.global.s8 	%rs1, [%rd12];
	add.s64 	%rd13, %rd1, %rd3;
	ld.global.s8 	%rs2, [%rd13];
	setp.ge.s16 	%p3, %rs1, %rs2;
	@%p3 bra 	$L__BB5_3;
	st.shared.u8 	[%r6], %rs2;
	st.shared.u64 	[%r5], %rd3;
	bra.uni 	$L__BB5_6;
$L__BB5_3:
	st.shared.u8 	[%r6], %rs1;
	st.shared.u64 	[%r5], %rd2;
	bra.uni 	$L__BB5_6;
$L__BB5_4:
	setp.le.u64 	%p2, %rd9, %rd2;
	@%p2 bra 	$L__BB5_6;
	add.s64 	%rd11, %rd1, %rd2;
	ld.global.u8 	%rs6, [%rd11];
	st.shared.u8 	[%r6], %rs6;
	st.shared.u64 	[%r5], %rd2;
$L__BB5_6:
	bar.sync 	0;
	setp.lt.u32 	%p4, %r18, 66;
	@%p4 bra 	$L__BB5_14;
$L__BB5_7:
	mov.u32 	%r7, %r18;
	shr.u32 	%r18, %r7, 1;
	setp.ge.u32 	%p5, %r3, %r18;
	@%p5 bra 	$L__BB5_13;
	ld.shared.s8 	%rs3, [%r6];
	add.s32 	%r16, %r6, %r18;
	ld.shared.s8 	%rs4, [%r16];
	setp.ge.s16 	%p6, %rs3, %rs4;
	shl.b32 	%r17, %r18, 3;
	add.s32 	%r9, %r5, %r17;
	@%p6 bra 	$L__BB5_10;
	ld.shared.u64 	%rd40, [%r9];
	bra.uni 	$L__BB5_12;
$L__BB5_10:
	setp.ne.s16 	%p7, %rs3, %rs4;
	@%p7 bra 	$L__BB5_13;
	ld.shared.u64 	%rd14, [%r5];
	ld.shared.u64 	%rd40, [%r9];
	setp.le.s64 	%p8, %rd14, %rd40;
	@%p8 bra 	$L__BB5_13;
$L__BB5_12:
	st.shared.u8 	[%r6], %rs4;
	st.shared.u64 	[%r5], %rd40;
$L__BB5_13:
	bar.sync 	0;
	setp.gt.u32 	%p9, %r7, 131;
	@%p9 bra 	$L__BB5_7;
$L__BB5_14:
	setp.gt.u32 	%p10, %r3, 31;
	@%p10 bra 	$L__BB5_41;
	ld.volatile.shared.s8 	%rs7, [%r6];
	ld.volatile.shared.s8 	%rs8, [%r6+32];
	setp.lt.s16 	%p11, %rs7, %rs8;
	@%p11 bra 	$L__BB5_18;
	ld.volatile.shared.u8 	%rs9, [%r6];
	ld.volatile.shared.u8 	%rs10, [%r6+32];
	setp.ne.s16 	%p12, %rs9, %rs10;
	@%p12 bra 	$L__BB5_19;
	ld.volatile.shared.u64 	%rd15, [%r5];
	ld.volatile.shared.u64 	%rd16, [%r5+256];
	setp.le.s64 	%p13, %rd15, %rd16;
	@%p13 bra 	$L__BB5_19;
$L__BB5_18:
	ld.volatile.shared.u64 	%rd17, [%r5+256];
	st.volatile.shared.u64 	[%r5], %rd17;
	ld.volatile.shared.u8 	%rs11, [%r6+32];
	st.volatile.shared.u8 	[%r6], %rs11;
$L__BB5_19:
	ld.volatile.shared.s8 	%rs12, [%r6];
	ld.volatile.shared.s8 	%rs13, [%r6+16];
	setp.lt.s16 	%p14, %rs12, %rs13;
	@%p14 bra 	$L__BB5_22;
	ld.volatile.shared.u8 	%rs14, [%r6];
	ld.volatile.shared.u8 	%rs15, [%r6+16];
	setp.ne.s16 	%p15, %rs14, %rs15;
	@%p15 bra 	$L__BB5_23;
	ld.volatile.shared.u64 	%rd18, [%r5];
	ld.volatile.shared.u64 	%rd19, [%r5+128];
	setp.le.s64 	%p16, %rd18, %rd19;
	@%p16 bra 	$L__BB5_23;
$L__BB5_22:
	ld.volatile.shared.u64 	%rd20, [%r5+128];
	st.volatile.shared.u64 	[%r5], %rd20;
	ld.volatile.shared.u8 	%rs16, [%r6+16];
	st.volatile.shared.u8 	[%r6], %rs16;
$L__BB5_23:
	ld.volatile.shared.s8 	%rs17, [%r6];
	ld.volatile.shared.s8 	%rs18, [%r6+8];
	setp.lt.s16 	%p17, %rs17, %rs18;
	@%p17 bra 	$L__BB5_26;
	ld.volatile.shared.u8 	%rs19, [%r6];
	ld.volatile.shared.u8 	%rs20, [%r6+8];
	setp.ne.s16 	%p18, %rs19, %rs20;
	@%p18 bra 	$L__BB5_27;
	ld.volatile.shared.u64 	%rd21, [%r5];
	ld.volatile.shared.u64 	%rd22, [%r5+64];
	setp.le.s64 	%p19, %rd21, %rd22;
	@%p19 bra 	$L__BB5_27;
$L__BB5_26:
	ld.volatile.shared.u64 	%rd23, [%r5+64];
	st.volatile.shared.u64 	[%r5], %rd23;
	ld.volatile.shared.u8 	%rs21, [%r6+8];
	st.volatile.shared.u8 	[%r6], %rs21;
$L__BB5_27:
	ld.volatile.shared.s8 	%rs22, [%r6];
	ld.volatile.shared.s8 	%rs23, [%r6+4];
	setp.lt.s16 	%p20, %rs22, %rs23;
	@%p20 bra 	$L__BB5_30;
	ld.volatile.shared.u8 	%rs24, [%r6];
	ld.volatile.shared.u8 	%rs25, [%r6+4];
	setp.ne.s16 	%p21, %rs24, %rs25;
	@%p21 bra 	$L__BB5_31;
	ld.volatile.shared.u64 	%rd24, [%r5];
	ld.volatile.shared.u64 	%rd25, [%r5+32];
	setp.le.s64 	%p22, %rd24, %rd25;
	@%p22 bra 	$L__BB5_31;
$L__BB5_30:
	ld.volatile.shared.u64 	%rd26, [%r5+32];
	st.volatile.shared.u64 	[%r5], %rd26;
	ld.volatile.shared.u8 	%rs26, [%r6+4];
	st.volatile.shared.u8 	[%r6], %rs26;
$L__BB5_31:
	ld.volatile.shared.s8 	%rs27, [%r6];
	ld.volatile.shared.s8 	%rs28, [%r6+2];
	setp.lt.s16 	%p23, %rs27, %rs28;
	@%p23 bra 	$L__BB5_34;
	ld.volatile.shared.u8 	%rs29, [%r6];
	ld.volatile.shared.u8 	%rs30, [%r6+2];
	setp.ne.s16 	%p24, %rs29, %rs30;
	@%p24 bra 	$L__BB5_35;
	ld.volatile.shared.u64 	%rd27, [%r5];
	ld.volatile.shared.u64 	%rd28, [%r5+16];
	setp.le.s64 	%p25, %rd27, %rd28;
	@%p25 bra 	$L__BB5_35;
$L__BB5_34:
	ld.volatile.shared.u64 	%rd29, [%r5+16];
	st.volatile.shared.u64 	[%r5], %rd29;
	ld.volatile.shared.u8 	%rs31, [%r6+2];
	st.volatile.shared.u8 	[%r6], %rs31;
$L__BB5_35:
	ld.volatile.shared.s8 	%rs32, [%r6];
	ld.volatile.shared.s8 	%rs33, [%r6+1];
	setp.lt.s16 	%p26, %rs32, %rs33;
	@%p26 bra 	$L__BB5_38;
	ld.volatile.shared.u8 	%rs34, [%r6];
	ld.volatile.shared.u8 	%rs35, [%r6+1];
	setp.ne.s16 	%p27, %rs34, %rs35;
	@%p27 bra 	$L__BB5_39;
	ld.volatile.shared.u64 	%rd30, [%r5];
	ld.volatile.shared.u64 	%rd31, [%r5+8];
	setp.le.s64 	%p28, %rd30, %rd31;
	@%p28 bra 	$L__BB5_39;
$L__BB5_38:
	ld.volatile.shared.u64 	%rd32, [%r5+8];
	st.volatile.shared.u64 	[%r5], %rd32;
	ld.volatile.shared.u8 	%rs36, [%r6+1];
	st.volatile.shared.u8 	[%r6], %rs36;
$L__BB5_39:
	setp.ne.s32 	%p29, %r3, 0;
	@%p29 bra 	$L__BB5_41;
	ld.shared.u8 	%rs37, [sdata_i8];
	cvt.u64.u32 	%rd33, %r4;
	cvta.to.global.u64 	%rd34, %rd7;
	add.s64 	%rd35, %rd34, %rd33;
	st.global.u8 	[%rd35], %rs37;
	ld.shared.u64 	%rd36, [%r2];
	cvta.to.global.u64 	%rd37, %rd8;
	mul.wide.u32 	%rd38, %r4, 8;
	add.s64 	%rd39, %rd37, %rd38;
	st.global.u64 	[%rd39], %rd36;
$L__BB5_41:
	ret;

}
	// .globl	uncontiguous_reduce_i8
.visible .entry uncontiguous_reduce_i8(
	.param .u64 .ptr .align 1 uncontiguous_reduce_i8_param_0,
	.param .u64 .ptr .align 1 uncontiguous_reduce_i8_param_1,
	.param .u64 .ptr .align 1 uncontiguous_reduce_i8_param_2,
	.param .u64 .ptr .align 1 uncontiguous_reduce_i8_param_3,
	.param .u64 .ptr .align 1 uncontiguous_reduce_i8_param_4,
	.param .u64 uncontiguous_reduce_i8_param_5,
	.param .u64 uncontiguous_reduce_i8_param_6
)
{
	.reg .pred 	%p<75>;
	.reg .b16 	%rs<38>;
	.reg .b32 	%r<218>;
	.reg .b64 	%rd<586>;

	ld.param.u64 	%rd264, [uncontiguous_reduce_i8_param_2];
	ld.param.u64 	%rd267, [uncontiguous_reduce_i8_param_3];
	ld.param.u64 	%rd268, [uncontiguous_reduce_i8_param_4];
	ld.param.u64 	%rd265, [uncontiguous_reduce_i8_param_5];
	ld.param.u64 	%rd266, [uncontiguous_reduce_i8_param_6];
	cvta.to.global.u64 	%rd1, %rd268;
	cvta.to.global.u64 	%rd2, %rd267;
	cvta.to.global.u64 	%rd3, %rd264;
	mov.u32 	%r217, %ntid.x;
	mov.u32 	%r51, sdata_i8;
	add.s32 	%r2, %r51, %r217;
	mov.u32 	%r3, %tid.x;
	mov.u32 	%r52, %ctaid.x;
	mul.lo.s32 	%r53, %r52, %r217;
	shl.b32 	%r54, %r53, 1;
	add.s32 	%r55, %r54, %r3;
	cvt.u64.u32 	%rd4, %r55;
	shl.b32 	%r56, %r3, 3;
	add.s32 	%r4, %r2, %r56;
	st.shared.u64 	[%r4], %rd4;
	add.s32 	%r5, %r51, %r3;
	mov.b16 	%rs4, 128;
	st.shared.u8 	[%r5], %rs4;
	add.s32 	%r57, %r55, %r217;
	cvt.u64.u32 	%rd5, %r57;
	setp.le.u64 	%p1, %rd266, %rd5;
	@%p1 bra 	$L__BB6_56;
	cvt.u32.u64 	%r6, %rd265;
	add.s32 	%r211, %r6, -1;
	setp.lt.s32 	%p27, %r211, 0;
	mov.b64 	%rd542, 0;
	mov.u64 	%rd543, %rd542;
	@%p27 bra 	$L__BB6_53;
	setp.lt.u32 	%p28, %r211, 3;
	mov.b64 	%rd543, 0;
	mov.u64 	%rd536, %rd5;
	mov.u64 	%rd538, %rd4;
	mov.u64 	%rd542, %rd543;
	@%p28 bra 	$L__BB6_30;
	add.s32 	%r209, %r6, -2;
	and.b32  	%r133, %r6, -4;
	neg.s32 	%r208, %r133;
	mov.b64 	%rd543, 0;
	mov.u64 	%rd536, %rd5;
	mov.u64 	%rd538, %rd4;
$L__BB6_4:
	.pragma "nounroll";
	add.s32 	%r12, %r209, 1;
	mul.wide.u32 	%rd399, %r12, 8;
	add.s64 	%rd400, %rd2, %rd399;
	ld.global.u64 	%rd10, [%rd400];
	or.b64  	%rd401, %rd538, %rd10;
	and.b64  	%rd402, %rd401, -4294967296;
	setp.ne.s64 	%p29, %rd402, 0;
	@%p29 bra 	$L__BB6_6;
	cvt.u32.u64 	%r134, %rd10;
	cvt.u32.u64 	%r135, %rd538;
	div.u32 	%r136, %r135, %r134;
	mul.lo.s32 	%r137, %r136, %r134;
	sub.s32 	%r138, %r135, %r137;
	cvt.u64.u32 	%rd504, %r136;
	cvt.u64.u32 	%rd505, %r138;
	bra.uni 	$L__BB6_7;
$L__BB6_6:
	div.s64 	%rd504, %rd538, %rd10;
	mul.lo.s64 	%rd403, %rd504, %rd10;
	sub.s64 	%rd505, %rd538, %rd403;
$L__BB6_7:
	mul.wide.u32 	%rd404, %r12, 8;
	add.s64 	%rd405, %rd1, %rd404;
	ld.global.u64 	%rd17, [%rd405];
	mad.lo.s64 	%rd18, %rd17, %rd505, %rd542;
	or.b64  	%rd406, %rd536, %rd10;
	and.b64  	%rd407, %rd406, -4294967296;
	setp.ne.s64 	%p30, %rd407, 0;
	@%p30 bra 	$L__BB6_9;
	cvt.u32.u64 	%r139, %rd10;
	cvt.u32.u64 	%r140, %rd536;
	div.u32 	%r141, %r140, %r139;
	mul.lo.s32 	%r142, %r141, %r139;
	sub.s32 	%r143, %r140, %r142;
	cvt.u64.u32 	%rd506, %r141;
	cvt.u64.u32 	%rd507, %r143;
	bra.uni 	$L__BB6_10;
$L__BB6_9:
	div.s64 	%rd506, %rd536, %rd10;
	mul.lo.s64 	%rd408, %rd506, %rd10;
	sub.s64 	%rd507, %rd536, %rd408;
$L__BB6_10:
	mad.lo.s64 	%rd25, %rd507, %rd17, %rd543;
	mul.wide.u32 	%rd409, %r209, 8;
	add.s64 	%rd410, %rd2, %rd409;
	ld.global.u64 	%rd26, [%rd410];
	or.b64  	%rd411, %rd504, %rd26;
	and.b64  	%rd412, %rd411, -4294967296;
	setp.ne.s64 	%p31, %rd412, 0;
	@%p31 bra 	$L__BB6_12;
	cvt.u32.u64 	%r144, %rd26;
	cvt.u32.u64 	%r145, %rd504;
	div.u32 	%r146, %r145, %r144;
	mul.lo.s32 	%r147, %r146, %r144;
	sub.s32 	%r148, %r145, %r147;
	cvt.u64.u32 	%rd508, %r146;
	cvt.u64.u32 	%rd509, %r148;
	bra.uni 	$L__BB6_13;
$L__BB6_12:
	div.s64 	%rd508, %rd504, %rd26;
	mul.lo.s64 	%rd413, %rd508, %rd26;
	sub.s64 	%rd509, %rd504, %rd413;
$L__BB6_13:
	mul.wide.u32 	%rd414, %r209, 8;
	add.s64 	%rd415, %rd1, %rd414;
	ld.global.u64 	%rd33, [%rd415];
	mad.lo.s64 	%rd34, %rd33, %rd509, %rd18;
	or.b64  	%rd416, %rd506, %rd26;
	and.b64  	%rd417, %rd416, -4294967296;
	setp.ne.s64 	%p32, %rd417, 0;
	@%p32 bra 	$L__BB6_15;
	cvt.u32.u64 	%r149, %rd26;
	cvt.u32.u64 	%r150, %rd506;
	div.u32 	%r151, %r150, %r149;
	mul.lo.s32 	%r152, %r151, %r149;
	sub.s32 	%r153, %r150, %r152;
	cvt.u64.u32 	%rd510, %r151;
	cvt.u64.u32 	%rd511, %r153;
	bra.uni 	$L__BB6_16;
$L__BB6_15:
	div.s64 	%rd510, %rd506, %rd26;
	mul.lo.s64 	%rd418, %rd510, %rd26;
	sub.s64 	%rd511, %rd506, %rd418;
$L__BB6_16:
	mad.lo.s64 	%rd41, %rd511, %rd33, %rd25;
	add.s32 	%r13, %r209, -1;
	mul.wide.u32 	%rd419, %r13, 8;
	add.s64 	%rd420, %rd2, %rd419;
	ld.global.u64 	%rd42, [%rd420];
	or.b64  	%rd421, %rd508, %rd42;
	and.b64  	%rd422, %rd421, -4294967296;
	setp.ne.s64 	%p33, %rd422, 0;
	@%p33 bra 	$L__BB6_18;
	cvt.u32.u64 	%r154, %rd42;
	cvt.u32.u64 	%r155, %rd508;
	div.u32 	%r156, %r155, %r154;
	mul.lo.s32 	%r157, %r156, %r154;
	sub.s32 	%r158, %r155, %r157;
	cvt.u64.u32 	%rd512, %r156;
	cvt.u64.u32 	%rd513, %r158;
	bra.uni 	$L__BB6_19;
$L__BB6_18:
	div.s64 	%rd512, %rd508, %rd42;
	mul.lo.s64 	%rd423, %rd512, %rd42;
	sub.s64 	%rd513, %rd508, %rd423;
$L__BB6_19:
	mul.wide.u32 	%rd424, %r13, 8;
	add.s64 	%rd425, %rd1, %rd424;
	ld.global.u64 	%rd49, [%rd425];
	mad.lo.s64 	%rd50, %rd49, %rd513, %rd34;
	or.b64  	%rd426, %rd510, %rd42;
	and.b64  	%rd427, %rd426, -4294967296;
	setp.ne.s64 	%p34, %rd427, 0;
	@%p34 bra 	$L__BB6_21;
	cvt.u32.u64 	%r159, %rd42;
	cvt.u32.u64 	%r160, %rd510;
	div.u32 	%r161, %r160, %r159;
	mul.lo.s32 	%r162, %r161, %r159;
	sub.s32 	%r163, %r160, %r162;
	cvt.u64.u32 	%rd514, %r161;
	cvt.u64.u32 	%rd515, %r163;
	bra.uni 	$L__BB6_22;
$L__BB6_21:
	div.s64 	%rd514, %rd510, %rd42;
	mul.lo.s64 	%rd428, %rd514, %rd42;
	sub.s64 	%rd515, %rd510, %rd428;
$L__BB6_22:
	mad.lo.s64 	%rd57, %rd515, %rd49, %rd41;
	add.s32 	%r164, %r209, -2;
	mul.wide.u32 	%rd429, %r164, 8;
	add.s64 	%rd430, %rd2, %rd429;
	ld.global.u64 	%rd58, [%rd430];
	or.b64  	%rd431, %rd512, %rd58;
	and.b64  	%rd432, %rd431, -4294967296;
	setp.ne.s64 	%p35, %rd432, 0;
	@%p35 bra 	$L__BB6_24;
	cvt.u32.u64 	%r165, %rd58;
	cvt.u32.u64 	%r166, %rd512;
	div.u32 	%r167, %r166, %r165;
	mul.lo.s32 	%r168, %r167, %r165;
	sub.s32 	%r169, %r166, %r168;
	cvt.u64.u32 	%rd538, %r167;
	cvt.u64.u32 	%rd517, %r169;
	bra.uni 	$L__BB6_25;
$L__BB6_24:
	div.s64 	%rd538, %rd512, %rd58;
	mul.lo.s64 	%rd433, %rd538, %rd58;
	sub.s64 	%rd517, %rd512, %rd433;
$L__BB6_25:
	add.s32 	%r170, %r209, -2;
	mul.wide.u32 	%rd434, %r170, 8;
	add.s64 	%rd435, %rd1, %rd434;
	ld.global.u64 	%rd65, [%rd435];
	mad.lo.s64 	%rd542, %rd65, %rd517, %rd50;
	or.b64  	%rd436, %rd514, %rd58;
	and.b64  	%rd437, %rd436, -4294967296;
	setp.ne.s64 	%p36, %rd437, 0;
	@%p36 bra 	$L__BB6_27;
	cvt.u32.u64 	%r171, %rd58;
	cvt.u32.u64 	%r172, %rd514;
	div.u32 	%r173, %r172, %r171;
	mul.lo.s32 	%r174, %r173, %r171;
	sub.s32 	%r175, %r172, %r174;
	cvt.u64.u32 	%rd536, %r173;
	cvt.u64.u32 	%rd519, %r175;
	bra.uni 	$L__BB6_28;
$L__BB6_27:
	div.s64 	%rd536, %rd514, %rd58;
	mul.lo.s64 	%rd438, %rd536, %rd58;
	sub.s64 	%rd519, %rd514, %rd438;
$L__BB6_28:
	mad.lo.s64 	%rd543, %rd519, %rd65, %rd57;
	add.s32 	%r209, %r209, -4;
	add.s32 	%r208, %r208, 4;
	setp.ne.s32 	%p37, %r208, 0;
	@%p37 bra 	$L__BB6_4;
	add.s32 	%r211, %r209, 1;
$L__BB6_30:
	and.b32  	%r176, %r6, 3;
	setp.eq.s32 	%p38, %r176, 0;
	@%p38 bra 	$L__BB6_53;
	setp.eq.s32 	%p39, %r176, 1;
	@%p39 bra 	$L__BB6_45;
	mul.wide.u32 	%rd440, %r211, 8;
	add.s64 	%rd441, %rd2, %rd440;
	ld.global.u64 	%rd80, [%rd441];
	or.b64  	%rd442, %rd538, %rd80;
	and.b64  	%rd443, %rd442, -4294967296;
	setp.ne.s64 	%p40, %rd443, 0;
	@%p40 bra 	$L__BB6_34;
	cvt.u32.u64 	%r178, %rd80;
	cvt.u32.u64 	%r179, %rd538;
	div.u32 	%r180, %r179, %r178;
	mul.lo.s32 	%r181, %r180, %r178;
	sub.s32 	%r182, %r179, %r181;
	cvt.u64.u32 	%rd526, %r180;
	cvt.u64.u32 	%rd527, %r182;
	bra.uni 	$L__BB6_35;
$L__BB6_34:
	div.s64 	%rd526, %rd538, %rd80;
	mul.lo.s64 	%rd444, %rd526, %rd80;
	sub.s64 	%rd527, %rd538, %rd444;
$L__BB6_35:
	mul.wide.u32 	%rd445, %r211, 8;
	add.s64 	%rd446, %rd1, %rd445;
	ld.global.u64 	%rd87, [%rd446];
	mad.lo.s64 	%rd88, %rd87, %rd527, %rd542;
	or.b64  	%rd447, %rd536, %rd80;
	and.b64  	%rd448, %rd447, -4294967296;
	setp.ne.s64 	%p41, %rd448, 0;
	@%p41 bra 	$L__BB6_37;
	cvt.u32.u64 	%r183, %rd80;
	cvt.u32.u64 	%r184, %rd536;
	div.u32 	%r185, %r184, %r183;
	mul.lo.s32 	%r186, %r185, %r183;
	sub.s32 	%r187, %r184, %r186;
	cvt.u64.u32 	%rd528, %r185;
	cvt.u64.u32 	%rd529, %r187;
	bra.uni 	$L__BB6_38;
$L__BB6_37:
	div.s64 	%rd528, %rd536, %rd80;
	mul.lo.s64 	%rd449, %rd528, %rd80;
	sub.s64 	%rd529, %rd536, %rd449;
$L__BB6_38:
	mad.lo.s64 	%rd95, %rd529, %rd87, %rd543;
	add.s32 	%r18, %r211, -1;
	mul.wide.u32 	%rd450, %r18, 8;
	add.s64 	%rd451, %rd2, %rd450;
	ld.global.u64 	%rd96, [%rd451];
	or.b64  	%rd452, %rd526, %rd96;
	and.b64  	%rd453, %rd452, -4294967296;
	setp.ne.s64 	%p42, %rd453, 0;
	@%p42 bra 	$L__BB6_40;
	cvt.u32.u64 	%r188, %rd96;
	cvt.u32.u64 	%r189, %rd526;
	div.u32 	%r190, %r189, %r188;
	mul.lo.s32 	%r191, %r190, %r188;
	sub.s32 	%r192, %r189, %r191;
	cvt.u64.u32 	%rd538, %r190;
	cvt.u64.u32 	%rd531, %r192;
	bra.uni 	$L__BB6_41;
$L__BB6_40:
	div.s64 	%rd538, %rd526, %rd96;
	mul.lo.s64 	%rd454, %rd538, %rd96;
	sub.s64 	%rd531, %rd526, %rd454;
$L__BB6_41:
	mul.wide.u32 	%rd455, %r18, 8;
	add.s64 	%rd456, %rd1, %rd455;
	ld.global.u64 	%rd103, [%rd456];
	mad.lo.s64 	%rd542, %rd103, %rd531, %rd88;
	or.b64  	%rd457, %rd528, %rd96;
	and.b64  	%rd458, %rd457, -4294967296;
	setp.ne.s64 	%p43, %rd458, 0;
	@%p43 bra 	$L__BB6_43;
	cvt.u32.u64 	%r193, %rd96;
	cvt.u32.u64 	%r194, %rd528;
	div.u32 	%r195, %r194, %r193;
	mul.lo.s32 	%r196, %r195, %r193;
	sub.s32 	%r197, %r194, %r196;
	cvt.u64.u32 	%rd536, %r195;
	cvt.u64.u32 	%rd533, %r197;
	bra.uni 	$L__BB6_44;
$L__BB6_43:
	div.s64 	%rd536, %rd528, %rd96;
	mul.lo.s64 	%rd459, %rd536, %rd96;
	sub.s64 	%rd533, %rd528, %rd459;
$L__BB6_44:
	mad.lo.s64 	%rd543, %rd533, %rd103, %rd95;
	add.s32 	%r211, %r211, -2;
$L__BB6_45:
	and.b32  	%r198, %r6, 1;
	setp.eq.b32 	%p44, %r198, 1;
	not.pred 	%p45, %p44;
	@%p45 bra 	$L__BB6_53;
	mul.wide.u32 	%rd460, %r211, 8;
	add.s64 	%rd461, %rd2, %rd460;
	ld.global.u64 	%rd118, [%rd461];
	or.b64  	%rd462, %rd538, %rd118;
	and.b64  	%rd463, %rd462, -4294967296;
	setp.ne.s64 	%p46, %rd463, 0;
	@%p46 bra 	$L__BB6_48;
	cvt.u32.u64 	%r199, %rd118;
	cvt.u32.u64 	%r200, %rd538;
	rem.u32 	%r201, %r200, %r199;
	cvt.u64.u32 	%rd540, %r201;
	bra.uni 	$L__BB6_49;
$L__BB6_48:
	rem.s64 	%rd540, %rd538, %rd118;
$L__BB6_49:
	add.s64 	%rd465, %rd1, %rd460;
	ld.global.u64 	%rd122, [%rd465];
	mad.lo.s64 	%rd542, %rd122, %rd540, %rd542;
	or.b64  	%rd466, %rd536, %rd118;
	and.b64  	%rd467, %rd466, -4294967296;
	setp.ne.s64 	%p47, %rd467, 0;
	@%p47 bra 	$L__BB6_51;
	cvt.u32.u64 	%r202, %rd118;
	cvt.u32.u64 	%r203, %rd536;
	rem.u32 	%r204, %r203, %r202;
	cvt.u64.u32 	%rd541, %r204;
	bra.uni 	$L__BB6_52;
$L__BB6_51:
	rem.s64 	%rd541, %rd536, %rd118;
$L__BB6_52:
	mad.lo.s64 	%rd543, %rd541, %rd122, %rd543;
$L__BB6_53:
	ld.param.u64 	%rd499, [uncontiguous_reduce_i8_param_2];
	cvta.to.global.u64 	%rd468, %rd499;
	add.s64 	%rd469, %rd468, %rd542;
	ld.global.s8 	%rs1, [%rd469];
	add.s64 	%rd470, %rd468, %rd543;
	ld.global.s8 	%rs6, [%rd470];
	setp.ge.s16 	%p48, %rs1, %rs6;
	@%p48 bra 	$L__BB6_55;
	st.shared.u8 	[%r5], %rs1;
	st.shared.u64 	[%r4], %rd5;
	bra.uni 	$L__BB6_116;
$L__BB6_55:
	st.shared.u8 	[%r5], %rs1;
	st.shared.u64 	[%r4], %rd4;
	bra.uni 	$L__BB6_116;
$L__BB6_56:
	setp.le.u64 	%p2, %rd266, %rd4;
	@%p2 bra 	$L__BB6_116;
	cvt.u32.u64 	%r21, %rd265;
	add.s32 	%r215, %r21, -1;
	setp.lt.s32 	%p3, %r215, 0;
	mov.b64 	%rd584, 0;
	@%p3 bra 	$L__BB6_115;
	setp.lt.u32 	%p4, %r215, 7;
	mov.b64 	%rd584, 0;
	mov.u64 	%rd574, %rd4;
	@%p4 bra 	$L__BB6_86;
	add.s32 	%r213, %r21, -4;
	and.b32  	%r58, %r21, -8;
	neg.s32 	%r212, %r58;
	mov.b64 	%rd584, 0;
	mov.u64 	%rd574, %rd4;
$L__BB6_60:
	.pragma "nounroll";
	add.s32 	%r27, %r213, 3;
	mul.wide.u32 	%rd273, %r27, 8;
	add.s64 	%rd274, %rd2, %rd273;
	ld.global.u64 	%rd132, [%rd274];
	or.b64  	%rd275, %rd574, %rd132;
	and.b64  	%rd276, %rd275, -4294967296;
	setp.ne.s64 	%p5, %rd276, 0;
	@%p5 bra 	$L__BB6_62;
	cvt.u32.u64 	%r59, %rd132;
	cvt.u32.u64 	%r60, %rd574;
	div.u32 	%r61, %r60, %r59;
	mul.lo.s32 	%r62, %r61, %r59;
	sub.s32 	%r63, %r60, %r62;
	cvt.u64.u32 	%rd546, %r61;
	cvt.u64.u32 	%rd547, %r63;
	bra.uni 	$L__BB6_63;
$L__BB6_62:
	div.s64 	%rd546, %rd574, %rd132;
	mul.lo.s64 	%rd277, %rd546, %rd132;
	sub.s64 	%rd547, %rd574, %rd277;
$L__BB6_63:
	add.s64 	%rd279, %rd1, %rd273;
	ld.global.u64 	%rd280, [%rd279];
	mad.lo.s64 	%rd139, %rd280, %rd547, %rd584;
	add.s32 	%r28, %r213, 2;
	mul.wide.u32 	%rd281, %r28, 8;
	add.s64 	%rd282, %rd2, %rd281;
	ld.global.u64 	%rd140, [%rd282];
	or.b64  	%rd283, %rd546, %rd140;
	and.b64  	%rd284, %rd283, -4294967296;
	setp.ne.s64 	%p6, %rd284, 0;
	@%p6 bra 	$L__BB6_65;
	cvt.u32.u64 	%r64, %rd140;
	cvt.u32.u64 	%r65, %rd546;
	div.u32 	%r66, %r65, %r64;
	mul.lo.s32 	%r67, %r66, %r64;
	sub.s32 	%r68, %r65, %r67;
	cvt.u64.u32 	%rd548, %r66;
	cvt.u64.u32 	%rd549, %r68;
	bra.uni 	$L__BB6_66;
$L__BB6_65:
	div.s64 	%rd548, %rd546, %rd140;
	mul.lo.s64 	%rd285, %rd548, %rd140;
	sub.s64 	%rd549, %rd546, %rd285;
$L__BB6_66:
	add.s64 	%rd287, %rd1, %rd281;
	ld.global.u64 	%rd288, [%rd287];
	mad.lo.s64 	%rd147, %rd288, %rd549, %rd139;
	add.s32 	%r29, %r213, 1;
	mul.wide.u32 	%rd289, %r29, 8;
	add.s64 	%rd290, %rd2, %rd289;
	ld.global.u64 	%rd148, [%rd290];
	or.b64  	%rd291, %rd548, %rd148;
	and.b64  	%rd292, %rd291, -4294967296;
	setp.ne.s64 	%p7, %rd292, 0;
	@%p7 bra 	$L__BB6_68;
	cvt.u32.u64 	%r69, %rd148;
	cvt.u32.u64 	%r70, %rd548;
	div.u32 	%r71, %r70, %r69;
	mul.lo.s32 	%r72, %r71, %r69;
	sub.s32 	%r73, %r70, %r72;
	cvt.u64.u32 	%rd550, %r71;
	cvt.u64.u32 	%rd551, %r73;
	bra.uni 	$L__BB6_69;
$L__BB6_68:
	div.s64 	%rd550, %rd548, %rd148;
	mul.lo.s64 	%rd293, %rd550, %rd148;
	sub.s64 	%rd551, %rd548, %rd293;
$L__BB6_69:
	add.s64 	%rd295, %rd1, %rd289;
	ld.global.u64 	%rd296, [%rd295];
	mad.lo.s64 	%rd155, %rd296, %rd551, %rd147;
	mul.wide.u32 	%rd297, %r213, 8;
	add.s64 	%rd298, %rd2, %rd297;
	ld.global.u64 	%rd156, [%rd298];
	or.b64  	%rd299, %rd550, %rd156;
	and.b64  	%rd300, %rd299, -4294967296;
	setp.ne.s64 	%p8, %rd300, 0;
	@%p8 bra 	$L__BB6_71;
	cvt.u32.u64 	%r74, %rd156;
	cvt.u32.u64 	%r75, %rd550;
	div.u32 	%r76, %r75, %r74;
	mul.lo.s32 	%r77, %r76, %r74;
	sub.s32 	%r78, %r75, %r77;
	cvt.u64.u32 	%rd552, %r76;
	cvt.u64.u32 	%rd553, %r78;
	bra.uni 	$L__BB6_72;
$L__BB6_71:
	div.s64 	%rd552, %rd550, %rd156;
	mul.lo.s64 	%rd301, %rd552, %rd156;
	sub.s64 	%rd553, %rd550, %rd301;
$L__BB6_72:
	add.s64 	%rd303, %rd1, %rd297;
	ld.global.u64 	%rd304, [%rd303];
	mad.lo.s64 	%rd163, %rd304, %rd553, %rd155;
	add.s32 	%r30, %r213, -1;
	mul.wide.u32 	%rd305, %r30, 8;
	add.s64 	%rd306, %rd2, %rd305;
	ld.global.u64 	%rd164, [%rd306];
	or.b64  	%rd307, %rd552, %rd164;
	and.b64  	%rd308, %rd307, -4294967296;
	setp.ne.s64 	%p9, %rd308, 0;
	@%p9 bra 	$L__BB6_74;
	cvt.u32.u64 	%r79, %rd164;
	cvt.u32.u64 	%r80, %rd552;
	div.u32 	%r81, %r80, %r79;
	mul.lo.s32 	%r82, %r81, %r79;
	sub.s32 	%r83, %r80, %r82;
	cvt.u64.u32 	%rd554, %r81;
	cvt.u64.u32 	%rd555, %r83;
	bra.uni 	$L__BB6_75;
$L__BB6_74:
	div.s64 	%rd554, %rd552, %rd164;
	mul.lo.s64 	%rd309, %rd554, %rd164;
	sub.s64 	%rd555, %rd552, %rd309;
$L__BB6_75:
	add.s64 	%rd311, %rd1, %rd305;
	ld.global.u64 	%rd312, [%rd311];
	mad.lo.s64 	%rd171, %rd312, %rd555, %rd163;
	add.s32 	%r31, %r213, -2;
	mul.wide.u32 	%rd313, %r31, 8;
	add.s64 	%rd314, %rd2, %rd313;
	ld.global.u64 	%rd172, [%rd314];
	or.b64  	%rd315, %rd554, %rd172;
	and.b64  	%rd316, %rd315, -4294967296;
	setp.ne.s64 	%p10, %rd316, 0;
	@%p10 bra 	$L__BB6_77;
	cvt.u32.u64 	%r84, %rd172;
	cvt.u32.u64 	%r85, %rd554;
	div.u32 	%r86, %r85, %r84;
	mul.lo.s32 	%r87, %r86, %r84;
	sub.s32 	%r88, %r85, %r87;
	cvt.u64.u32 	%rd556, %r86;
	cvt.u64.u32 	%rd557, %r88;
	bra.uni 	$L__BB6_78;
$L__BB6_77:
	div.s64 	%rd556, %rd554, %rd172;
	mul.lo.s64 	%rd317, %rd556, %rd172;
	sub.s64 	%rd557, %rd554, %rd317;
$L__BB6_78:
	add.s64 	%rd319, %rd1, %rd313;
	ld.global.u64 	%rd320, [%rd319];
	mad.lo.s64 	%rd179, %rd320, %rd557, %rd171;
	add.s32 	%r32, %r213, -3;
	mul.wide.u32 	%rd321, %r32, 8;
	add.s64 	%rd322, %rd2, %rd321;
	ld.global.u64 	%rd180, [%rd322];
	or.b64  	%rd323, %rd556, %rd180;
	and.b64  	%rd324, %rd323, -4294967296;
	setp.ne.s64 	%p11, %rd324, 0;
	@%p11 bra 	$L__BB6_80;
	cvt.u32.u64 	%r89, %rd180;
	cvt.u32.u64 	%r90, %rd556;
	div.u32 	%r91, %r90, %r89;
	mul.lo.s32 	%r92, %r91, %r89;
	sub.s32 	%r93, %r90, %r92;
	cvt.u64.u32 	%rd558, %r91;
	cvt.u64.u32 	%rd559, %r93;
	bra.uni 	$L__BB6_81;
$L__BB6_80:
	div.s64 	%rd558, %rd556, %rd180;
	mul.lo.s64 	%rd325, %rd558, %rd180;
	sub.s64 	%rd559, %rd556, %rd325;
$L__BB6_81:
	add.s64 	%rd327, %rd1, %rd321;
	ld.global.u64 	%rd328, [%rd327];
	mad.lo.s64 	%rd187, %rd328, %rd559, %rd179;
	add.s32 	%r33, %r213, -4;
	mul.wide.u32 	%rd329, %r33, 8;
	add.s64 	%rd330, %rd2, %rd329;
	ld.global.u64 	%rd188, [%rd330];
	or.b64  	%rd331, %rd558, %rd188;
	and.b64  	%rd332, %rd331, -4294967296;
	setp.ne.s64 	%p12, %rd332, 0;
	@%p12 bra 	$L__BB6_83;
	cvt.u32.u64 	%r94, %rd188;
	cvt.u32.u64 	%r95, %rd558;
	div.u32 	%r96, %r95, %r94;
	mul.lo.s32 	%r97, %r96, %r94;
	sub.s32 	%r98, %r95, %r97;
	cvt.u64.u32 	%rd574, %r96;
	cvt.u64.u32 	%rd561, %r98;
	bra.uni 	$L__BB6_84;
$L__BB6_83:
	div.s64 	%rd574, %rd558, %rd188;
	mul.lo.s64 	%rd333, %rd574, %rd188;
	sub.s64 	%rd561, %rd558, %rd333;
$L__BB6_84:
	add.s64 	%rd335, %rd1, %rd329;
	ld.global.u64 	%rd336, [%rd335];
	mad.lo.s64 	%rd584, %rd336, %rd561, %rd187;
	add.s32 	%r213, %r213, -8;
	add.s32 	%r212, %r212, 8;
	setp.ne.s32 	%p13, %r212, 0;
	@%p13 bra 	$L__BB6_60;
	add.s32 	%r215, %r213, 3;
$L__BB6_86:
	and.b32  	%r38, %r21, 7;
	setp.eq.s32 	%p14, %r38, 0;
	@%p14 bra 	$L__BB6_115;
	and.b32  	%r39, %r21, 3;
	setp.lt.u32 	%p15, %r38, 4;
	@%p15 bra 	$L__BB6_101;
	mul.wide.u32 	%rd338, %r215, 8;
	add.s64 	%rd339, %rd2, %rd338;
	ld.global.u64 	%rd199, [%rd339];
	or.b64  	%rd340, %rd574, %rd199;
	and.b64  	%rd341, %rd340, -4294967296;
	setp.ne.s64 	%p16, %rd341, 0;
	@%p16 bra 	$L__BB6_90;
	cvt.u32.u64 	%r99, %rd199;
	cvt.u32.u64 	%r100, %rd574;
	div.u32 	%r101, %r100, %r99;
	mul.lo.s32 	%r102, %r101, %r99;
	sub.s32 	%r103, %r100, %r102;
	cvt.u64.u32 	%rd565, %r101;
	cvt.u64.u32 	%rd566, %r103;
	bra.uni 	$L__BB6_91;
$L__BB6_90:
	div.s64 	%rd565, %rd574, %rd199;
	mul.lo.s64 	%rd342, %rd565, %rd199;
	sub.s64 	%rd566, %rd574, %rd342;
$L__BB6_91:
	add.s64 	%rd344, %rd1, %rd338;
	ld.global.u64 	%rd345, [%rd344];
	mad.lo.s64 	%rd206, %rd345, %rd566, %rd584;
	add.s32 	%r40, %r215, -1;
	mul.wide.u32 	%rd346, %r40, 8;
	add.s64 	%rd347, %rd2, %rd346;
	ld.global.u64 	%rd207, [%rd347];
	or.b64  	%rd348, %rd565, %rd207;
	and.b64  	%rd349, %rd348, -4294967296;
	setp.ne.s64 	%p17, %rd349, 0;
	@%p17 bra 	$L__BB6_93;
	cvt.u32.u64 	%r104, %rd207;
	cvt.u32.u64 	%r105, %rd565;
	div.u32 	%r106, %r105, %r104;
	mul.lo.s32 	%r107, %r106, %r104;
	sub.s32 	%r108, %r105, %r107;
	cvt.u64.u32 	%rd567, %r106;
	cvt.u64.u32 	%rd568, %r108;
	bra.uni 	$L__BB6_94;
$L__BB6_93:
	div.s64 	%rd567, %rd565, %rd207;
	mul.lo.s64 	%rd350, %rd567, %rd207;
	sub.s64 	%rd568, %rd565, %rd350;
$L__BB6_94:
	add.s64 	%rd352, %rd1, %rd346;
	ld.global.u64 	%rd353, [%rd352];
	mad.lo.s64 	%rd214, %rd353, %rd568, %rd206;
	add.s32 	%r41, %r215, -2;
	mul.wide.u32 	%rd354, %r41, 8;
	add.s64 	%rd355, %rd2, %rd354;
	ld.global.u64 	%rd215, [%rd355];
	or.b64  	%rd356, %rd567, %rd215;
	and.b64  	%rd357, %rd356, -4294967296;
	setp.ne.s64 	%p18, %rd357, 0;
	@%p18 bra 	$L__BB6_96;
	cvt.u32.u64 	%r109, %rd215;
	cvt.u32.u64 	%r110, %rd567;
	div.u32 	%r111, %r110, %r109;
	mul.lo.s32 	%r112, %r111, %r109;
	sub.s32 	%r113, %r110, %r112;
	cvt.u64.u32 	%rd569, %r111;
	cvt.u64.u32 	%rd570, %r113;
	bra.uni 	$L__BB6_97;
$L__BB6_96:
	div.s64 	%rd569, %rd567, %rd215;
	mul.lo.s64 	%rd358, %rd569, %rd215;
	sub.s64 	%rd570, %rd567, %rd358;
$L__BB6_97:
	add.s64 	%rd360, %rd1, %rd354;
	ld.global.u64 	%rd361, [%rd360];
	mad.lo.s64 	%rd222, %rd361, %rd570, %rd214;
	add.s32 	%r42, %r215, -3;
	mul.wide.u32 	%rd362, %r42, 8;
	add.s64 	%rd363, %rd2, %rd362;
	ld.global.u64 	%rd223, [%rd363];
	or.b64  	%rd364, %rd569, %rd223;
	and.b64  	%rd365, %rd364, -4294967296;
	setp.ne.s64 	%p19, %rd365, 0;
	@%p19 bra 	$L__BB6_99;
	cvt.u32.u64 	%r114, %rd223;
	cvt.u32.u64 	%r115, %rd569;
	div.u32 	%r116, %r115, %r114;
	mul.lo.s32 	%r117, %r116, %r114;
	sub.s32 	%r118, %r115, %r117;
	cvt.u64.u32 	%rd574, %r116;
	cvt.u64.u32 	%rd572, %r118;
	bra.uni 	$L__BB6_100;
$L__BB6_99:
	div.s64 	%rd574, %rd569, %rd223;
	mul.lo.s64 	%rd366, %rd574, %rd223;
	sub.s64 	%rd572, %rd569, %rd366;
$L__BB6_100:
	add.s64 	%rd368, %rd1, %rd362;
	ld.global.u64 	%rd369, [%rd368];
	mad.lo.s64 	%rd584, %rd369, %rd572, %rd222;
	add.s32 	%r215, %r215, -4;
$L__BB6_101:
	setp.eq.s32 	%p20, %r39, 0;
	@%p20 bra 	$L__BB6_115;
	setp.eq.s32 	%p21, %r39, 1;
	@%p21 bra 	$L__BB6_110;
	mul.wide.u32 	%rd371, %r215, 8;
	add.s64 	%rd372, %rd2, %rd371;
	ld.global.u64 	%rd234, [%rd372];
	or.b64  	%rd373, %rd574, %rd234;
	and.b64  	%rd374, %rd373, -4294967296;
	setp.ne.s64 	%p22, %rd374, 0;
	@%p22 bra 	$L__BB6_105;
	cvt.u32.u64 	%r119, %rd234;
	cvt.u32.u64 	%r120, %rd574;
	div.u32 	%r121, %r120, %r119;
	mul.lo.s32 	%r122, %r121, %r119;
	sub.s32 	%r123, %r120, %r122;
	cvt.u64.u32 	%rd576, %r121;
	cvt.u64.u32 	%rd577, %r123;
	bra.uni 	$L__BB6_106;
$L__BB6_105:
	div.s64 	%rd576, %rd574, %rd234;
	mul.lo.s64 	%rd375, %rd576, %rd234;
	sub.s64 	%rd577, %rd574, %rd375;
$L__BB6_106:
	add.s64 	%rd377, %rd1, %rd371;
	ld.global.u64 	%rd378, [%rd377];
	mad.lo.s64 	%rd241, %rd378, %rd577, %rd584;
	add.s32 	%r45, %r215, -1;
	mul.wide.u32 	%rd379, %r45, 8;
	add.s64 	%rd380, %rd2, %rd379;
	ld.global.u64 	%rd242, [%rd380];
	or.b64  	%rd381, %rd576, %rd242;
	and.b64  	%rd382, %rd381, -4294967296;
	setp.ne.s64 	%p23, %rd382, 0;
	@%p23 bra 	$L__BB6_108;
	cvt.u32.u64 	%r124, %rd242;
	cvt.u32.u64 	%r125, %rd576;
	div.u32 	%r126, %r125, %r124;
	mul.lo.s32 	%r127, %r126, %r124;
	sub.s32 	%r128, %r125, %r127;
	cvt.u64.u32 	%rd574, %r126;
	cvt.u64.u32 	%rd579, %r128;
	bra.uni 	$L__BB6_109;
$L__BB6_108:
	div.s64 	%rd574, %rd576, %rd242;
	mul.lo.s64 	%rd383, %rd574, %rd242;
	sub.s64 	%rd579, %rd576, %rd383;
$L__BB6_109:
	add.s64 	%rd385, %rd1, %rd379;
	ld.global.u64 	%rd386, [%rd385];
	mad.lo.s64 	%rd584, %rd386, %rd579, %rd241;
	add.s32 	%r215, %r215, -2;
$L__BB6_110:
	and.b32  	%r129, %r21, 1;
	setp.eq.b32 	%p24, %r129, 1;
	not.pred 	%p25, %p24;
	@%p25 bra 	$L__BB6_115;
	mul.wide.u32 	%rd387, %r215, 8;
	add.s64 	%rd388, %rd2, %rd387;
	ld.global.u64 	%rd253, [%rd388];
	or.b64  	%rd389, %rd574, %rd253;
	and.b64  	%rd390, %rd389, -4294967296;
	setp.ne.s64 	%p26, %rd390, 0;
	@%p26 bra 	$L__BB6_113;
	cvt.u32.u64 	%r130, %rd253;
	cvt.u32.u64 	%r131, %rd574;
	rem.u32 	%r132, %r131, %r130;
	cvt.u64.u32 	%rd583, %r132;
	bra.uni 	$L__BB6_114;
$L__BB6_113:
	rem.s64 	%rd583, %rd574, %rd253;
$L__BB6_114:
	add.s64 	%rd392, %rd1, %rd387;
	ld.global.u64 	%rd393, [%rd392];
	mad.lo.s64 	%rd584, %rd393, %rd583, %rd584;
$L__BB6_115:
	add.s64 	%rd394, %rd3, %rd584;
	ld.global.u8 	%rs5, [%rd394];
	st.shared.u8 	[%r5], %rs5;
	st.shared.u64 	[%r4], %rd4;
$L__BB6_116:
	bar.sync 	0;
	setp.lt.u32 	%p49, %r217, 66;
	@%p49 bra 	$L__BB6_124;
$L__BB6_117:
	mov.u32 	%r48, %r217;
	shr.u32 	%r217, %r48, 1;
	setp.ge.u32 	%p50, %r3, %r217;
	@%p50 bra 	$L__BB6_123;
	ld.shared.s8 	%rs2, [%r5];
	add.s32 	%r205, %r5, %r217;
	ld.shared.s8 	%rs3, [%r205];
	setp.ge.s16 	%p51, %rs2, %rs3;
	shl.b32 	%r206, %r217, 3;
	add.s32 	%r50, %r4, %r206;
	@%p51 bra 	$L__BB6_120;
	ld.shared.u64 	%rd585, [%r50];
	bra.uni 	$L__BB6_122;
$L__BB6_120:
	setp.ne.s16 	%p52, %rs2, %rs3;
	@%p52 bra 	$L__BB6_123;
	ld.shared.u64 	%rd471, [%r4];
	ld.shared.u64 	%rd585, [%r50];
	setp.le.s64 	%p53, %rd471, %rd585;
	@%p53 bra 	$L__BB6_123;
$L__BB6_122:
	st.shared.u8 	[%r5], %rs3;
	st.shared.u64 	[%r4], %rd585;
$L__BB6_123:
	bar.sync 	0;
	setp.gt.u32 	%p54, %r48, 131;
	@%p54 bra 	$L__BB6_117;
$L__BB6_124:
	setp.gt.u32 	%p55, %r3, 31;
	@%p55 bra 	$L__BB6_151;
	ld.volatile.shared.s8 	%rs7, [%r5];
	ld.volatile.shared.s8 	%rs8, [%r5+32];
	setp.lt.s16 	%p56, %rs7, %rs8;
	@%p56 bra 	$L__BB6_128;
	ld.volatile.shared.u8 	%rs9, [%r5];
	ld.volatile.shared.u8 	%rs10, [%r5+32];
	setp.ne.s16 	%p57, %rs9, %rs10;
	@%p57 bra 	$L__BB6_129;
	ld.volatile.shared.u64 	%rd472, [%r4];
	ld.volatile.shared.u64 	%rd473, [%r4+256];
	setp.le.s64 	%p58, %rd472, %rd473;
	@%p58 bra 	$L__BB6_129;
$L__BB6_128:
	ld.volatile.shared.u64 	%rd474, [%r4+256];
	st.volatile.shared.u64 	[%r4], %rd474;
	ld.volatile.shared.u8 	%rs11, [%r5+32];
	st.volatile.shared.u8 	[%r5], %rs11;
$L__BB6_129:
	ld.volatile.shared.s8 	%rs12, [%r5];
	ld.volatile.shared.s8 	%rs13, [%r5+16];
	setp.lt.s16 	%p59, %rs12, %rs13;
	@%p59 bra 	$L__BB6_132;
	ld.volatile.shared.u8 	%rs14, [%r5];
	ld.volatile.shared.u8 	%rs15, [%r5+16];
	setp.ne.s16 	%p60, %rs14, %rs15;
	@%p60 bra 	$L__BB6_133;
	ld.volatile.shared.u64 	%rd475, [%r4];
	ld.volatile.shared.u64 	%rd476, [%r4+128];
	setp.le.s64 	%p61, %rd475, %rd476;
	@%p61 bra 	$L__BB6_133;
$L__BB6_132:
	ld.volatile.shared.u64 	%rd477, [%r4+128];
	st.volatile.shared.u64 	[%r4], %rd477;
	ld.volatile.shared.u8 	%rs16, [%r5+16];
	st.volatile.shared.u8 	[%r5], %rs16;
$L__BB6_133:
	ld.volatile.shared.s8 	%rs17, [%r5];
	ld.volatile.shared.s8 	%rs18, [%r5+8];
	setp.lt.s16 	%p62, %rs17, %rs18;
	@%p62 bra 	$L__BB6_136;
	ld.volatile.shared.u8 	%rs19, [%r5];
	ld.volatile.shared.u8 	%rs20, [%r5+8];
	setp.ne.s16 	%p63, %rs19, %rs20;
	@%p63 bra 	$L__BB6_137;
	ld.volatile.shared.u64 	%rd478, [%r4];
	ld.volatile.shared.u64 	%rd479, [%r4+64];
	setp.le.s64 	%p64, %rd478, %rd479;
	@%p64 bra 	$L__BB6_137;
$L__BB6_136:
	ld.volatile.shared.u64 	%rd480, [%r4+64];
	st.volatile.shared.u64 	[%r4], %rd480;
	ld.volatile.shared.u8 	%rs21, [%r5+8];
	st.volatile.shared.u8 	[%r5], %rs21;
$L__BB6_137:
	ld.volatile.shared.s8 	%rs22, [%r5];
	ld.volatile.shared.s8 	%rs23, [%r5+4];
	setp.lt.s16 	%p65, %rs22, %rs23;
	@%p65 bra 	$L__BB6_140;
	ld.volatile.shared.u8 	%rs24, [%r5];
	ld.volatile.shared.u8 	%rs25, [%r5+4];
	setp.ne.s16 	%p66, %rs24, %rs25;
	@%p66 bra 	$L__BB6_141;
	ld.volatile.shared.u64 	%rd481, [%r4];
	ld.volatile.shared.u64 	%rd482, [%r4+32];
	setp.le.s64 	%p67, %rd481, %rd482;
	@%p67 bra 	$L__BB6_141;
$L__BB6_140:
	ld.volatile.shared.u64 	%rd483, [%r4+32];
	st.volatile.shared.u64 	[%r4], %rd483;
	ld.volatile.shared.u8 	%rs26, [%r5+4];
	st.volatile.shared.u8 	[%r5], %rs26;
$L__BB6_141:
	ld.volatile.shared.s8 	%rs27, [%r5];
	ld.volatile.shared.s8 	%rs28, [%r5+2];
	setp.lt.s16 	%p68, %rs27, %rs28;
	@%p68 bra 	$L__BB6_144;
	ld.volatile.shared.u8 	%rs29, [%r5];
	ld.volatile.shared.u8 	%rs30, [%r5+2];
	setp.ne.s16 	%p69, %rs29, %rs30;
	@%p69 bra 	$L__BB6_145;
	ld.volatile.shared.u64 	%rd484, [%r4];
	ld.volatile.shared.u64 	%rd485, [%r4+16];
	setp.le.s64 	%p70, %rd484, %rd485;
	@%p70 bra 	$L__BB6_145;
$L__BB6_144:
	ld.volatile.shared.u64 	%rd486, [%r4+16];
	st.volatile.shared.u64 	[%r4], %rd486;
	ld.volatile.shared.u8 	%rs31, [%r5+2];
	st.volatile.shared.u8 	[%r5], %rs31;
$L__BB6_145:
	ld.volatile.shared.s8 	%rs32, [%r5];
	ld.volatile.shared.s8 	%rs33, [%r5+1];
	setp.lt.s16 	%p71, %rs32, %rs33;
	@%p71 bra 	$L__BB6_148;
	ld.volatile.shared.u8 	%rs34, [%r5];
	ld.volatile.shared.u8 	%rs35, [%r5+1];
	setp.ne.s16 	%p72, %rs34, %rs35;
	@%p72 bra 	$L__BB6_149;
	ld.volatile.shared.u64 	%rd487, [%r4];
	ld.volatile.shared.u64 	%rd488, [%r4+8];
	setp.le.s64 	%p73, %rd487, %rd488;
	@%p73 bra 	$L__BB6_149;
$L__BB6_148:
	ld.volatile.shared.u64 	%rd489, [%r4+8];
	st.volatile.shared.u64 	[%r4], %rd489;
	ld.volatile.shared.u8 	%rs36, [%r5+1];
	st.volatile.shared.u8 	[%r5], %rs36;
$L__BB6_149:
	setp.ne.s32 	%p74, %r3, 0;
	@%p74 bra 	$L__BB6_151;
	ld.param.u64 	%rd498, [uncontiguous_reduce_i8_param_1];
	ld.param.u64 	%rd497, [uncontiguous_reduce_i8_param_0];
	ld.shared.u8 	%rs37, [sdata_i8];
	mov.u32 	%r207, %ctaid.x;
	cvt.u64.u32 	%rd490, %r207;
	cvta.to.global.u64 	%rd491, %rd497;
	add.s64 	%rd492, %rd491, %rd490;
	st.global.u8 	[%rd492], %rs37;
	ld.shared.u64 	%rd493, [%r2];
	cvta.to.global.u64 	%rd494, %rd498;
	mul.wide.u32 	%rd495, %r207, 8;
	add.s64 	%rd496, %rd494, %rd495;
	st.global.u64 	[%rd496], %rd493;
$L__BB6_151:
	ret;

}
	// .globl	contiguous_reduce2_i8
.visible .entry contiguous_reduce2_i8(
	.param .u64 .ptr .align 1 contiguous_reduce2_i8_param_0,
	.param .u64 .ptr .align 1 contiguous_reduce2_i8_param_1,
	.param .u64 .ptr .align 1 contiguous_reduce2_i8_param_2,
	.param .u64 contiguous_reduce2_i8_param_3
)
{
	.reg .pred 	%p<32>;
	.reg .b16 	%rs<38>;
	.reg .b32 	%r<19>;
	.reg .b64 	%rd<60>;

	ld.param.u64 	%rd14, [contiguous_reduce2_i8_param_0];
	ld.param.u64 	%rd16, [contiguous_reduce2_i8_param_1];
	ld.param.u64 	%rd17, [contiguous_reduce2_i8_param_2];
	ld.param.u64 	%rd15, [contiguous_reduce2_i8_param_3];
	cvta.to.global.u64 	%rd1, %rd16;
	cvta.to.global.u64 	%rd2, %rd17;
	mov.u32 	%r18, %ntid.x;
	mov.u32 	%r10, sdata_i8;
	add.s32 	%r2, %r10, %r18;
	mov.u32 	%r3, %tid.x;
	mov.u32 	%r4, %ctaid.x;
	mul.lo.s32 	%r11, %r4, %r18;
	shl.b32 	%r12, %r11, 1;
	add.s32 	%r13, %r12, %r3;
	cvt.u64.u32 	%rd3, %r13;
	shl.b32 	%r14, %r3, 3;
	add.s32 	%r5, %r2, %r14;
	st.shared.u64 	[%r5], %rd3;
	add.s32 	%r6, %r10, %r3;
	mov.b16 	%rs5, 128;
	st.shared.u8 	[%r6], %rs5;
	add.s32 	%r15, %r13, %r18;
	cvt.u64.u32 	%rd4, %r15;
	setp.le.u64 	%p1, %rd15, %rd4;
	@%p1 bra 	$L__BB7_8;
	add.s64 	%rd22, %rd2, %rd3;
	ld.global.s8 	%rs1, [%rd22];
	add.s64 	%rd23, %rd2, %rd4;
	ld.global.s8 	%rs2, [%rd23];
	setp.ge.s16 	%p3, %rs1, %rs2;
	@%p3 bra 	$L__BB7_3;
	shl.b64 	%rd30, %rd4, 3;
	add.s64 	%rd31, %rd1, %rd30;
	ld.global.u64 	%rd57, [%rd31];
	bra.uni 	$L__BB7_7;
$L__BB7_3:
	setp.eq.s16 	%p4, %rs1, %rs2;
	@%p4 bra 	$L__BB7_6;
	shl.b64 	%rd24, %rd3, 3;
	add.s64 	%rd25, %rd1, %rd24;
	ld.global.u64 	%rd58, [%rd25];
$L__BB7_5:
	st.shared.u8 	[%r6], %rs1;
	st.shared.u64 	[%r5], %rd58;
	bra.uni 	$L__BB7_10;
$L__BB7_6:
	shl.b64 	%rd26, %rd3, 3;
	add.s64 	%rd27, %rd1, %rd26;
	ld.global.u64 	%rd58, [%rd27];
	shl.b64 	%rd28, %rd4, 3;
	add.s64 	%rd29, %rd1, %rd28;
	ld.global.u64 	%rd57, [%rd29];
	setp.le.s64 	%p5, %rd58, %rd57;
	@%p5 bra 	$L__BB7_5;
$L__BB7_7:
	st.shared.u8 	[%r6], %rs2;
	st.shared.u64 	[%r5], %rd57;
	bra.uni 	$L__BB7_10;
$L__BB7_8:
	setp.le.u64 	%p2, %rd15, %rd3;
	@%p2 bra 	$L__BB7_10;
	add.s64 	%rd18, %rd2, %rd3;
	ld.global.u8 	%rs6, [%rd18];
	st.shared.u8 	[%r6], %rs6;
	shl.b64 	%rd19, %rd3, 3;
	add.s64 	%rd20, %rd1, %rd19;
	ld.global.u64 	%rd21, [%rd20];
	st.shared.u64 	[%r5], %rd21;
$L__BB7_10:
	bar.sync 	0;
	setp.lt.u32 	%p6, %r18, 66;
	@%p6 bra 	$L__BB7_18;
$L__BB7_11:
	mov.u32 	%r7, %r18;
	shr.u32 	%r18, %r7, 1;
	setp.ge.u32 	%p7, %r3, %r18;
	@%p7 bra 	$L__BB7_17;
	ld.shared.s8 	%rs3, [%r6];
	add.s32 	%r16, %r6, %r18;
	ld.shared.s8 	%rs4, [%r16];
	setp.ge.s16 	%p8, %rs3, %rs4;
	shl.b32 	%r17, %r18, 3;
	add.s32 	%r9, %r5, %r17;
	@%p8 bra 	$L__BB7_14;
	ld.shared.u64 	%rd59, [%r9];
	bra.uni 	$L__BB7_16;
$L__BB7_14:
	setp.ne.s16 	%p9, %rs3, %rs4;
	@%p9 bra 	$L__BB7_17;
	ld.shared.u64 	%rd32, [%r5];
	ld.shared.u64 	%rd59, [%r9];
	setp.le.s64 	%p10, %rd32, %rd59;
	@%p10 bra 	$L__BB7_17;
$L__BB7_16:
	st.shared.u8 	[%r6], %rs4;
	st.shared.u64 	[%r5], %rd59;
$L__BB7_17:
	bar.sync 	0;
	setp.gt.u32 	%p11, %r7, 131;
	@%p11 bra 	$L__BB7_11;
$L__BB7_18:
	setp.gt.u32 	%p12, %r3, 31;
	@%p12 bra 	$L__BB7_45;
	ld.volatile.shared.s8 	%rs7, [%r6];
	ld.volatile.shared.s8 	%rs8, [%r6+32];
	setp.lt.s16 	%p13, %rs7, %rs8;
	@%p13 bra 	$L__BB7_22;
	ld.volatile.shared.u8 	%rs9, [%r6];
	ld.volatile.shared.u8 	%rs10, [%r6+32];
	setp.ne.s16 	%p14, %rs9, %rs10;
	@%p14 bra 	$L__BB7_23;
	ld.volatile.shared.u64 	%rd33, [%r5];
	ld.volatile.shared.u64 	%rd34, [%r5+256];
	setp.le.s64 	%p15, %rd33, %rd34;
	@%p15 bra 	$L__BB7_23;
$L__BB7_22:
	ld.volatile.shared.u64 	%rd35, [%r5+256];
	st.volatile.shared.u64 	[%r5], %rd35;
	ld.volatile.shared.u8 	%rs11, [%r6+32];
	st.volatile.shared.u8 	[%r6], %rs11;
$L__BB7_23:
	ld.volatile.shared.s8 	%rs12, [%r6];
	ld.volatile.shared.s8 	%rs13, [%r6+16];
	setp.lt.s16 	%p16, %rs12, %rs13;
	@%p16 bra 	$L__BB7_26;
	ld.volatile.shared.u8 	%rs14, [%r6];
	ld.volatile.shared.u8 	%rs15, [%r6+16];
	setp.ne.s16 	%p17, %rs14, %rs15;
	@%p17 bra 	$L__BB7_27;
	ld.volatile.shared.u64 	%rd36, [%r5];
	ld.volatile.shared.u64 	%rd37, [%r5+128];
	setp.le.s64 	%p18, %rd36, %rd37;
	@%p18 bra 	$L__BB7_27;
$L__BB7_26:
	ld.volatile.shared.u64 	%rd38, [%r5+128];
	st.volatile.shared.u64 	[%r5], %rd38;
	ld.volatile.shared.u8 	%rs16, [%r6+16];
	st.volatile.shared.u8 	[%r6], %rs16;
$L__BB7_27:
	ld.volatile.shared.s8 	%rs17, [%r6];
	ld.volatile.shared.s8 	%rs18, [%r6+8];
	setp.lt.s16 	%p19, %rs17, %rs18;
	@%p19 bra 	$L__BB7_30;
	ld.volatile.shared.u8 	%rs19, [%r6];
	ld.volatile.shared.u8 	%rs20, [%r6+8];
	setp.ne.s16 	%p20, %rs19, %rs20;
	@%p20 bra 	$L__BB7_31;
	ld.volatile.shared.u64 	%rd39, [%r5];
	ld.volatile.shared.u64 	%rd40, [%r5+64];
	setp.le.s64 	%p21, %rd39, %rd40;
	@%p21 bra 	$L__BB7_31;
$L__BB7_30:
	ld.volatile.shared.u64 	%rd41, [%r5+64];
	st.volatile.shared.u64 	[%r5], %rd41;
	ld.volatile.shared.u8 	%rs21, [%r6+8];
	st.volatile.shared.u8 	[%r6], %rs21;
$L__BB7_31:
	ld.volatile.shared.s8 	%rs22, [%r6];
	ld.volatile.shared.s8 	%rs23, [%r6+4];
	setp.lt.s16 	%p22, %rs22, %rs23;
	@%p22 bra 	$L__BB7_34;
	ld.volatile.shared.u8 	%rs24, [%r6];
	ld.volatile.shared.u8 	%rs25, [%r6+4];
	setp.ne.s16 	%p23, %rs24, %rs25;
	@%p23 bra 	$L__BB7_35;
	ld.volatile.shared.u64 	%rd42, [%r5];
	ld.volatile.shared.u64 	%rd43, [%r5+32];
	setp.le.s64 	%p24, %rd42, %rd43;
	@%p24 bra 	$L__BB7_35;
$L__BB7_34:
	ld.volatile.shared.u64 	%rd44, [%r5+32];
	st.volatile.shared.u64 	[%r5], %rd44;
	ld.volatile.shared.u8 	%rs26, [%r6+4];
	st.volatile.shared.u8 	[%r6], %rs26;
$L__BB7_35:
	ld.volatile.shared.s8 	%rs27, [%r6];
	ld.volatile.shared.s8 	%rs28, [%r6+2];
	setp.lt.s16 	%p25, %rs27, %rs28;
	@%p25 bra 	$L__BB7_38;
	ld.volatile.shared.u8 	%rs29, [%r6];
	ld.volatile.shared.u8 	%rs30, [%r6+2];
	setp.ne.s16 	%p26, %rs29, %rs30;
	@%p26 bra 	$L__BB7_39;
	ld.volatile.shared.u64 	%rd45, [%r5];
	ld.volatile.shared.u64 	%rd46, [%r5+16];
	setp.le.s64 	%p27, %rd45, %rd46;
	@%p27 bra 	$L__BB7_39;
$L__BB7_38:
	ld.volatile.shared.u64 	%rd47, [%r5+16];
	st.volatile.shared.u64 	[%r5], %rd47;
	ld.volatile.shared.u8 	%rs31, [%r6+2];
	st.volatile.shared.u8 	[%r6], %rs31;
$L__BB7_39:
	ld.volatile.shared.s8 	%rs32, [%r6];
	ld.volatile.shared.s8 	%rs33, [%r6+1];
	setp.lt.s16 	%p28, %rs32, %rs33;
	@%p28 bra 	$L__BB7_42;
	ld.volatile.shared.u8 	%rs34, [%r6];
	ld.volatile.shared.u8 	%rs35, [%r6+1];
	setp.ne.s16 	%p29, %rs34, %rs35;
	@%p29 bra 	$L__BB7_43;
	ld.volatile.shared.u64 	%rd48, [%r5];
	ld.volatile.shared.u64 	%rd49, [%r5+8];
	setp.le.s64 	%p30, %rd48, %rd49;
	@%p30 bra 	$L__BB7_43;
$L__BB7_42:
	ld.volatile.shared.u64 	%rd50, [%r5+8];
	st.volatile.shared.u64 	[%r5], %rd50;
	ld.volatile.shared.u8 	%rs36, [%r6+1];
	st.volatile.shared.u8 	[%r6], %rs36;
$L__BB7_43:
	setp.ne.s32 	%p31, %r3, 0;
	@%p31 bra 	$L__BB7_45;
	ld.shared.u8 	%rs37, [sdata_i8];
	cvt.u64.u32 	%rd51, %r4;
	cvta.to.global.u64 	%rd52, %rd14;
	add.s64 	%rd53, %rd52, %rd51;
	st.global.u8 	[%rd53], %rs37;
	ld.shared.u64 	%rd54, [%r2];
	mul.wide.u32 	%rd55, %r4, 8;
	add.s64 	%rd56, %rd1, %rd55;
	st.global.u64 	[%rd56], %rd54;
$L__BB7_45:
	ret;

}
	// .globl	nkd_i8
.visible .entry nkd_i8(
	.param .u64 .ptr .align 1 nkd_i8_param_0,
	.param .u64 .ptr .align 1 nkd_i8_param_1,
	.param .u64 .ptr .align 1 nkd_i8_param_2,
	.param .u64 .ptr .align 1 nkd_i8_param_3,
	.param .u64 .ptr .align 1 nkd_i8_param_4,
	.param .u64 nkd_i8_param_5,
	.param .u64 nkd_i8_param_6,
	.param .u64 nkd_i8_param_7,
	.param .u64 nkd_i8_param_8,
	.param .u64 nkd_i8_param_9
)
{
	.reg .pred 	%p<76>;
	.reg .b16 	%rs<38>;
	.reg .b32 	%r<217>;
	.reg .b64 	%rd<593>;

	ld.param.u64 	%rd271, [nkd_i8_param_1];
	ld.param.u64 	%rd267, [nkd_i8_param_2];
	ld.param.u64 	%rd272, [nkd_i8_param_3];
	ld.param.u64 	%rd273, [nkd_i8_param_4];
	ld.param.u64 	%rd268, [nkd_i8_param_5];
	ld.param.u64 	%rd274, [nkd_i8_param_6];
	ld.param.u64 	%rd269, [nkd_i8_param_7];
	ld.param.u64 	%rd275, [nkd_i8_param_8];
	cvta.to.global.u64 	%rd1, %rd273;
	cvta.to.global.u64 	%rd2, %rd272;
	cvta.to.global.u64 	%rd591, %rd271;
	mov.u32 	%r216, %ntid.x;
	mov.u32 	%r54, sdata_i8;
	add.s32 	%r2, %r54, %r216;
	mov.u32 	%r3, %tid.x;
	mov.u32 	%r4, %ctaid.x;
	mul.lo.s32 	%r55, %r4, %r216;
	shl.b32 	%r56, %r55, 1;
	add.s32 	%r57, %r56, %r3;
	add.s32 	%r5, %r54, %r3;
	mov.b16 	%rs5, 128;
	st.shared.u8 	[%r5], %rs5;
	cvt.u64.u32 	%rd4, %r57;
	shl.b32 	%r58, %r3, 3;
	add.s32 	%r6, %r2, %r58;
	st.shared.u64 	[%r6], %rd4;
	mov.u32 	%r59, %ctaid.y;
	cvt.u64.u32 	%rd276, %r59;
	add.s64 	%rd5, %rd274, %rd276;
	setp.ge.u64 	%p1, %rd5, %rd275;
	@%p1 bra 	$L__BB8_152;
	cvt.u32.u64 	%r60, %rd4;
	add.s32 	%r61, %r60, %r216;
	cvt.u64.u32 	%rd6, %r61;
	setp.le.u64 	%p2, %rd269, %rd6;
	@%p2 bra 	$L__BB8_57;
	mul.lo.s64 	%rd403, %rd5, %rd269;
	add.s64 	%rd545, %rd403, %rd4;
	add.s64 	%rd543, %rd403, %rd6;
	cvt.u32.u64 	%r7, %rd268;
	add.s32 	%r210, %r7, -1;
	setp.lt.s32 	%p28, %r210, 0;
	mov.b64 	%rd549, 0;
	mov.u64 	%rd550, %rd549;
	@%p28 bra 	$L__BB8_54;
	setp.lt.u32 	%p29, %r210, 3;
	mov.b64 	%rd550, 0;
	mov.u64 	%rd549, %rd550;
	@%p29 bra 	$L__BB8_31;
	add.s32 	%r208, %r7, -2;
	and.b32  	%r137, %r7, -4;
	neg.s32 	%r207, %r137;
	mov.b64 	%rd550, 0;
$L__BB8_5:
	.pragma "nounroll";
	add.s32 	%r13, %r208, 1;
	mul.wide.u32 	%rd407, %r13, 8;
	add.s64 	%rd408, %rd2, %rd407;
	ld.global.u64 	%rd13, [%rd408];
	or.b64  	%rd409, %rd545, %rd13;
	and.b64  	%rd410, %rd409, -4294967296;
	setp.ne.s64 	%p30, %rd410, 0;
	@%p30 bra 	$L__BB8_7;
	cvt.u32.u64 	%r138, %rd13;
	cvt.u32.u64 	%r139, %rd545;
	div.u32 	%r140, %r139, %r138;
	mul.lo.s32 	%r141, %r140, %r138;
	sub.s32 	%r142, %r139, %r141;
	cvt.u64.u32 	%rd511, %r140;
	cvt.u64.u32 	%rd512, %r142;
	bra.uni 	$L__BB8_8;
$L__BB8_7:
	div.s64 	%rd511, %rd545, %rd13;
	mul.lo.s64 	%rd411, %rd511, %rd13;
	sub.s64 	%rd512, %rd545, %rd411;
$L__BB8_8:
	mul.wide.u32 	%rd412, %r13, 8;
	add.s64 	%rd413, %rd1, %rd412;
	ld.global.u64 	%rd20, [%rd413];
	mad.lo.s64 	%rd21, %rd20, %rd512, %rd549;
	or.b64  	%rd414, %rd543, %rd13;
	and.b64  	%rd415, %rd414, -4294967296;
	setp.ne.s64 	%p31, %rd415, 0;
	@%p31 bra 	$L__BB8_10;
	cvt.u32.u64 	%r143, %rd13;
	cvt.u32.u64 	%r144, %rd543;
	div.u32 	%r145, %r144, %r143;
	mul.lo.s32 	%r146, %r145, %r143;
	sub.s32 	%r147, %r144, %r146;
	cvt.u64.u32 	%rd513, %r145;
	cvt.u64.u32 	%rd514, %r147;
	bra.uni 	$L__BB8_11;
$L__BB8_10:
	div.s64 	%rd513, %rd543, %rd13;
	mul.lo.s64 	%rd416, %rd513, %rd13;
	sub.s64 	%rd514, %rd543, %rd416;
$L__BB8_11:
	mad.lo.s64 	%rd28, %rd514, %rd20, %rd550;
	add.s32 	%r14, %r208, -2;
	mul.wide.u32 	%rd417, %r208, 8;
	add.s64 	%rd418, %rd2, %rd417;
	ld.global.u64 	%rd29, [%rd418];
	or.b64  	%rd419, %rd511, %rd29;
	and.b64  	%rd420, %rd419, -4294967296;
	setp.ne.s64 	%p32, %rd420, 0;
	@%p32 bra 	$L__BB8_13;
	cvt.u32.u64 	%r148, %rd29;
	cvt.u32.u64 	%r149, %rd511;
	div.u32 	%r150, %r149, %r148;
	mul.lo.s32 	%r151, %r150, %r148;
	sub.s32 	%r152, %r149, %r151;
	cvt.u64.u32 	%rd515, %r150;
	cvt.u64.u32 	%rd516, %r152;
	bra.uni 	$L__BB8_14;
$L__BB8_13:
	div.s64 	%rd515, %rd511, %rd29;
	mul.lo.s64 	%rd421, %rd515, %rd29;
	sub.s64 	%rd516, %rd511, %rd421;
$L__BB8_14:
	mul.wide.u32 	%rd422, %r208, 8;
	add.s64 	%rd423, %rd1, %rd422;
	ld.global.u64 	%rd36, [%rd423];
	mad.lo.s64 	%rd37, %rd36, %rd516, %rd21;
	or.b64  	%rd424, %rd513, %rd29;
	and.b64  	%rd425, %rd424, -4294967296;
	setp.ne.s64 	%p33, %rd425, 0;
	@%p33 bra 	$L__BB8_16;
	cvt.u32.u64 	%r153, %rd29;
	cvt.u32.u64 	%r154, %rd513;
	div.u32 	%r155, %r154, %r153;
	mul.lo.s32 	%r156, %r155, %r153;
	sub.s32 	%r157, %r154, %r156;
	cvt.u64.u32 	%rd517, %r155;
	cvt.u64.u32 	%rd518, %r157;
	bra.uni 	$L__BB8_17;
$L__BB8_16:
	div.s64 	%rd517, %rd513, %rd29;
	mul.lo.s64 	%rd426, %rd517, %rd29;
	sub.s64 	%rd518, %rd513, %rd426;
$L__BB8_17:
	mad.lo.s64 	%rd44, %rd518, %rd36, %rd28;
	add.s32 	%r15, %r208, -1;
	mul.wide.u32 	%rd427, %r15, 8;
	add.s64 	%rd428, %rd2, %rd427;
	ld.global.u64 	%rd45, [%rd428];
	or.b64  	%rd429, %rd515, %rd45;
	and.b64  	%rd430, %rd429, -4294967296;
	setp.ne.s64 	%p34, %rd430, 0;
	@%p34 bra 	$L__BB8_19;
	cvt.u32.u64 	%r158, %rd45;
	cvt.u32.u64 	%r159, %rd515;
	div.u32 	%r160, %r159, %r158;
	mul.lo.s32 	%r161, %r160, %r158;
	sub.s32 	%r162, %r159, %r161;
	cvt.u64.u32 	%rd519, %r160;
	cvt.u64.u32 	%rd520, %r162;
	bra.uni 	$L__BB8_20;
$L__BB8_19:
	div.s64 	%rd519, %rd515, %rd45;
	mul.lo.s64 	%rd431, %rd519, %rd45;
	sub.s64 	%rd520, %rd515, %rd431;
$L__BB8_20:
	mul.wide.u32 	%rd432, %r15, 8;
	add.s64 	%rd433, %rd1, %rd432;
	ld.global.u64 	%rd52, [%rd433];
	mad.lo.s64 	%rd53, %rd52, %rd520, %rd37;
	or.b64  	%rd434, %rd517, %rd45;
	and.b64  	%rd435, %rd434, -4294967296;
	setp.ne.s64 	%p35, %rd435, 0;
	@%p35 bra 	$L__BB8_22;
	cvt.u32.u64 	%r163, %rd45;
	cvt.u32.u64 	%r164, %rd517;
	div.u32 	%r165, %r164, %r163;
	mul.lo.s32 	%r166, %r165, %r163;
	sub.s32 	%r167, %r164, %r166;
	cvt.u64.u32 	%rd521, %r165;
	cvt.u64.u32 	%rd522, %r167;
	bra.uni 	$L__BB8_23;
$L__BB8_22:
	div.s64 	%rd521, %rd517, %rd45;
	mul.lo.s64 	%rd436, %rd521, %rd45;
	sub.s64 	%rd522, %rd517, %rd436;
$L__BB8_23:
	mad.lo.s64 	%rd60, %rd522, %rd52, %rd44;
	mul.wide.u32 	%rd437, %r14, 8;
	add.s64 	%rd438, %rd2, %rd437;
	ld.global.u64 	%rd61, [%rd438];
	or.b64  	%rd439, %rd519, %rd61;
	and.b64  	%rd440, %rd439, -4294967296;
	setp.ne.s64 	%p36, %rd440, 0;
	@%p36 bra 	$L__BB8_25;
	cvt.u32.u64 	%r168, %rd61;
	cvt.u32.u64 	%r169, %rd519;
	div.u32 	%r170, %r169, %r168;
	mul.lo.s32 	%r171, %r170, %r168;
	sub.s32 	%r172, %r169, %r171;
	cvt.u64.u32 	%rd545, %r170;
	cvt.u64.u32 	%rd524, %r172;
	bra.uni 	$L__BB8_26;
$L__BB8_25:
	div.s64 	%rd545, %rd519, %rd61;
	mul.lo.s64 	%rd441, %rd545, %rd61;
	sub.s64 	%rd524, %rd519, %rd441;
$L__BB8_26:
	mul.wide.u32 	%rd442, %r14, 8;
	add.s64 	%rd443, %rd1, %rd442;
	ld.global.u64 	%rd68, [%rd443];
	mad.lo.s64 	%rd549, %rd68, %rd524, %rd53;
	or.b64  	%rd444, %rd521, %rd61;
	and.b64  	%rd445, %rd444, -4294967296;
	setp.ne.s64 	%p37, %rd445, 0;
	@%p37 bra 	$L__BB8_28;
	cvt.u32.u64 	%r173, %rd61;
	cvt.u32.u64 	%r174, %rd521;
	div.u32 	%r175, %r174, %r173;
	mul.lo.s32 	%r176, %r175, %r173;
	sub.s32 	%r177, %r174, %r176;
	cvt.u64.u32 	%rd543, %r175;
	cvt.u64.u32 	%rd526, %r177;
	bra.uni 	$L__BB8_29;
$L__BB8_28:
	div.s64 	%rd543, %rd521, %rd61;
	mul.lo.s64 	%rd446, %rd543, %rd61;
	sub.s64 	%rd526, %rd521, %rd446;
$L__BB8_29:
	mad.lo.s64 	%rd550, %rd526, %rd68, %rd60;
	add.s32 	%r208, %r208, -4;
	add.s32 	%r207, %r207, 4;
	setp.ne.s32 	%p38, %r207, 0;
	@%p38 bra 	$L__BB8_5;
	add.s32 	%r210, %r208, 1;
$L__BB8_31:
	and.b32  	%r20, %r7, 3;
	setp.eq.s32 	%p39, %r20, 0;
	@%p39 bra 	$L__BB8_54;
	setp.eq.s32 	%p40, %r20, 1;
	@%p40 bra 	$L__BB8_46;
	mul.wide.u32 	%rd448, %r210, 8;
	add.s64 	%rd449, %rd2, %rd448;
	ld.global.u64 	%rd83, [%rd449];
	or.b64  	%rd450, %rd545, %rd83;
	and.b64  	%rd451, %rd450, -4294967296;
	setp.ne.s64 	%p41, %rd451, 0;
	@%p41 bra 	$L__BB8_35;
	cvt.u32.u64 	%r178, %rd83;
	cvt.u32.u64 	%r179, %rd545;
	div.u32 	%r180, %r179, %r178;
	mul.lo.s32 	%r181, %r180, %r178;
	sub.s32 	%r182, %r179, %r181;
	cvt.u64.u32 	%rd533, %r180;
	cvt.u64.u32 	%rd534, %r182;
	bra.uni 	$L__BB8_36;
$L__BB8_35:
	div.s64 	%rd533, %rd545, %rd83;
	mul.lo.s64 	%rd452, %rd533, %rd83;
	sub.s64 	%rd534, %rd545, %rd452;
$L__BB8_36:
	mul.wide.u32 	%rd453, %r210, 8;
	add.s64 	%rd454, %rd1, %rd453;
	ld.global.u64 	%rd90, [%rd454];
	mad.lo.s64 	%rd91, %rd90, %rd534, %rd549;
	or.b64  	%rd455, %rd543, %rd83;
	and.b64  	%rd456, %rd455, -4294967296;
	setp.ne.s64 	%p42, %rd456, 0;
	@%p42 bra 	$L__BB8_38;
	cvt.u32.u64 	%r183, %rd83;
	cvt.u32.u64 	%r184, %rd543;
	div.u32 	%r185, %r184, %r183;
	mul.lo.s32 	%r186, %r185, %r183;
	sub.s32 	%r187, %r184, %r186;
	cvt.u64.u32 	%rd535, %r185;
	cvt.u64.u32 	%rd536, %r187;
	bra.uni 	$L__BB8_39;
$L__BB8_38:
	div.s64 	%rd535, %rd543, %rd83;
	mul.lo.s64 	%rd457, %rd535, %rd83;
	sub.s64 	%rd536, %rd543, %rd457;
$L__BB8_39:
	mad.lo.s64 	%rd98, %rd536, %rd90, %rd550;
	add.s32 	%r21, %r210, -1;
	mul.wide.u32 	%rd458, %r21, 8;
	add.s64 	%rd459, %rd2, %rd458;
	ld.global.u64 	%rd99, [%rd459];
	or.b64  	%rd460, %rd533, %rd99;
	and.b64  	%rd461, %rd460, -4294967296;
	setp.ne.s64 	%p43, %rd461, 0;
	@%p43 bra 	$L__BB8_41;
	cvt.u32.u64 	%r188, %rd99;
	cvt.u32.u64 	%r189, %rd533;
	div.u32 	%r190, %r189, %r188;
	mul.lo.s32 	%r191, %r190, %r188;
	sub.s32 	%r192, %r189, %r191;
	cvt.u64.u32 	%rd545, %r190;
	cvt.u64.u32 	%rd538, %r192;
	bra.uni 	$L__BB8_42;
$L__BB8_41:
	div.s64 	%rd545, %rd533, %rd99;
	mul.lo.s64 	%rd462, %rd545, %rd99;
	sub.s64 	%rd538, %rd533, %rd462;
$L__BB8_42:
	mul.wide.u32 	%rd463, %r21, 8;
	add.s64 	%rd464, %rd1, %rd463;
	ld.global.u64 	%rd106, [%rd464];
	mad.lo.s64 	%rd549, %rd106, %rd538, %rd91;
	or.b64  	%rd465, %rd535, %rd99;
	and.b64  	%rd466, %rd465, -4294967296;
	setp.ne.s64 	%p44, %rd466, 0;
	@%p44 bra 	$L__BB8_44;
	cvt.u32.u64 	%r193, %rd99;
	cvt.u32.u64 	%r194, %rd535;
	div.u32 	%r195, %r194, %r193;
	mul.lo.s32 	%r196, %r195, %r193;
	sub.s32 	%r197, %r194, %r196;
	cvt.u64.u32 	%rd543, %r195;
	cvt.u64.u32 	%rd540, %r197;
	bra.uni 	$L__BB8_45;
$L__BB8_44:
	div.s64 	%rd543, %rd535, %rd99;
	mul.lo.s64 	%rd467, %rd543, %rd99;
	sub.s64 	%rd540, %rd535, %rd467;
$L__BB8_45:
	mad.lo.s64 	%rd550, %rd540, %rd106, %rd98;
	add.s32 	%r210, %r210, -2;
$L__BB8_46:
	and.b32  	%r198, %r7, 1;
	setp.eq.b32 	%p45, %r198, 1;
	not.pred 	%p46, %p45;
	@%p46 bra 	$L__BB8_54;
	mul.wide.u32 	%rd468, %r210, 8;
	add.s64 	%rd469, %rd2, %rd468;
	ld.global.u64 	%rd121, [%rd469];
	or.b64  	%rd470, %rd545, %rd121;
	and.b64  	%rd471, %rd470, -4294967296;
	setp.ne.s64 	%p47, %rd471, 0;
	@%p47 bra 	$L__BB8_49;
	cvt.u32.u64 	%r199, %rd121;
	cvt.u32.u64 	%r200, %rd545;
	rem.u32 	%r201, %r200, %r199;
	cvt.u64.u32 	%rd547, %r201;
	bra.uni 	$L__BB8_50;
$L__BB8_49:
	rem.s64 	%rd547, %rd545, %rd121;
$L__BB8_50:
	mul.wide.u32 	%rd472, %r210, 8;
	add.s64 	%rd473, %rd1, %rd472;
	ld.global.u64 	%rd125, [%rd473];
	mad.lo.s64 	%rd549, %rd125, %rd547, %rd549;
	or.b64  	%rd474, %rd543, %rd121;
	and.b64  	%rd475, %rd474, -4294967296;
	setp.ne.s64 	%p48, %rd475, 0;
	@%p48 bra 	$L__BB8_52;
	cvt.u32.u64 	%r202, %rd121;
	cvt.u32.u64 	%r203, %rd543;
	rem.u32 	%r204, %r203, %r202;
	cvt.u64.u32 	%rd548, %r204;
	bra.uni 	$L__BB8_53;
$L__BB8_52:
	rem.s64 	%rd548, %rd543, %rd121;
$L__BB8_53:
	mad.lo.s64 	%rd550, %rd548, %rd125, %rd550;
$L__BB8_54:
	add.s64 	%rd476, %rd591, %rd549;
	ld.global.s8 	%rs1, [%rd476];
	add.s64 	%rd477, %rd591, %rd550;
	ld.global.s8 	%rs2, [%rd477];
	setp.ge.s16 	%p49, %rs1, %rs2;
	@%p49 bra 	$L__BB8_56;
	st.shared.u8 	[%r5], %rs2;
	st.shared.u64 	[%r6], %rd6;
	bra.uni 	$L__BB8_117;
$L__BB8_56:
	st.shared.u8 	[%r5], %rs1;
	st.shared.u64 	[%r6], %rd4;
	bra.uni 	$L__BB8_117;
$L__BB8_57:
	setp.le.u64 	%p3, %rd269, %rd4;
	@%p3 bra 	$L__BB8_117;
	mad.lo.s64 	%rd582, %rd5, %rd269, %rd4;
	cvt.u32.u64 	%r24, %rd268;
	add.s32 	%r214, %r24, -1;
	setp.lt.s32 	%p4, %r214, 0;
	@%p4 bra 	$L__BB8_116;
	and.b32  	%r26, %r24, 7;
	setp.lt.u32 	%p5, %r214, 7;
	@%p5 bra 	$L__BB8_87;
	add.s32 	%r212, %r24, -4;
	and.b32  	%r62, %r24, -8;
	neg.s32 	%r211, %r62;
$L__BB8_61:
	.pragma "nounroll";
	add.s32 	%r31, %r212, 3;
	mul.wide.u32 	%rd278, %r31, 8;
	add.s64 	%rd279, %rd2, %rd278;
	ld.global.u64 	%rd136, [%rd279];
	or.b64  	%rd280, %rd582, %rd136;
	and.b64  	%rd281, %rd280, -4294967296;
	setp.ne.s64 	%p6, %rd281, 0;
	@%p6 bra 	$L__BB8_63;
	cvt.u32.u64 	%r63, %rd136;
	cvt.u32.u64 	%r64, %rd582;
	div.u32 	%r65, %r64, %r63;
	mul.lo.s32 	%r66, %r65, %r63;
	sub.s32 	%r67, %r64, %r66;
	cvt.u64.u32 	%rd553, %r65;
	cvt.u64.u32 	%rd554, %r67;
	bra.uni 	$L__BB8_64;
$L__BB8_63:
	div.s64 	%rd553, %rd582, %rd136;
	mul.lo.s64 	%rd282, %rd553, %rd136;
	sub.s64 	%rd554, %rd582, %rd282;
$L__BB8_64:
	mul.wide.u32 	%rd283, %r31, 8;
	add.s64 	%rd284, %rd1, %rd283;
	ld.global.u64 	%rd285, [%rd284];
	mul.lo.s64 	%rd143, %rd285, %rd554;
	add.s32 	%r32, %r212, 2;
	mul.wide.u32 	%rd286, %r32, 8;
	add.s64 	%rd287, %rd2, %rd286;
	ld.global.u64 	%rd144, [%rd287];
	or.b64  	%rd288, %rd553, %rd144;
	and.b64  	%rd289, %rd288, -4294967296;
	setp.ne.s64 	%p7, %rd289, 0;
	@%p7 bra 	$L__BB8_66;
	cvt.u32.u64 	%r68, %rd144;
	cvt.u32.u64 	%r69, %rd553;
	div.u32 	%r70, %r69, %r68;
	mul.lo.s32 	%r71, %r70, %r68;
	sub.s32 	%r72, %r69, %r71;
	cvt.u64.u32 	%rd555, %r70;
	cvt.u64.u32 	%rd556, %r72;
	bra.uni 	$L__BB8_67;
$L__BB8_66:
	div.s64 	%rd555, %rd553, %rd144;
	mul.lo.s64 	%rd290, %rd555, %rd144;
	sub.s64 	%rd556, %rd553, %rd290;
$L__BB8_67:
	mul.wide.u32 	%rd291, %r32, 8;
	add.s64 	%rd292, %rd1, %rd291;
	ld.global.u64 	%rd293, [%rd292];
	mad.lo.s64 	%rd151, %rd293, %rd556, %rd143;
	add.s32 	%r33, %r212, 1;
	mul.wide.u32 	%rd294, %r33, 8;
	add.s64 	%rd295, %rd2, %rd294;
	ld.global.u64 	%rd152, [%rd295];
	or.b64  	%rd296, %rd555, %rd152;
	and.b64  	%rd297, %rd296, -4294967296;
	setp.ne.s64 	%p8, %rd297, 0;
	@%p8 bra 	$L__BB8_69;
	cvt.u32.u64 	%r73, %rd152;
	cvt.u32.u64 	%r74, %rd555;
	div.u32 	%r75, %r74, %r73;
	mul.lo.s32 	%r76, %r75, %r73;
	sub.s32 	%r77, %r74, %r76;
	cvt.u64.u32 	%rd557, %r75;
	cvt.u64.u32 	%rd558, %r77;
	bra.uni 	$L__BB8_70;
$L__BB8_69:
	div.s64 	%rd557, %rd555, %rd152;
	mul.lo.s64 	%rd298, %rd557, %rd152;
	sub.s64 	%rd558, %rd555, %rd298;
$L__BB8_70:
	mul.wide.u32 	%rd299, %r33, 8;
	add.s64 	%rd300, %rd1, %rd299;
	ld.global.u64 	%rd301, [%rd300];
	mad.lo.s64 	%rd159, %rd301, %rd558, %rd151;
	add.s32 	%r34, %r212, -4;
	mul.wide.u32 	%rd302, %r212, 8;
	add.s64 	%rd303, %rd2, %rd302;
	ld.global.u64 	%rd160, [%rd303];
	or.b64  	%rd304, %rd557, %rd160;
	and.b64  	%rd305, %rd304, -4294967296;
	setp.ne.s64 	%p9, %rd305, 0;
	@%p9 bra 	$L__BB8_72;
	cvt.u32.u64 	%r78, %rd160;
	cvt.u32.u64 	%r79, %rd557;
	div.u32 	%r80, %r79, %r78;
	mul.lo.s32 	%r81, %r80, %r78;
	sub.s32 	%r82, %r79, %r81;
	cvt.u64.u32 	%rd559, %r80;
	cvt.u64.u32 	%rd560, %r82;
	bra.uni 	$L__BB8_73;
$L__BB8_72:
	div.s64 	%rd559, %rd557, %rd160;
	mul.lo.s64 	%rd306, %rd559, %rd160;
	sub.s64 	%rd560, %rd557, %rd306;
$L__BB8_73:
	mul.wide.u32 	%rd307, %r212, 8;
	add.s64 	%rd308, %rd1, %rd307;
	ld.global.u64 	%rd309, [%rd308];
	mad.lo.s64 	%rd167, %rd309, %rd560, %rd159;
	add.s32 	%r35, %r212, -1;
	mul.wide.u32 	%rd310, %r35, 8;
	add.s64 	%rd311, %rd2, %rd310;
	ld.global.u64 	%rd168, [%rd311];
	or.b64  	%rd312, %rd559, %rd168;
	and.b64  	%rd313, %rd312, -4294967296;
	setp.ne.s64 	%p10, %rd313, 0;
	@%p10 bra 	$L__BB8_75;
	cvt.u32.u64 	%r83, %rd168;
	cvt.u32.u64 	%r84, %rd559;
	div.u32 	%r85, %r84, %r83;
	mul.lo.s32 	%r86, %r85, %r83;
	sub.s32 	%r87, %r84, %r86;
	cvt.u64.u32 	%rd561, %r85;
	cvt.u64.u32 	%rd562, %r87;
	bra.uni 	$L__BB8_76;
$L__BB8_75:
	div.s64 	%rd561, %rd559, %rd168;
	mul.lo.s64 	%rd314, %rd561, %rd168;
	sub.s64 	%rd562, %rd559, %rd314;
$L__BB8_76:
	mul.wide.u32 	%rd315, %r35, 8;
	add.s64 	%rd316, %rd1, %rd315;
	ld.global.u64 	%rd317, [%rd316];
	mad.lo.s64 	%rd175, %rd317, %rd562, %rd167;
	add.s32 	%r36, %r212, -2;
	mul.wide.u32 	%rd318, %r36, 8;
	add.s64 	%rd319, %rd2, %rd318;
	ld.global.u64 	%rd176, [%rd319];
	or.b64  	%rd320, %rd561, %rd176;
	and.b64  	%rd321, %rd320, -4294967296;
	setp.ne.s64 	%p11, %rd321, 0;
	@%p11 bra 	$L__BB8_78;
	cvt.u32.u64 	%r88, %rd176;
	cvt.u32.u64 	%r89, %rd561;
	div.u32 	%r90, %r89, %r88;
	mul.lo.s32 	%r91, %r90, %r88;
	sub.s32 	%r92, %r89, %r91;
	cvt.u64.u32 	%rd563, %r90;
	cvt.u64.u32 	%rd564, %r92;
	bra.uni 	$L__BB8_79;
$L__BB8_78:
	div.s64 	%rd563, %rd561, %rd176;
	mul.lo.s64 	%rd322, %rd563, %rd176;
	sub.s64 	%rd564, %rd561, %rd322;
$L__BB8_79:
	mul.wide.u32 	%rd323, %r36, 8;
	add.s64 	%rd324, %rd1, %rd323;
	ld.global.u64 	%rd325, [%rd324];
	mad.lo.s64 	%rd183, %rd325, %rd564, %rd175;
	add.s32 	%r37, %r212, -3;
	mul.wide.u32 	%rd326, %r37, 8;
	add.s64 	%rd327, %rd2, %rd326;
	ld.global.u64 	%rd184, [%rd327];
	or.b64  	%rd328, %rd563, %rd184;
	and.b64  	%rd329, %rd328, -4294967296;
	setp.ne.s64 	%p12, %rd329, 0;
	@%p12 bra 	$L__BB8_81;
	cvt.u32.u64 	%r93, %rd184;
	cvt.u32.u64 	%r94, %rd563;
	div.u32 	%r95, %r94, %r93;
	mul.lo.s32 	%r96, %r95, %r93;
	sub.s32 	%r97, %r94, %r96;
	cvt.u64.u32 	%rd565, %r95;
	cvt.u64.u32 	%rd566, %r97;
	bra.uni 	$L__BB8_82;
$L__BB8_81:
	div.s64 	%rd565, %rd563, %rd184;
	mul.lo.s64 	%rd330, %rd565, %rd184;
	sub.s64 	%rd566, %rd563, %rd330;
$L__BB8_82:
	mul.wide.u32 	%rd331, %r37, 8;
	add.s64 	%rd332, %rd1, %rd331;
	ld.global.u64 	%rd333, [%rd332];
	mad.lo.s64 	%rd191, %rd333, %rd566, %rd183;
	mul.wide.u32 	%rd334, %r34, 8;
	add.s64 	%rd335, %rd2, %rd334;
	ld.global.u64 	%rd192, [%rd335];
	or.b64  	%rd336, %rd565, %rd192;
	and.b64  	%rd337, %rd336, -4294967296;
	setp.ne.s64 	%p13, %rd337, 0;
	@%p13 bra 	$L__BB8_84;
	cvt.u32.u64 	%r98, %rd192;
	cvt.u32.u64 	%r99, %rd565;
	div.u32 	%r100, %r99, %r98;
	mul.lo.s32 	%r101, %r100, %r98;
	sub.s32 	%r102, %r99, %r101;
	cvt.u64.u32 	%rd582, %r100;
	cvt.u64.u32 	%rd568, %r102;
	bra.uni 	$L__BB8_85;
$L__BB8_84:
	div.s64 	%rd582, %rd565, %rd192;
	mul.lo.s64 	%rd338, %rd582, %rd192;
	sub.s64 	%rd568, %rd565, %rd338;
$L__BB8_85:
	mul.wide.u32 	%rd339, %r34, 8;
	add.s64 	%rd340, %rd1, %rd339;
	ld.global.u64 	%rd341, [%rd340];
	mad.lo.s64 	%rd342, %rd341, %rd568, %rd191;
	add.s64 	%rd591, %rd591, %rd342;
	add.s32 	%r212, %r212, -8;
	add.s32 	%r211, %r211, 8;
	setp.ne.s32 	%p14, %r211, 0;
	@%p14 bra 	$L__BB8_61;
	add.s32 	%r214, %r212, 3;
$L__BB8_87:
	setp.eq.s32 	%p15, %r26, 0;
	@%p15 bra 	$L__BB8_116;
	and.b32  	%r42, %r24, 3;
	setp.lt.u32 	%p16, %r26, 4;
	@%p16 bra 	$L__BB8_102;
	mul.wide.u32 	%rd344, %r214, 8;
	add.s64 	%rd345, %rd2, %rd344;
	ld.global.u64 	%rd203, [%rd345];
	or.b64  	%rd346, %rd582, %rd203;
	and.b64  	%rd347, %rd346, -4294967296;
	setp.ne.s64 	%p17, %rd347, 0;
	@%p17 bra 	$L__BB8_91;
	cvt.u32.u64 	%r103, %rd203;
	cvt.u32.u64 	%r104, %rd582;
	div.u32 	%r105, %r104, %r103;
	mul.lo.s32 	%r106, %r105, %r103;
	sub.s32 	%r107, %r104, %r106;
	cvt.u64.u32 	%rd572, %r105;
	cvt.u64.u32 	%rd573, %r107;
	bra.uni 	$L__BB8_92;
$L__BB8_91:
	div.s64 	%rd572, %rd582, %rd203;
	mul.lo.s64 	%rd348, %rd572, %rd203;
	sub.s64 	%rd573, %rd582, %rd348;
$L__BB8_92:
	mul.wide.u32 	%rd349, %r214, 8;
	add.s64 	%rd350, %rd1, %rd349;
	ld.global.u64 	%rd351, [%rd350];
	mul.lo.s64 	%rd210, %rd351, %rd573;
	add.s32 	%r43, %r214, -1;
	mul.wide.u32 	%rd352, %r43, 8;
	add.s64 	%rd353, %rd2, %rd352;
	ld.global.u64 	%rd211, [%rd353];
	or.b64  	%rd354, %rd572, %rd211;
	and.b64  	%rd355, %rd354, -4294967296;
	setp.ne.s64 	%p18, %rd355, 0;
	@%p18 bra 	$L__BB8_94;
	cvt.u32.u64 	%r108, %rd211;
	cvt.u32.u64 	%r109, %rd572;
	div.u32 	%r110, %r109, %r108;
	mul.lo.s32 	%r111, %r110, %r108;
	sub.s32 	%r112, %r109, %r111;
	cvt.u64.u32 	%rd574, %r110;
	cvt.u64.u32 	%rd575, %r112;
	bra.uni 	$L__BB8_95;
$L__BB8_94:
	div.s64 	%rd574, %rd572, %rd211;
	mul.lo.s64 	%rd356, %rd574, %rd211;
	sub.s64 	%rd575, %rd572, %rd356;
$L__BB8_95:
	mul.wide.u32 	%rd357, %r43, 8;
	add.s64 	%rd358, %rd1, %rd357;
	ld.global.u64 	%rd359, [%rd358];
	mad.lo.s64 	%rd218, %rd359, %rd575, %rd210;
	add.s32 	%r44, %r214, -2;
	mul.wide.u32 	%rd360, %r44, 8;
	add.s64 	%rd361, %rd2, %rd360;
	ld.global.u64 	%rd219, [%rd361];
	or.b64  	%rd362, %rd574, %rd219;
	and.b64  	%rd363, %rd362, -4294967296;
	setp.ne.s64 	%p19, %rd363, 0;
	@%p19 bra 	$L__BB8_97;
	cvt.u32.u64 	%r113, %rd219;
	cvt.u32.u64 	%r114, %rd574;
	div.u32 	%r115, %r114, %r113;
	mul.lo.s32 	%r116, %r115, %r113;
	sub.s32 	%r117, %r114, %r116;
	cvt.u64.u32 	%rd576, %r115;
	cvt.u64.u32 	%rd577, %r117;
	bra.uni 	$L__BB8_98;
$L__BB8_97:
	div.s64 	%rd576, %rd574, %rd219;
	mul.lo.s64 	%rd364, %rd576, %rd219;
	sub.s64 	%rd577, %rd574, %rd364;
$L__BB8_98:
	mul.wide.u32 	%rd365, %r44, 8;
	add.s64 	%rd366, %rd1, %rd365;
	ld.global.u64 	%rd367, [%rd366];
	mad.lo.s64 	%rd226, %rd367, %rd577, %rd218;
	add.s32 	%r45, %r214, -3;
	mul.wide.u32 	%rd368, %r45, 8;
	add.s64 	%rd369, %rd2, %rd368;
	ld.global.u64 	%rd227, [%rd369];
	or.b64  	%rd370, %rd576, %rd227;
	and.b64  	%rd371, %rd370, -4294967296;
	setp.ne.s64 	%p20, %rd371, 0;
	@%p20 bra 	$L__BB8_100;
	cvt.u32.u64 	%r118, %rd227;
	cvt.u32.u64 	%r119, %rd576;
	div.u32 	%r120, %r119, %r118;
	mul.lo.s32 	%r121, %r120, %r118;
	sub.s32 	%r122, %r119, %r121;
	cvt.u64.u32 	%rd582, %r120;
	cvt.u64.u32 	%rd579, %r122;
	bra.uni 	$L__BB8_101;
$L__BB8_100:
	div.s64 	%rd582, %rd576, %rd227;
	mul.lo.s64 	%rd372, %rd582, %rd227;
	sub.s64 	%rd579, %rd576, %rd372;
$L__BB8_101:
	mul.wide.u32 	%rd373, %r45, 8;
	add.s64 	%rd374, %rd1, %rd373;
	ld.global.u64 	%rd375, [%rd374];
	mad.lo.s64 	%rd376, %rd375, %rd579, %rd226;
	add.s64 	%rd591, %rd591, %rd376;
	add.s32 	%r214, %r214, -4;
$L__BB8_102:
	setp.eq.s32 	%p21, %r42, 0;
	@%p21 bra 	$L__BB8_116;
	setp.eq.s32 	%p22, %r42, 1;
	@%p22 bra 	$L__BB8_111;
	mul.wide.u32 	%rd378, %r214, 8;
	add.s64 	%rd379, %rd2, %rd378;
	ld.global.u64 	%rd238, [%rd379];
	or.b64  	%rd380, %rd582, %rd238;
	and.b64  	%rd381, %rd380, -4294967296;
	setp.ne.s64 	%p23, %rd381, 0;
	@%p23 bra 	$L__BB8_106;
	cvt.u32.u64 	%r123, %rd238;
	cvt.u32.u64 	%r124, %rd582;
	div.u32 	%r125, %r124, %r123;
	mul.lo.s32 	%r126, %r125, %r123;
	sub.s32 	%r127, %r124, %r126;
	cvt.u64.u32 	%rd583, %r125;
	cvt.u64.u32 	%rd584, %r127;
	bra.uni 	$L__BB8_107;
$L__BB8_106:
	div.s64 	%rd583, %rd582, %rd238;
	mul.lo.s64 	%rd382, %rd583, %rd238;
	sub.s64 	%rd584, %rd582, %rd382;
$L__BB8_107:
	mul.wide.u32 	%rd383, %r214, 8;
	add.s64 	%rd384, %rd1, %rd383;
	ld.global.u64 	%rd385, [%rd384];
	mul.lo.s64 	%rd245, %rd385, %rd584;
	add.s32 	%r48, %r214, -1;
	mul.wide.u32 	%rd386, %r48, 8;
	add.s64 	%rd387, %rd2, %rd386;
	ld.global.u64 	%rd246, [%rd387];
	or.b64  	%rd388, %rd583, %rd246;
	and.b64  	%rd389, %rd388, -4294967296;
	setp.ne.s64 	%p24, %rd389, 0;
	@%p24 bra 	$L__BB8_109;
	cvt.u32.u64 	%r128, %rd246;
	cvt.u32.u64 	%r129, %rd583;
	div.u32 	%r130, %r129, %r128;
	mul.lo.s32 	%r131, %r130, %r128;
	sub.s32 	%r132, %r129, %r131;
	cvt.u64.u32 	%rd582, %r130;
	cvt.u64.u32 	%rd586, %r132;
	bra.uni 	$L__BB8_110;
$L__BB8_109:
	div.s64 	%rd582, %rd583, %rd246;
	mul.lo.s64 	%rd390, %rd582, %rd246;
	sub.s64 	%rd586, %rd583, %rd390;
$L__BB8_110:
	add.s64 	%rd392, %rd1, %rd386;
	ld.global.u64 	%rd393, [%rd392];
	mad.lo.s64 	%rd394, %rd393, %rd586, %rd245;
	add.s64 	%rd591, %rd591, %rd394;
	add.s32 	%r214, %r214, -2;
$L__BB8_111:
	and.b32  	%r133, %r24, 1;
	setp.eq.b32 	%p25, %r133, 1;
	not.pred 	%p26, %p25;
	@%p26 bra 	$L__BB8_116;
	mul.wide.u32 	%rd395, %r214, 8;
	add.s64 	%rd396, %rd2, %rd395;
	ld.global.u64 	%rd257, [%rd396];
	or.b64  	%rd397, %rd582, %rd257;
	and.b64  	%rd398, %rd397, -4294967296;
	setp.ne.s64 	%p27, %rd398, 0;
	@%p27 bra 	$L__BB8_114;
	cvt.u32.u64 	%r134, %rd257;
	cvt.u32.u64 	%r135, %rd582;
	rem.u32 	%r136, %r135, %r134;
	cvt.u64.u32 	%rd590, %r136;
	bra.uni 	$L__BB8_115;
$L__BB8_114:
	rem.s64 	%rd590, %rd582, %rd257;
$L__BB8_115:
	add.s64 	%rd400, %rd1, %rd395;
	ld.global.u64 	%rd401, [%rd400];
	mad.lo.s64 	%rd591, %rd401, %rd590, %rd591;
$L__BB8_116:
	ld.global.u8 	%rs6, [%rd591];
	st.shared.u8 	[%r5], %rs6;
	st.shared.u64 	[%r6], %rd4;
$L__BB8_117:
	bar.sync 	0;
	setp.lt.u32 	%p50, %r216, 66;
	@%p50 bra 	$L__BB8_125;
$L__BB8_118:
	mov.u32 	%r51, %r216;
	shr.u32 	%r216, %r51, 1;
	setp.ge.u32 	%p51, %r3, %r216;
	@%p51 bra 	$L__BB8_124;
	ld.shared.s8 	%rs3, [%r5];
	add.s32 	%r205, %r5, %r216;
	ld.shared.s8 	%rs4, [%r205];
	setp.ge.s16 	%p52, %rs3, %rs4;
	shl.b32 	%r206, %r216, 3;
	add.s32 	%r53, %r6, %r206;
	@%p52 bra 	$L__BB8_121;
	ld.shared.u64 	%rd592, [%r53];
	bra.uni 	$L__BB8_123;
$L__BB8_121:
	setp.ne.s16 	%p53, %rs3, %rs4;
	@%p53 bra 	$L__BB8_124;
	ld.shared.u64 	%rd478, [%r6];
	ld.shared.u64 	%rd592, [%r53];
	setp.le.s64 	%p54, %rd478, %rd592;
	@%p54 bra 	$L__BB8_124;
$L__BB8_123:
	st.shared.u8 	[%r5], %rs4;
	st.shared.u64 	[%r6], %rd592;
$L__BB8_124:
	bar.sync 	0;
	setp.gt.u32 	%p55, %r51, 131;
	@%p55 bra 	$L__BB8_118;
$L__BB8_125:
	setp.gt.u32 	%p56, %r3, 31;
	@%p56 bra 	$L__BB8_152;
	ld.volatile.shared.s8 	%rs7, [%r5];
	ld.volatile.shared.s8 	%rs8, [%r5+32];
	setp.lt.s16 	%p57, %rs7, %rs8;
	@%p57 bra 	$L__BB8_129;
	ld.volatile.shared.u8 	%rs9, [%r5];
	ld.volatile.shared.u8 	%rs10, [%r5+32];
	setp.ne.s16 	%p58, %rs9, %rs10;
	@%p58 bra 	$L__BB8_130;
	ld.volatile.shared.u64 	%rd479, [%r6];
	ld.volatile.shared.u64 	%rd480, [%r6+256];
	setp.le.s64 	%p59, %rd479, %rd480;
	@%p59 bra 	$L__BB8_130;
$L__BB8_129:
	ld.volatile.shared.u64 	%rd481, [%r6+256];
	st.volatile.shared.u64 	[%r6], %rd481;
	ld.volatile.shared.u8 	%rs11, [%r5+32];
	st.volatile.shared.u8 	[%r5], %rs11;
$L__BB8_130:
	ld.volatile.shared.s8 	%rs12, [%r5];
	ld.volatile.shared.s8 	%rs13, [%r5+16];
	setp.lt.s16 	%p60, %rs12, %rs13;
	@%p60 bra 	$L__BB8_133;
	ld.volatile.shared.u8 	%rs14, [%r5];
	ld.volatile.shared.u8 	%rs15, [%r5+16];
	setp.ne.s16 	%p61, %rs14, %rs15;
	@%p61 bra 	$L__BB8_134;
	ld.volatile.shared.u64 	%rd482, [%r6];
	ld.volatile.shared.u64 	%rd483, [%r6+128];
	setp.le.s64 	%p62, %rd482, %rd483;
	@%p62 bra 	$L__BB8_134;
$L__BB8_133:
	ld.volatile.shared.u64 	%rd484, [%r6+128];
	st.volatile.shared.u64 	[%r6], %rd484;
	ld.volatile.shared.u8 	%rs16, [%r5+16];
	st.volatile.shared.u8 	[%r5], %rs16;
$L__BB8_134:
	ld.volatile.shared.s8 	%rs17, [%r5];
	ld.volatile.shared.s8 	%rs18, [%r5+8];
	setp.lt.s16 	%p63, %rs17, %rs18;
	@%p63 bra 	$L__BB8_137;
	ld.volatile.shared.u8 	%rs19, [%r5];
	ld.volatile.shared.u8 	%rs20, [%r5+8];
	setp.ne.s16 	%p64, %rs19, %rs20;
	@%p64 bra 	$L__BB8_138;
	ld.volatile.shared.u64 	%rd485, [%r6];
	ld.volatile.shared.u64 	%rd486, [%r6+64];
	setp.le.s64 	%p65, %rd485, %rd486;
	@%p65 bra 	$L__BB8_138;
$L__BB8_137:
	ld.volatile.shared.u64 	%rd487, [%r6+64];
	st.volatile.shared.u64 	[%r6], %rd487;
	ld.volatile.shared.u8 	%rs21, [%r5+8];
	st.volatile.shared.u8 	[%r5], %rs21;
$L__BB8_138:
	ld.volatile.shared.s8 	%rs22, [%r5];
	ld.volatile.shared.s8 	%rs23, [%r5+4];
	setp.lt.s16 	%p66, %rs22, %rs23;
	@%p66 bra 	$L__BB8_141;
	ld.volatile.shared.u8 	%rs24, [%r5];
	ld.volatile.shared.u8 	%rs25, [%r5+4];
	setp.ne.s16 	%p67, %rs24, %rs25;
	@%p67 bra 	$L__BB8_142;
	ld.volatile.shared.u64 	%rd488, [%r6];
	ld.volatile.shared.u64 	%rd489, [%r6+32];
	setp.le.s64 	%p68, %rd488, %rd489;
	@%p68 bra 	$L__BB8_142;
$L__BB8_141:
	ld.volatile.shared.u64 	%rd490, [%r6+32];
	st.volatile.shared.u64 	[%r6], %rd490;
	ld.volatile.shared.u8 	%rs26, [%r5+4];
	st.volatile.shared.u8 	[%r5], %rs26;
$L__BB8_142:
	ld.volatile.shared.s8 	%rs27, [%r5];
	ld.volatile.shared.s8 	%rs28, [%r5+2];
	setp.lt.s16 	%p69, %rs27, %rs28;
	@%p69 bra 	$L__BB8_145;
	ld.volatile.shared.u8 	%rs29, [%r5];
	ld.volatile.shared.u8 	%rs30, [%r5+2];
	setp.ne.s16 	%p70, %rs29, %rs30;
	@%p70 bra 	$L__BB8_146;
	ld.volatile.shared.u64 	%rd491, [%r6];
	ld.volatile.shared.u64 	%rd492, [%r6+16];
	setp.le.s64 	%p71, %rd491, %rd492;
	@%p71 bra 	$L__BB8_146;
$L__BB8_145:
	ld.volatile.shared.u64 	%rd493, [%r6+16];
	st.volatile.shared.u64 	[%r6], %rd493;
	ld.volatile.shared.u8 	%rs31, [%r5+2];
	st.volatile.shared.u8 	[%r5], %rs31;
$L__BB8_146:
	ld.volatile.shared.s8 	%rs32, [%r5];
	ld.volatile.shared.s8 	%rs33, [%r5+1];
	setp.lt.s16 	%p72, %rs32, %rs33;
	@%p72 bra 	$L__BB8_149;
	ld.volatile.shared.u8 	%rs34, [%r5];
	ld.volatile.shared.u8 	%rs35, [%r5+1];
	setp.ne.s16 	%p73, %rs34, %rs35;
	@%p73 bra 	$L__BB8_150;
	ld.volatile.shared.u64 	%rd494, [%r6];
	ld.volatile.shared.u64 	%rd495, [%r6+8];
	setp.le.s64 	%p74, %rd494, %rd495;
	@%p74 bra 	$L__BB8_150;
$L__BB8_149:
	ld.volatile.shared.u64 	%rd496, [%r6+8];
	st.volatile.shared.u64 	[%r6], %rd496;
	ld.volatile.shared.u8 	%rs36, [%r5+1];
	st.volatile.shared.u8 	[%r5], %rs36;
$L__BB8_150:
	setp.ne.s32 	%p75, %r3, 0;
	@%p75 bra 	$L__BB8_152;
	ld.param.u64 	%rd506, [nkd_i8_param_9];
	ld.param.u64 	%rd505, [nkd_i8_param_0];
	ld.shared.u8 	%rs37, [sdata_i8];
	cvt.u64.u32 	%rd497, %r4;
	mad.lo.s64 	%rd498, %rd506, %rd5, %rd497;
	cvta.to.global.u64 	%rd499, %rd505;
	add.s64 	%rd500, %rd499, %rd498;
	st.global.u8 	[%rd500], %rs37;
	ld.shared.u64 	%rd501, [%r2];
	cvta.to.global.u64 	%rd502, %rd267;
	shl.b64 	%rd503, %rd498, 3;
	add.s64 	%rd504, %rd502, %rd503;
	st.global.u64 	[%rd504], %rd501;
$L__BB8_152:
	ret;

}
	// .globl	nkd2_i8
.visible .entry nkd2_i8(
	.param .u64 .ptr .align 1 nkd2_i8_param_0,
	.param .u64 .ptr .align 1 nkd2_i8_param_1,
	.param .u64 .ptr .align 1 nkd2_i8_param_2,
	.param .u64 nkd2_i8_param_3,
	.param .u64 nkd2_i8_param_4,
	.param .u64 nkd2_i8_param_5,
	.param .u64 nkd2_i8_param_6,
	.param .u64 nkd2_i8_param_7
)
{
	.reg .pred 	%p<33>;
	.reg .b16 	%rs<38>;
	.reg .b32 	%r<24>;
	.reg .b64 	%rd<70>;

	ld.param.u64 	%rd15, [nkd2_i8_param_0];
	ld.param.u64 	%rd18, [nkd2_i8_param_1];
	ld.param.u64 	%rd19, [nkd2_i8_param_2];
	ld.param.u64 	%rd20, [nkd2_i8_param_3];
	ld.param.u64 	%rd16, [nkd2_i8_param_4];
	ld.param.u64 	%rd21, [nkd2_i8_param_5];
	ld.param.u64 	%rd17, [nkd2_i8_param_7];
	cvta.to.global.u64 	%rd1, %rd19;
	cvta.to.global.u64 	%rd2, %rd18;
	mov.u32 	%r23, %ntid.x;
	mov.u32 	%r12, sdata_i8;
	add.s32 	%r2, %r12, %r23;
	mov.u32 	%r3, %tid.x;
	mov.u32 	%r4, %ctaid.x;
	mul.lo.s32 	%r13, %r4, %r23;
	shl.b32 	%r14, %r13, 1;
	add.s32 	%r15, %r14, %r3;
	add.s32 	%r5, %r12, %r3;
	mov.b16 	%rs5, 128;
	st.shared.u8 	[%r5], %rs5;
	cvt.u64.u32 	%rd3, %r15;
	shl.b32 	%r16, %r3, 3;
	add.s32 	%r6, %r2, %r16;
	st.shared.u64 	[%r6], %rd3;
	mov.u32 	%r17, %ctaid.y;
	cvt.u64.u32 	%rd22, %r17;
	add.s64 	%rd4, %rd20, %rd22;
	setp.ge.u64 	%p1, %rd4, %rd21;
	@%p1 bra 	$L__BB9_46;
	cvt.u32.u64 	%r18, %rd3;
	mul.lo.s64 	%rd5, %rd17, %rd4;
	cvt.u32.u64 	%r19, %rd5;
	add.s32 	%r7, %r18, %r19;
	add.s32 	%r20, %r18, %r23;
	add.s32 	%r8, %r7, %r23;
	cvt.u64.u32 	%rd23, %r20;
	setp.le.u64 	%p2, %rd16, %rd23;
	@%p2 bra 	$L__BB9_9;
	cvt.u64.u32 	%rd29, %r7;
	add.s64 	%rd30, %rd2, %rd29;
	ld.global.s8 	%rs1, [%rd30];
	cvt.u64.u32 	%rd31, %r8;
	add.s64 	%rd32, %rd2, %rd31;
	ld.global.s8 	%rs2, [%rd32];
	setp.ge.s16 	%p4, %rs1, %rs2;
	@%p4 bra 	$L__BB9_4;
	mul.wide.u32 	%rd39, %r8, 8;
	add.s64 	%rd40, %rd1, %rd39;
	ld.global.u64 	%rd67, [%rd40];
	bra.uni 	$L__BB9_8;
$L__BB9_4:
	setp.eq.s16 	%p5, %rs1, %rs2;
	@%p5 bra 	$L__BB9_7;
	mul.wide.u32 	%rd33, %r7, 8;
	add.s64 	%rd34, %rd1, %rd33;
	ld.global.u64 	%rd68, [%rd34];
$L__BB9_6:
	st.shared.u8 	[%r5], %rs1;
	st.shared.u64 	[%r6], %rd68;
	bra.uni 	$L__BB9_11;
$L__BB9_7:
	mul.wide.u32 	%rd35, %r7, 8;
	add.s64 	%rd36, %rd1, %rd35;
	ld.global.u64 	%rd68, [%rd36];
	mul.wide.u32 	%rd37, %r8, 8;
	add.s64 	%rd38, %rd1, %rd37;
	ld.global.u64 	%rd67, [%rd38];
	setp.le.s64 	%p6, %rd68, %rd67;
	@%p6 bra 	$L__BB9_6;
$L__BB9_8:
	st.shared.u8 	[%r5], %rs2;
	st.shared.u64 	[%r6], %rd67;
	bra.uni 	$L__BB9_11;
$L__BB9_9:
	setp.le.u64 	%p3, %rd16, %rd3;
	@%p3 bra 	$L__BB9_11;
	cvt.u64.u32 	%rd24, %r7;
	add.s64 	%rd25, %rd2, %rd24;
	ld.global.u8 	%rs6, [%rd25];
	st.shared.u8 	[%r5], %rs6;
	mul.wide.u32 	%rd26, %r7, 8;
	add.s64 	%rd27, %rd1, %rd26;
	ld.global.u64 	%rd28, [%rd27];
	st.shared.u64 	[%r6], %rd28;
$L__BB9_11:
	bar.sync 	0;
	setp.lt.u32 	%p7, %r23, 66;
	@%p7 bra 	$L__BB9_19;
$L__BB9_12:
	mov.u32 	%r9, %r23;
	shr.u32 	%r23, %r9, 1;
	setp.ge.u32 	%p8, %r3, %r23;
	@%p8 bra 	$L__BB9_18;
	ld.shared.s8 	%rs3, [%r5];
	add.s32 	%r21, %r5, %r23;
	ld.shared.s8 	%rs4, [%r21];
	setp.ge.s16 	%p9, %rs3, %rs4;
	shl.b32 	%r22, %r23, 3;
	add.s32 	%r11, %r6, %r22;
	@%p9 bra 	$L__BB9_15;
	ld.shared.u64 	%rd69, [%r11];
	bra.uni 	$L__BB9_17;
$L__BB9_15:
	setp.ne.s16 	%p10, %rs3, %rs4;
	@%p10 bra 	$L__BB9_18;
	ld.shared.u64 	%rd41, [%r6];
	ld.shared.u64 	%rd69, [%r11];
	setp.le.s64 	%p11, %rd41, %rd69;
	@%p11 bra 	$L__BB9_18;
$L__BB9_17:
	st.shared.u8 	[%r5], %rs4;
	st.shared.u64 	[%r6], %rd69;
$L__BB9_18:
	bar.sync 	0;
	setp.gt.u32 	%p12, %r9, 131;
	@%p12 bra 	$L__BB9_12;
$L__BB9_19:
	setp.gt.u32 	%p13, %r3, 31;
	@%p13 bra 	$L__BB9_46;
	ld.volatile.shared.s8 	%rs7, [%r5];
	ld.volatile.shared.s8 	%rs8, [%r5+32];
	setp.lt.s16 	%p14, %rs7, %rs8;
	@%p14 bra 	$L__BB9_23;
	ld.volatile.shared.u8 	%rs9, [%r5];
	ld.volatile.shared.u8 	%rs10, [%r5+32];
	setp.ne.s16 	%p15, %rs9, %rs10;
	@%p15 bra 	$L__BB9_24;
	ld.volatile.shared.u64 	%rd42, [%r6];
	ld.volatile.shared.u64 	%rd43, [%r6+256];
	setp.le.s64 	%p16, %rd42, %rd43;
	@%p16 bra 	$L__BB9_24;
$L__BB9_23:
	ld.volatile.shared.u64 	%rd44, [%r6+256];
	st.volatile.shared.u64 	[%r6], %rd44;
	ld.volatile.shared.u8 	%rs11, [%r5+32];
	st.volatile.shared.u8 	[%r5], %rs11;
$L__BB9_24:
	ld.volatile.shared.s8 	%rs12, [%r5];
	ld.volatile.shared.s8 	%rs13, [%r5+16];
	setp.lt.s16 	%p17, %rs12, %rs13;
	@%p17 bra 	$L__BB9_27;
	ld.volatile.shared.u8 	%rs14, [%r5];
	ld.volatile.shared.u8 	%rs15, [%r5+16];
	setp.ne.s16 	%p18, %rs14, %rs15;
	@%p18 bra 	$L__BB9_28;
	ld.volatile.shared.u64 	%rd45, [%r6];
	ld.volatile.shared.u64 	%rd46, [%r6+128];
	setp.le.s64 	%p19, %rd45, %rd46;
	@%p19 bra 	$L__BB9_28;
$L__BB9_27:
	ld.volatile.shared.u64 	%rd47, [%r6+128];
	st.volatile.shared.u64 	[%r6], %rd47;
	ld.volatile.shared.u8 	%rs16, [%r5+16];
	st.volatile.shared.u8 	[%r5], %rs16;
$L__BB9_28:
	ld.volatile.shared.s8 	%rs17, [%r5];
	ld.volatile.shared.s8 	%rs18, [%r5+8];
	setp.lt.s16 	%p20, %rs17, %rs18;
	@%p20 bra 	$L__BB9_31;
	ld.volatile.shared.u8 	%rs19, [%r5];
	ld.volatile.shared.u8 	%rs20, [%r5+8];
	setp.ne.s16 	%p21, %rs19, %rs20;
	@%p21 bra 	$L__BB9_32;
	ld.volatile.shared.u64 	%rd48, [%r6];
	ld.volatile.shared.u64 	%rd49, [%r6+64];
	setp.le.s64 	%p22, %rd48, %rd49;
	@%p22 bra 	$L__BB9_32;
$L__BB9_31:
	ld.volatile.shared.u64 	%rd50, [%r6+64];
	st.volatile.shared.u64 	[%r6], %rd50;
	ld.volatile.shared.u8 	%rs21, [%r5+8];
	st.volatile.shared.u8 	[%r5], %rs21;
$L__BB9_32:
	ld.volatile.shared.s8 	%rs22, [%r5];
	ld.volatile.shared.s8 	%rs23, [%r5+4];
	setp.lt.s16 	%p23, %rs22, %rs23;
	@%p23 bra 	$L__BB9_35;
	ld.volatile.shared.u8 	%rs24, [%r5];
	ld.volatile.shared.u8 	%rs25, [%r5+4];
	setp.ne.s16 	%p24, %rs24, %rs25;
	@%p24 bra 	$L__BB9_36;
	ld.volatile.shared.u64 	%rd51, [%r6];
	ld.volatile.shared.u64 	%rd52, [%r6+32];
	setp.le.s64 	%p25, %rd51, %rd52;
	@%p25 bra 	$L__BB9_36;
$L__BB9_35:
	ld.volatile.shared.u64 	%rd53, [%r6+32];
	st.volatile.shared.u64 	[%r6], %rd53;
	ld.volatile.shared.u8 	%rs26, [%r5+4];
	st.volatile.shared.u8 	[%r5], %rs26;
$L__BB9_36:
	ld.volatile.shared.s8 	%rs27, [%r5];
	ld.volatile.shared.s8 	%rs28, [%r5+2];
	setp.lt.s16 	%p26, %rs27, %rs28;
	@%p26 bra 	$L__BB9_39;
	ld.volatile.shared.u8 	%rs29, [%r5];
	ld.volatile.shared.u8 	%rs30, [%r5+2];
	setp.ne.s16 	%p27, %rs29, %rs30;
	@%p27 bra 	$L__BB9_40;
	ld.volatile.shared.u64 	%rd54, [%r6];
	ld.volatile.shared.u64 	%rd55, [%r6+16];
	setp.le.s64 	%p28, %rd54, %rd55;
	@%p28 bra 	$L__BB9_40;
$L__BB9_39:
	ld.volatile.shared.u64 	%rd56, [%r6+16];
	st.volatile.shared.u64 	[%r6], %rd56;
	ld.volatile.shared.u8 	%rs31, [%r5+2];
	st.volatile.shared.u8 	[%r5], %rs31;
$L__BB9_40:
	ld.volatile.shared.s8 	%rs32, [%r5];
	ld.volatile.shared.s8 	%rs33, [%r5+1];
	setp.lt.s16 	%p29, %rs32, %rs33;
	@%p29 bra 	$L__BB9_43;
	ld.volatile.shared.u8 	%rs34, [%r5];
	ld.volatile.shared.u8 	%rs35, [%r5+1];
	setp.ne.s16 	%p30, %rs34, %rs35;
	@%p30 bra 	$L__BB9_44;
	ld.volatile.shared.u64 	%rd57, [%r6];
	ld.volatile.shared.u64 	%rd58, [%r6+8];
	setp.le.s64 	%p31, %rd57, %rd58;
	@%p31 bra 	$L__BB9_44;
$L__BB9_43:
	ld.volatile.shared.u64 	%rd59, [%r6+8];
	st.volatile.shared.u64 	[%r6], %rd59;
	ld.volatile.shared.u8 	%rs36, [%r5+1];
	st.volatile.shared.u8 	[%r5], %rs36;
$L__BB9_44:
	setp.ne.s32 	%p32, %r3, 0;
	@%p32 bra 	$L__BB9_46;
	ld.shared.u8 	%rs37, [sdata_i8];
	cvt.u64.u32 	%rd60, %r4;
	add.s64 	%rd61, %rd5, %rd60;
	cvta.to.global.u64 	%rd62, %rd15;
	add.s64 	%rd63, %rd62, %rd61;
	st.global.u8 	[%rd63], %rs37;
	ld.shared.u64 	%rd64, [%r2];
	shl.b64 	%rd65, %rd61, 3;
	add.s64 	%rd66, %rd1, %rd65;
	st.global.u64 	[%rd66], %rd64;
$L__BB9_46:
	ret;

}
	// .globl	contiguous_reduce_i16
.visible .entry contiguous_reduce_i16(
	.param .u64 .ptr .align 1 contiguous_reduce_i16_param_0,
	.param .u64 .ptr .align 1 contiguous_reduce_i16_param_1,
	.param .u64 .ptr .align 1 contiguous_reduce_i16_param_2,
	.param .u64 contiguous_reduce_i16_param_3
)
{
	.reg .pred 	%p<30>;
	.reg .b16 	%rs<38>;
	.reg .b32 	%r<22>;
	.reg .b64 	%rd<44>;

	ld.param.u64 	%rd7, [contiguous_reduce_i16_param_0];
	ld.param.u64 	%rd8, [contiguous_reduce_i16_param_1];
	ld.param.u64 	%rd10, [contiguous_reduce_i16_param_2];
	ld.param.u64 	%rd9, [contiguous_reduce_i16_param_3];
	cvta.to.global.u64 	%rd1, %rd10;
	mov.u32 	%r21, %ntid.x;
	shl.b32 	%r10, %r21, 1;
	mov.u32 	%r11, sdata_i16;
	add.s32 	%r2, %r11, %r10;
	mov.u32 	%r3, %tid.x;
	mov.u32 	%r4, %ctaid.x;
	mul.lo.s32 	%r12, %r4, %r21;
	shl.b32 	%r13, %r12, 1;
	add.s32 	%r14, %r13, %r3;
	cvt.u64.u32 	%rd2, %r14;
	shl.b32 	%r15, %r3, 3;
	add.s32 	%r5, %r2, %r15;
	st.shared.u64 	[%r5], %rd2;
	shl.b32 	%r16, %r3, 1;
	add.s32 	%r6, %r11, %r16;
	mov.b16 	%rs5, -32768;
	st.shared.u16 	[%r6], %rs5;
	add.s32 	%r17, %r14, %r21;
	cvt.u64.u32 	%rd3, %r17;
	setp.le.u64 	%p1, %rd9, %rd3;
	@%p1 bra 	$L__BB10_4;
	shl.b64 	%rd13, %rd2, 1;
	add.s64 	%rd14, %rd1, %rd13;
	ld.global.u16 	%rs1, [%rd14];
	shl.b64 	%rd15, %rd3, 1;
	add.s64 	%rd16, %rd1, %rd15;
	ld.global.u16 	%rs2, [%rd16];
	setp.ge.s16 	%p3, %rs1, %rs2;
	@%p3 bra 	$L__BB10_3;
	st.shared.u16 	[%r6], %rs2;
	st.shared.u64 	[%r5], %rd3;
	bra.uni 	$L__BB10_6;
$L__BB10_3:
	st.shared.u16 	[%r6], %rs1;
	st.shared.u64 	[%r5], %rd2;
	bra.uni 	$L__BB10_6;
$L__BB10_4:
	setp.le.u64 	%p2, %rd9, %rd2;
	@%p2 bra 	$L__BB10_6;
	shl.b64 	%rd11, %rd2, 1;
	add.s64 	%rd12, %rd1, %rd11;
	ld.global.u16 	%rs6, [%rd12];
	st.shared.u16 	[%r6], %rs6;
	st.shared.u64 	[%r5], %rd2;
$L__BB10_6:
	bar.sync 	0;
	setp.lt.u32 	%p4, %r21, 66;
	@%p4 bra 	$L__BB10_14;
$L__BB10_7:
	mov.u32 	%r7, %r21;
	shr.u32 	%r21, %r7, 1;
	setp.ge.u32 	%p5, %r3, %r21;
	@%p5 bra 	$L__BB10_13;
	ld.shared.u16 	%rs3, [%r6];
	and.b32  	%r18, %r7, 2046;
	add.s32 	%r19, %r6, %r18;
	ld.shared.u16 	%rs4, [%r19];
	setp.ge.s16 	%p6, %rs3, %rs4;
	shl.b32 	%r20, %r21, 3;
	add.s32 	%r9, %r5, %r20;
	@%p6 bra 	$L__BB10_10;
	ld.shared.u64 	%rd43, [%r9];
	bra.uni 	$L__BB10_12;
$L__BB10_10:
	setp.ne.s16 	%p7, %rs3, %rs4;
	@%p7 bra 	$L__BB10_13;
	ld.shared.u64 	%rd17, [%r5];
	ld.shared.u64 	%rd43, [%r9];
	setp.le.s64 	%p8, %rd17, %rd43;
	@%p8 bra 	$L__BB10_13;
$L__BB10_12:
	st.shared.u16 	[%r6], %rs4;
	st.shared.u64 	[%r5], %rd43;
$L__BB10_13:
	bar.sync 	0;
	setp.gt.u32 	%p9, %r7, 131;
	@%p9 bra 	$L__BB10_7;
$L__BB10_14:
	setp.gt.u32 	%p10, %r3, 31;
	@%p10 bra 	$L__BB10_41;
	ld.volatile.shared.u16 	%rs7, [%r6];
	ld.volatile.shared.u16 	%rs8, [%r6+64];
	setp.lt.s16 	%p11, %rs7, %rs8;
	@%p11 bra 	$L__BB10_18;
	ld.volatile.shared.u16 	%rs9, [%r6];
	ld.volatile.shared.u16 	%rs10, [%r6+64];
	setp.ne.s16 	%p12, %rs9, %rs10;
	@%p12 bra 	$L__BB10_19;
	ld.volatile.shared.u64 	%rd18, [%r5];
	ld.volatile.shared.u64 	%rd19, [%r5+256];
	setp.le.s64 	%p13, %rd18, %rd19;
	@%p13 bra 	$L__BB10_19;
$L__BB10_18:
	ld.volatile.shared.u64 	%rd20, [%r5+256];
	st.volatile.shared.u64 	[%r5], %rd20;
	ld.volatile.shared.u16 	%rs11, [%r6+64];
	st.volatile.shared.u16 	[%r6], %rs11;
$L__BB10_19:
	ld.volatile.shared.u16 	%rs12, [%r6];
	ld.volatile.shared.u16 	%rs13, [%r6+32];
	setp.lt.s16 	%p14, %rs12, %rs13;
	@%p14 bra 	$L__BB10_22;
	ld.volatile.shared.u16 	%rs14, [%r6];
	ld.volatile.shared.u16 	%rs15, [%r6+32];
	setp.ne.s16 	%p15, %rs14, %rs15;
	@%p15 bra 	$L__BB10_23;
	ld.volatile.shared.u64 	%rd21, [%r5];
	ld.volatile.shared.u64 	%rd22, [%r5+128];
	setp.le.s64 	%p16, %rd21, %rd22;
	@%p16 bra 	$L__BB10_23;
$L__BB10_22:
	ld.volatile.shared.u64 	%rd23, [%r5+128];
	st.volatile.shared.u64 	[%r5], %rd23;
	ld.volatile.shared.u16 	%rs16, [%r6+32];
	st.volatile.shared.u16 	[%r6], %rs16;
$L__BB10_23:
	ld.volatile.shared.u16 	%rs17, [%r6];
	ld.volatile.shared.u16 	%rs18, [%r6+16];
	setp.lt.s16 	%p17, %rs17, %rs18;
	@%p17 bra 	$L__BB10_26;
	ld.volatile.shared.u16 	%rs19, [%r6];
	ld.volatile.shared.u16 	%rs20, [%r6+16];
	setp.ne.s16 	%p18, %rs19, %rs20;
	@%p18 bra 	$L__BB10_27;
	ld.volatile.shared.u64 	%rd24, [%r5];
	ld.volatile.shared.u64 	%rd25, [%r5+64];
	setp.le.s64 	%p19, %rd24, %rd25;
	@%p19 bra 	$L__BB10_27;
$L__BB10_26:
	ld.volatile.shared.u64 	%rd26, [%r5+64];
	st.volatile.shared.u64 	[%r5], %rd26;
	ld.volatile.shared.u16 	%rs21, [%r6+16];
	st.volatile.shared.u16 	[%r6], %rs21;
$L__BB10_27:
	ld.volatile.shared.u16 	%rs22, [%r6];
	ld.volatile.shared.u16 	%rs23, [%r6+8];
	setp.lt.s16 	%p20, %rs22, %rs23;
	@%p20 bra 	$L__BB10_30;
	ld.volatile.shared.u16 	%rs24, [%r6];
	ld.volatile.shared.u16 	%rs25, [%r6+8];
	setp.ne.s16 	%p21, %rs24, %rs25;
	@%p21 bra 	$L__BB10_31;
	ld.volatile.shared.u64 	%rd27, [%r5];
	ld.volatile.shared.u64 	%rd28, [%r5+32];
	setp.le.s64 	%p22, %rd27, %rd28;
	@%p22 bra 	$L__BB10_31;
$L__BB10_30:
	ld.volatile.shared.u64 	%rd29, [%r5+32];
	st.volatile.shared.u64 	[%r5], %rd29;
	ld.volatile.shared.u16 	%rs26, [%r6+8];
	st.volatile.shared.u16 	[%r6], %rs26;
$L__BB10_31:
	ld.volatile.shared.u16 	%rs27, [%r6];
	ld.volatile.shared.u16 	%rs28, [%r6+4];
	setp.lt.s16 	%p23, %rs27, %rs28;
	@%p23 bra 	$L__BB10_34;
	ld.volatile.shared.u16 	%rs29, [%r6];
	ld.volatile.shared.u16 	%rs30, [%r6+4];
	setp.ne.s16 	%p24, %rs29, %rs30;
	@%p24 bra 	$L__BB10_35;
	ld.volatile.shared.u64 	%rd30, [%r5];
	ld.volatile.shared.u64 	%rd31, [%r5+16];
	setp.le.s64 	%p25, %rd30, %rd31;
	@%p25 bra 	$L__BB10_35;
$L__BB10_34:
	ld.volatile.shared.u64 	%rd32, [%r5+16];
	st.volatile.shared.u64 	[%r5], %rd32;
	ld.volatile.shared.u16 	%rs31, [%r6+4];
	st.volatile.shared.u16 	[%r6], %rs31;
$L__BB10_35:
	ld.volatile.shared.u16 	%rs32, [%r6];
	ld.volatile.shared.u16 	%rs33, [%r6+2];
	setp.lt.s16 	%p26, %rs32, %rs33;
	@%p26 bra 	$L__BB10_38;
	ld.volatile.shared.u16 	%rs34, [%r6];
	ld.volatile.shared.u16 	%rs35, [%r6+2];
	setp.ne.s16 	%p27, %rs34, %rs35;
	@%p27 bra 	$L__BB10_39;
	ld.volatile.shared.u64 	%rd33, [%r5];
	ld.volatile.shared.u64 	%rd34, [%r5+8];
	setp.le.s64 	%p28, %rd33, %rd34;
	@%p28 bra 	$L__BB10_39;
$L__BB10_38:
	ld.volatile.shared.u64 	%rd35, [%r5+8];
	st.volatile.shared.u64 	[%r5], %rd35;
	ld.volatile.shared.u16 	%rs36, [%r6+2];
	st.volatile.shared.u16 	[%r6], %rs36;
$L__BB10_39:
	setp.ne.s32 	%p29, %r3, 0;
	@%p29 bra 	$L__BB10_41;
	ld.shared.u16 	%rs37, [sdata_i16];
	cvta.to.global.u64 	%rd36, %rd7;
	mul.wide.u32 	%rd37, %r4, 2;
	add.s64 	%rd38, %rd36, %rd37;
	st.global.u16 	[%rd38], %rs37;
	ld.shared.u64 	%rd39, [%r2];
	cvta.to.global.u64 	%rd40, %rd8;
	mul.wide.u32 	%rd41, %r4, 8;
	add.s64 	%rd42, %rd40, %rd41;
	st.global.u64 	[%rd42], %rd39;
$L__BB10_41:
	ret;

}
	// .globl	uncontiguous_reduce_i16
.visible .entry uncontiguous_reduce_i16(
	.param .u64 .ptr .align 1 uncontiguous_reduce_i16_param_0,
	.param .u64 .ptr .align 1 uncontiguous_reduce_i16_param_1,
	.param .u64 .ptr .align 1 uncontiguous_reduce_i16_param_2,
	.param .u64 .ptr .align 1 uncontiguous_reduce_i16_param_3,
	.param .u64 .ptr .align 1 uncontiguous_reduce_i16_param_4,
	.param .u64 uncontiguous_reduce_i16_param_5,
	.param .u64 uncontiguous_reduce_i16_param_6
)
{
	.reg .pred 	%p<75>;
	.reg .b16 	%rs<38>;
	.reg .b32 	%r<221>;
	.reg .b64 	%rd<589>;

	ld.param.u64 	%rd264, [uncontiguous_reduce_i16_param_2];
	ld.param.u64 	%rd267, [uncontiguous_reduce_i16_param_3];
	ld.param.u64 	%rd268, [uncontiguous_reduce_i16_param_4];
	ld.param.u64 	%rd265, [uncontiguous_reduce_i16_param_5];
	ld.param.u64 	%rd266, [uncontiguous_reduce_i16_param_6];
	cvta.to.global.u64 	%rd1, %rd268;
	cvta.to.global.u64 	%rd2, %rd267;
	cvta.to.global.u64 	%rd3, %rd264;
	mov.u32 	%r220, %ntid.x;
	shl.b32 	%r51, %r220, 1;
	mov.u32 	%r52, sdata_i16;
	add.s32 	%r2, %r52, %r51;
	mov.u32 	%r3, %tid.x;
	mov.u32 	%r53, %ctaid.x;
	mul.lo.s32 	%r54, %r53, %r220;
	shl.b32 	%r55, %r54, 1;
	add.s32 	%r56, %r55, %r3;
	cvt.u64.u32 	%rd4, %r56;
	shl.b32 	%r57, %r3, 3;
	add.s32 	%r4, %r2, %r57;
	st.shared.u64 	[%r4], %rd4;
	shl.b32 	%r58, %r3, 1;
	add.s32 	%r5, %r52, %r58;
	mov.b16 	%rs4, -32768;
	st.shared.u16 	[%r5], %rs4;
	add.s32 	%r59, %r56, %r220;
	cvt.u64.u32 	%rd5, %r59;
	setp.le.u64 	%p1, %rd266, %rd5;
	@%p1 bra 	$L__BB11_56;
	cvt.u32.u64 	%r6, %rd265;
	add.s32 	%r214, %r6, -1;
	setp.lt.s32 	%p27, %r214, 0;
	mov.b64 	%rd545, 0;
	mov.u64 	%rd546, %rd545;
	@%p27 bra 	$L__BB11_53;
	setp.lt.u32 	%p28, %r214, 3;
	mov.b64 	%rd546, 0;
	mov.u64 	%rd539, %rd5;
	mov.u64 	%rd541, %rd4;
	mov.u64 	%rd545, %rd546;
	@%p28 bra 	$L__BB11_30;
	add.s32 	%r212, %r6, -2;
	and.b32  	%r135, %r6, -4;
	neg.s32 	%r211, %r135;
	mov.b64 	%rd546, 0;
	mov.u64 	%rd539, %rd5;
	mov.u64 	%rd541, %rd4;
$L__BB11_4:
	.pragma "nounroll";
	add.s32 	%r12, %r212, 1;
	mul.wide.u32 	%rd400, %r12, 8;
	add.s64 	%rd401, %rd2, %rd400;
	ld.global.u64 	%rd10, [%rd401];
	or.b64  	%rd402, %rd541, %rd10;
	and.b64  	%rd403, %rd402, -4294967296;
	setp.ne.s64 	%p29, %rd403, 0;
	@%p29 bra 	$L__BB11_6;
	cvt.u32.u64 	%r136, %rd10;
	cvt.u32.u64 	%r137, %rd541;
	div.u32 	%r138, %r137, %r136;
	mul.lo.s32 	%r139, %r138, %r136;
	sub.s32 	%r140, %r137, %r139;
	cvt.u64.u32 	%rd507, %r138;
	cvt.u64.u32 	%rd508, %r140;
	bra.uni 	$L__BB11_7;
$L__BB11_6:
	div.s64 	%rd507, %rd541, %rd10;
	mul.lo.s64 	%rd404, %rd507, %rd10;
	sub.s64 	%rd508, %rd541, %rd404;
$L__BB11_7:
	mul.wide.u32 	%rd405, %r12, 8;
	add.s64 	%rd406, %rd1, %rd405;
	ld.global.u64 	%rd17, [%rd406];
	mad.lo.s64 	%rd18, %rd17, %rd508, %rd545;
	or.b64  	%rd407, %rd539, %rd10;
	and.b64  	%rd408, %rd407, -4294967296;
	setp.ne.s64 	%p30, %rd408, 0;
	@%p30 bra 	$L__BB11_9;
	cvt.u32.u64 	%r141, %rd10;
	cvt.u32.u64 	%r142, %rd539;
	div.u32 	%r143, %r142, %r141;
	mul.lo.s32 	%r144, %r143, %r141;
	sub.s32 	%r145, %r142, %r144;
	cvt.u64.u32 	%rd509, %r143;
	cvt.u64.u32 	%rd510, %r145;
	bra.uni 	$L__BB11_10;
$L__BB11_9:
	div.s64 	%rd509, %rd539, %rd10;
	mul.lo.s64 	%rd409, %rd509, %rd10;
	sub.s64 	%rd510, %rd539, %rd409;
$L__BB11_10:
	mad.lo.s64 	%rd25, %rd510, %rd17, %rd546;
	mul.wide.u32 	%rd410, %r212, 8;
	add.s64 	%rd411, %rd2, %rd410;
	ld.global.u64 	%rd26, [%rd411];
	or.b64  	%rd412, %rd507, %rd26;
	and.b64  	%rd413, %rd412, -4294967296;
	setp.ne.s64 	%p31, %rd413, 0;
	@%p31 bra 	$L__BB11_12;
	cvt.u32.u64 	%r146, %rd26;
	cvt.u32.u64 	%r147, %rd507;
	div.u32 	%r148, %r147, %r146;
	mul.lo.s32 	%r149, %r148, %r146;
	sub.s32 	%r150, %r147, %r149;
	cvt.u64.u32 	%rd511, %r148;
	cvt.u64.u32 	%rd512, %r150;
	bra.uni 	$L__BB11_13;
$L__BB11_12:
	div.s64 	%rd511, %rd507, %rd26;
	mul.lo.s64 	%rd414, %rd511, %rd26;
	sub.s64 	%rd512, %rd507, %rd414;
$L__BB11_13:
	mul.wide.u32 	%rd415, %r212, 8;
	add.s64 	%rd416, %rd1, %rd415;
	ld.global.u64 	%rd33, [%rd416];
	mad.lo.s64 	%rd34, %rd33, %rd512, %rd18;
	or.b64  	%rd417, %rd509, %rd26;
	and.b64  	%rd418, %rd417, -4294967296;
	setp.ne.s64 	%p32, %rd418, 0;
	@%p32 bra 	$L__BB11_15;
	cvt.u32.u64 	%r151, %rd26;
	cvt.u32.u64 	%r152, %rd509;
	div.u32 	%r153, %r152, %r151;
	mul.lo.s32 	%r154, %r153, %r151;
	sub.s32 	%r155, %r152, %r154;
	cvt.u64.u32 	%rd513, %r153;
	cvt.u64.u32 	%rd514, %r155;
	bra.uni 	$L__BB11_16;
$L__BB11_15:
	div.s64 	%rd513, %rd509, %rd26;
	mul.lo.s64 	%rd419, %rd513, %rd26;
	sub.s64 	%rd514, %rd509, %rd419;
$L__BB11_16:
	mad.lo.s64 	%rd41, %rd514, %rd33, %rd25;
	add.s32 	%r13, %r212, -1;
	mul.wide.u32 	%rd420, %r13, 8;
	add.s64 	%rd421, %rd2, %rd420;
	ld.global.u64 	%rd42, [%rd421];
	or.b64  	%rd422, %rd511, %rd42;
	and.b64  	%rd423, %rd422, -4294967296;
	setp.ne.s64 	%p33, %rd423, 0;
	@%p33 bra 	$L__BB11_18;
	cvt.u32.u64 	%r156, %rd42;
	cvt.u32.u64 	%r157, %rd511;
	div.u32 	%r158, %r157, %r156;
	mul.lo.s32 	%r159, %r158, %r156;
	sub.s32 	%r160, %r157, %r159;
	cvt.u64.u32 	%rd515, %r158;
	cvt.u64.u32 	%rd516, %r160;
	bra.uni 	$L__BB11_19;
$L__BB11_18:
	div.s64 	%rd515, %rd511, %rd42;
	mul.lo.s64 	%rd424, %rd515, %rd42;
	sub.s64 	%rd516, %rd511, %rd424;
$L__BB11_19:
	mul.wide.u32 	%rd425, %r13, 8;
	add.s64 	%rd426, %rd1, %rd425;
	ld.global.u64 	%rd49, [%rd426];
	mad.lo.s64 	%rd50, %rd49, %rd516, %rd34;
	or.b64  	%rd427, %rd513, %rd42;
	and.b64  	%rd428, %rd427, -4294967296;
	setp.ne.s64 	%p34, %rd428, 0;
	@%p34 bra 	$L__BB11_21;
	cvt.u32.u64 	%r161, %rd42;
	cvt.u32.u64 	%r162, %rd513;
	div.u32 	%r163, %r162, %r161;
	mul.lo.s32 	%r164, %r163, %r161;
	sub.s32 	%r165, %r162, %r164;
	cvt.u64.u32 	%rd517, %r163;
	cvt.u64.u32 	%rd518, %r165;
	bra.uni 	$L__BB11_22;
$L__BB11_21:
	div.s64 	%rd517, %rd513, %rd42;
	mul.lo.s64 	%rd429, %rd517, %rd42;
	sub.s64 	%rd518, %rd513, %rd429;
$L__BB11_22:
	mad.lo.s64 	%rd57, %rd518, %rd49, %rd41;
	add.s32 	%r166, %r212, -2;
	mul.wide.u32 	%rd430, %r166, 8;
	add.s64 	%rd431, %rd2, %rd430;
	ld.global.u64 	%rd58, [%rd431];
	or.b64  	%rd432, %rd515, %rd58;
	and.b64  	%rd433, %rd432, -4294967296;
	setp.ne.s64 	%p35, %rd433, 0;
	@%p35 bra 	$L__BB11_24;
	cvt.u32.u64 	%r167, %rd58;
	cvt.u32.u64 	%r168, %rd515;
	div.u32 	%r169, %r168, %r167;
	mul.lo.s32 	%r170, %r169, %r167;
	sub.s32 	%r171, %r168, %r170;
	cvt.u64.u32 	%rd541, %r169;
	cvt.u64.u32 	%rd520, %r171;
	bra.uni 	$L__BB11_25;
$L__BB11_24:
	div.s64 	%rd541, %rd515, %rd58;
	mul.lo.s64 	%rd434, %rd541, %rd58;
	sub.s64 	%rd520, %rd515, %rd434;
$L__BB11_25:
	add.s32 	%r172, %r212, -2;
	mul.wide.u32 	%rd435, %r172, 8;
	add.s64 	%rd436, %rd1, %rd435;
	ld.global.u64 	%rd65, [%rd436];
	mad.lo.s64 	%rd545, %rd65, %rd520, %rd50;
	or.b64  	%rd437, %rd517, %rd58;
	and.b64  	%rd438, %rd437, -4294967296;
	setp.ne.s64 	%p36, %rd438, 0;
	@%p36 bra 	$L__BB11_27;
	cvt.u32.u64 	%r173, %rd58;
	cvt.u32.u64 	%r174, %rd517;
	div.u32 	%r175, %r174, %r173;
	mul.lo.s32 	%r176, %r175, %r173;
	sub.s32 	%r177, %r174, %r176;
	cvt.u64.u32 	%rd539, %r175;
	cvt.u64.u32 	%rd522, %r177;
	bra.uni 	$L__BB11_28;
$L__BB11_27:
	div.s64 	%rd539, %rd517, %rd58;
	mul.lo.s64 	%rd439, %rd539, %rd58;
	sub.s64 	%rd522, %rd517, %rd439;
$L__BB11_28:
	mad.lo.s64 	%rd546, %rd522, %rd65, %rd57;
	add.s32 	%r212, %r212, -4;
	add.s32 	%r211, %r211, 4;
	setp.ne.s32 	%p37, %r211, 0;
	@%p37 bra 	$L__BB11_4;
	add.s32 	%r214, %r212, 1;
$L__BB11_30:
	and.b32  	%r178, %r6, 3;
	setp.eq.s32 	%p38, %r178, 0;
	@%p38 bra 	$L__BB11_53;
	setp.eq.s32 	%p39, %r178, 1;
	@%p39 bra 	$L__BB11_45;
	mul.wide.u32 	%rd441, %r214, 8;
	add.s64 	%rd442, %rd2, %rd441;
	ld.global.u64 	%rd80, [%rd442];
	or.b64  	%rd443, %rd541, %rd80;
	and.b64  	%rd444, %rd443, -4294967296;
	setp.ne.s64 	%p40, %rd444, 0;
	@%p40 bra 	$L__BB11_34;
	cvt.u32.u64 	%r180, %rd80;
	cvt.u32.u64 	%r181, %rd541;
	div.u32 	%r182, %r181, %r180;
	mul.lo.s32 	%r183, %r182, %r180;
	sub.s32 	%r184, %r181, %r183;
	cvt.u64.u32 	%rd529, %r182;
	cvt.u64.u32 	%rd530, %r184;
	bra.uni 	$L__BB11_35;
$L__BB11_34:
	div.s64 	%rd529, %rd541, %rd80;
	mul.lo.s64 	%rd445, %rd529, %rd80;
	sub.s64 	%rd530, %rd541, %rd445;
$L__BB11_35:
	mul.wide.u32 	%rd446, %r214, 8;
	add.s64 	%rd447, %rd1, %rd446;
	ld.global.u64 	%rd87, [%rd447];
	mad.lo.s64 	%rd88, %rd87, %rd530, %rd545;
	or.b64  	%rd448, %rd539, %rd80;
	and.b64  	%rd449, %rd448, -4294967296;
	setp.ne.s64 	%p41, %rd449, 0;
	@%p41 bra 	$L__BB11_37;
	cvt.u32.u64 	%r185, %rd80;
	cvt.u32.u64 	%r186, %rd539;
	div.u32 	%r187, %r186, %r185;
	mul.lo.s32 	%r188, %r187, %r185;
	sub.s32 	%r189, %r186, %r188;
	cvt.u64.u32 	%rd531, %r187;
	cvt.u64.u32 	%rd532, %r189;
	bra.uni 	$L__BB11_38;
$L__BB11_37:
	div.s64 	%rd531, %rd539, %rd80;
	mul.lo.s64 	%rd450, %rd531, %rd80;
	sub.s64 	%rd532, %rd539, %rd450;
$L__BB11_38:
	mad.lo.s64 	%rd95, %rd532, %rd87, %rd546;
	add.s32 	%r18, %r214, -1;
	mul.wide.u32 	%rd451, %r18, 8;
	add.s64 	%rd452, %rd2, %rd451;
	ld.global.u64 	%rd96, [%rd452];
	or.b64  	%rd453, %rd529, %rd96;
	and.b64  	%rd454, %rd453, -4294967296;
	setp.ne.s64 	%p42, %rd454, 0;
	@%p42 bra 	$L__BB11_40;
	cvt.u32.u64 	%r190, %rd96;
	cvt.u32.u64 	%r191, %rd529;
	div.u32 	%r192, %r191, %r190;
	mul.lo.s32 	%r193, %r192, %r190;
	sub.s32 	%r194, %r191, %r193;
	cvt.u64.u32 	%rd541, %r192;
	cvt.u64.u32 	%rd534, %r194;
	bra.uni 	$L__BB11_41;
$L__BB11_40:
	div.s64 	%rd541, %rd529, %rd96;
	mul.lo.s64 	%rd455, %rd541, %rd96;
	sub.s64 	%rd534, %rd529, %rd455;
$L__BB11_41:
	mul.wide.u32 	%rd456, %r18, 8;
	add.s64 	%rd457, %rd1, %rd456;
	ld.global.u64 	%rd103, [%rd457];
	mad.lo.s64 	%rd545, %rd103, %rd534, %rd88;
	or.b64  	%rd458, %rd531, %rd96;
	and.b64  	%rd459, %rd458, -4294967296;
	setp.ne.s64 	%p43, %rd459, 0;
	@%p43 bra 	$L__BB11_43;
	cvt.u32.u64 	%r195, %rd96;
	cvt.u32.u64 	%r196, %rd531;
	div.u32 	%r197, %r196, %r195;
	mul.lo.s32 	%r198, %r197, %r195;
	sub.s32 	%r199, %r196, %r198;
	cvt.u64.u32 	%rd539, %r197;
	cvt.u64.u32 	%rd536, %r199;
	bra.uni 	$L__BB11_44;
$L__BB11_43:
	div.s64 	%rd539, %rd531, %rd96;
	mul.lo.s64 	%rd460, %rd539, %rd96;
	sub.s64 	%rd536, %rd531, %rd460;
$L__BB11_44:
	mad.lo.s64 	%rd546, %rd536, %rd103, %rd95;
	add.s32 	%r214, %r214, -2;
$L__BB11_45:
	and.b32  	%r200, %r6, 1;
	setp.eq.b32 	%p44, %r200, 1;
	not.pred 	%p45, %p44;
	@%p45 bra 	$L__BB11_53;
	mul.wide.u32 	%rd461, %r214, 8;
	add.s64 	%rd462, %rd2, %rd461;
	ld.global.u64 	%rd118, [%rd462];
	or.b64  	%rd463, %rd541, %rd118;
	and.b64  	%rd464, %rd463, -4294967296;
	setp.ne.s64 	%p46, %rd464, 0;
	@%p46 bra 	$L__BB11_48;
	cvt.u32.u64 	%r201, %rd118;
	cvt.u32.u64 	%r202, %rd541;
	rem.u32 	%r203, %r202, %r201;
	cvt.u64.u32 	%rd543, %r203;
	bra.uni 	$L__BB11_49;
$L__BB11_48:
	rem.s64 	%rd543, %rd541, %rd118;
$L__BB11_49:
	add.s64 	%rd466, %rd1, %rd461;
	ld.global.u64 	%rd122, [%rd466];
	mad.lo.s64 	%rd545, %rd122, %rd543, %rd545;
	or.b64  	%rd467, %rd539, %rd118;
	and.b64  	%rd468, %rd467, -4294967296;
	setp.ne.s64 	%p47, %rd468, 0;
	@%p47 bra 	$L__BB11_51;
	cvt.u32.u64 	%r204, %rd118;
	cvt.u32.u64 	%r205, %rd539;
	rem.u32 	%r206, %r205, %r204;
	cvt.u64.u32 	%rd544, %r206;
	bra.uni 	$L__BB11_52;
$L__BB11_51:
	rem.s64 	%rd544, %rd539, %rd118;
$L__BB11_52:
	mad.lo.s64 	%rd546, %rd544, %rd122, %rd546;
$L__BB11_53:
	ld.param.u64 	%rd502, [uncontiguous_reduce_i16_param_2];
	cvta.to.global.u64 	%rd469, %rd502;
	shl.b64 	%rd470, %rd545, 1;
	add.s64 	%rd471, %rd469, %rd470;
	ld.global.u16 	%rs1, [%rd471];
	shl.b64 	%rd472, %rd546, 1;
	add.s64 	%rd473, %rd469, %rd472;
	ld.global.u16 	%rs6, [%rd473];
	setp.ge.s16 	%p48, %rs1, %rs6;
	@%p48 bra 	$L__BB11_55;
	st.shared.u16 	[%r5], %rs1;
	st.shared.u64 	[%r4], %rd5;
	bra.uni 	$L__BB11_116;
$L__BB11_55:
	st.shared.u16 	[%r5], %rs1;
	st.shared.u64 	[%r4], %rd4;
	bra.uni 	$L__BB11_116;
$L__BB11_56:
	setp.le.u64 	%p2, %rd266, %rd4;
	@%p2 bra 	$L__BB11_116;
	cvt.u32.u64 	%r21, %rd265;
	add.s32 	%r218, %r21, -1;
	setp.lt.s32 	%p3, %r218, 0;
	mov.b64 	%rd587, 0;
	@%p3 bra 	$L__BB11_115;
	setp.lt.u32 	%p4, %r218, 7;
	mov.b64 	%rd587, 0;
	mov.u64 	%rd577, %rd4;
	@%p4 bra 	$L__BB11_86;
	add.s32 	%r216, %r21, -4;
	and.b32  	%r60, %r21, -8;
	neg.s32 	%r215, %r60;
	mov.b64 	%rd587, 0;
	mov.u64 	%rd577, %rd4;
$L__BB11_60:
	.pragma "nounroll";
	add.s32 	%r27, %r216, 3;
	mul.wide.u32 	%rd273, %r27, 8;
	add.s64 	%rd274, %rd2, %rd273;
	ld.global.u64 	%rd132, [%rd274];
	or.b64  	%rd275, %rd577, %rd132;
	and.b64  	%rd276, %rd275, -4294967296;
	setp.ne.s64 	%p5, %rd276, 0;
	@%p5 bra 	$L__BB11_62;
	cvt.u32.u64 	%r61, %rd132;
	cvt.u32.u64 	%r62, %rd577;
	div.u32 	%r63, %r62, %r61;
	mul.lo.s32 	%r64, %r63, %r61;
	sub.s32 	%r65, %r62, %r64;
	cvt.u64.u32 	%rd549, %r63;
	cvt.u64.u32 	%rd550, %r65;
	bra.uni 	$L__BB11_63;
$L__BB11_62:
	div.s64 	%rd549, %rd577, %rd132;
	mul.lo.s64 	%rd277, %rd549, %rd132;
	sub.s64 	%rd550, %rd577, %rd277;
$L__BB11_63:
	add.s64 	%rd279, %rd1, %rd273;
	ld.global.u64 	%rd280, [%rd279];
	mad.lo.s64 	%rd139, %rd280, %rd550, %rd587;
	add.s32 	%r28, %r216, 2;
	mul.wide.u32 	%rd281, %r28, 8;
	add.s64 	%rd282, %rd2, %rd281;
	ld.global.u64 	%rd140, [%rd282];
	or.b64  	%rd283, %rd549, %rd140;
	and.b64  	%rd284, %rd283, -4294967296;
	setp.ne.s64 	%p6, %rd284, 0;
	@%p6 bra 	$L__BB11_65;
	cvt.u32.u64 	%r66, %rd140;
	cvt.u32.u64 	%r67, %rd549;
	div.u32 	%r68, %r67, %r66;
	mul.lo.s32 	%r69, %r68, %r66;
	sub.s32 	%r70, %r67, %r69;
	cvt.u64.u32 	%rd551, %r68;
	cvt.u64.u32 	%rd552, %r70;
	bra.uni 	$L__BB11_66;
$L__BB11_65:
	div.s64 	%rd551, %rd549, %rd140;
	mul.lo.s64 	%rd285, %rd551, %rd140;
	sub.s64 	%rd552, %rd549, %rd285;
$L__BB11_66:
	add.s64 	%rd287, %rd1, %rd281;
	ld.global.u64 	%rd288, [%rd287];
	mad.lo.s64 	%rd147, %rd288, %rd552, %rd139;
	add.s32 	%r29, %r216, 1;
	mul.wide.u32 	%rd289, %r29, 8;
	add.s64 	%rd290, %rd2, %rd289;
	ld.global.u64 	%rd148, [%rd290];
	or.b64  	%rd291, %rd551, %rd148;
	and.b64  	%rd292, %rd291, -4294967296;
	setp.ne.s64 	%p7, %rd292, 0;
	@%p7 bra 	$L__BB11_68;
	cvt.u32.u64 	%r71, %rd148;
	cvt.u32.u64 	%r72, %rd551;
	div.u32 	%r73, %r72, %r71;
	mul.lo.s32 	%r74, %r73, %r71;
	sub.s32 	%r75, %r72, %r74;
	cvt.u64.u32 	%rd553, %r73;
	cvt.u64.u32 	%rd554, %r75;
	bra.uni 	$L__BB11_69;
$L__BB11_68:
	div.s64 	%rd553, %rd551, %rd148;
	mul.lo.s64 	%rd293, %rd553, %rd148;
	sub.s64 	%rd554, %rd551, %rd293;
$L__BB11_69:
	add.s64 	%rd295, %rd1, %rd289;
	ld.global.u64 	%rd296, [%rd295];
	mad.lo.s64 	%rd155, %rd296, %rd554, %rd147;
	mul.wide.u32 	%rd297, %r216, 8;
	add.s64 	%rd298, %rd2, %rd297;
	ld.global.u64 	%rd156, [%rd298];
	or.b64  	%rd299, %rd553, %rd156;
	and.b64  	%rd300, %rd299, -4294967296;
	setp.ne.s64 	%p8, %rd300, 0;
	@%p8 bra 	$L__BB11_71;
	cvt.u32.u64 	%r76, %rd156;
	cvt.u32.u64 	%r77, %rd553;
	div.u32 	%r78, %r77, %r76;
	mul.lo.s32 	%r79, %r78, %r76;
	sub.s32 	%r80, %r77, %r79;
	cvt.u64.u32 	%rd555, %r78;
	cvt.u64.u32 	%rd556, %r80;
	bra.uni 	$L__BB11_72;
$L__BB11_71:
	div.s64 	%rd555, %rd553, %rd156;
	mul.lo.s64 	%rd301, %rd555, %rd156;
	sub.s64 	%rd556, %rd553, %rd301;
$L__BB11_72:
	add.s64 	%rd303, %rd1, %rd297;
	ld.global.u64 	%rd304, [%rd303];
	mad.lo.s64 	%rd163, %rd304, %rd556, %rd155;
	add.s32 	%r30, %r216, -1;
	mul.wide.u32 	%rd305, %r30, 8;
	add.s64 	%rd306, %rd2, %rd305;
	ld.global.u64 	%rd164, [%rd306];
	or.b64  	%rd307, %rd555, %rd164;
	and.b64  	%rd308, %rd307, -4294967296;
	setp.ne.s64 	%p9, %rd308, 0;
	@%p9 bra 	$L__BB11_74;
	cvt.u32.u64 	%r81, %rd164;
	cvt.u32.u64 	%r82, %rd555;
	div.u32 	%r83, %r82, %r81;
	mul.lo.s32 	%r84, %r83, %r81;
	sub.s32 	%r85, %r82, %r84;
	cvt.u64.u32 	%rd557, %r83;
	cvt.u64.u32 	%rd558, %r85;
	bra.uni 	$L__BB11_75;
$L__BB11_74:
	div.s64 	%rd557, %rd555, %rd164;
	mul.lo.s64 	%rd309, %rd557, %rd164;
	sub.s64 	%rd558, %rd555, %rd309;
$L__BB11_75:
	add.s64 	%rd311, %rd1, %rd305;
	ld.global.u64 	%rd312, [%rd311];
	mad.lo.s64 	%rd171, %rd312, %rd558, %rd163;
	add.s32 	%r31, %r216, -2;
	mul.wide.u32 	%rd313, %r31, 8;
	add.s64 	%rd314, %rd2, %rd313;
	ld.global.u64 	%rd172, [%rd314];
	or.b64  	%rd315, %rd557, %rd172;
	and.b64  	%rd316, %rd315, -4294967296;
	setp.ne.s64 	%p10, %rd316, 0;
	@%p10 bra 	$L__BB11_77;
	cvt.u32.u64 	%r86, %rd172;
	cvt.u32.u64 	%r87, %rd557;
	div.u32 	%r88, %r87, %r86;
	mul.lo.s32 	%r89, %r88, %r86;
	sub.s32 	%r90, %r87, %r89;
	cvt.u64.u32 	%rd559, %r88;
	cvt.u64.u32 	%rd560, %r90;
	bra.uni 	$L__BB11_78;
$L__BB11_77:
	div.s64 	%rd559, %rd557, %rd172;
	mul.lo.s64 	%rd317, %rd559, %rd172;
	sub.s64 	%rd560, %rd557, %rd317;
$L__BB11_78:
	add.s64 	%rd319, %rd1, %rd313;
	ld.global.u64 	%rd320, [%rd319];
	mad.lo.s64 	%rd179, %rd320, %rd560, %rd171;
	add.s32 	%r32, %r216, -3;
	mul.wide.u32 	%rd321, %r32, 8;
	add.s64 	%rd322, %rd2, %rd321;
	ld.global.u64 	%rd180, [%rd322];
	or.b64  	%rd323, %rd559, %rd180;
	and.b64  	%rd324, %rd323, -4294967296;
	setp.ne.s64 	%p11, %rd324, 0;
	@%p11 bra 	$L__BB11_80;
	cvt.u32.u64 	%r91, %rd180;
	cvt.u32.u64 	%r92, %rd559;
	div.u32 	%r93, %r92, %r91;
	mul.lo.s32 	%r94, %r93, %r91;
	sub.s32 	%r95, %r92, %r94;
	cvt.u64.u32 	%rd561, %r93;
	cvt.u64.u32 	%rd562, %r95;
	bra.uni 	$L__BB11_81;
$L__BB11_80:
	div.s64 	%rd561, %rd559, %rd180;
	mul.lo.s64 	%rd325, %rd561, %rd180;
	sub.s64 	%rd562, %rd559, %rd325;
$L__BB11_81:
	add.s64 	%rd327, %rd1, %rd321;
	ld.global.u64 	%rd328, [%rd327];
	mad.lo.s64 	%rd187, %rd328, %rd562, %rd179;
	add.s32 	%r33, %r216, -4;
	mul.wide.u32 	%rd329, %r33, 8;
	add.s64 	%rd330, %rd2, %rd329;
	ld.global.u64 	%rd188, [%rd330];
	or.b64  	%rd331, %rd561, %rd188;
	and.b64  	%rd332, %rd331, -4294967296;
	setp.ne.s64 	%p12, %rd332, 0;
	@%p12 bra 	$L__BB11_83;
	cvt.u32.u64 	%r96, %rd188;
	cvt.u32.u64 	%r97, %rd561;
	div.u32 	%r98, %r97, %r96;
	mul.lo.s32 	%r99, %r98, %r96;
	sub.s32 	%r100, %r97, %r99;
	cvt.u64.u32 	%rd577, %r98;
	cvt.u64.u32 	%rd564, %r100;
	bra.uni 	$L__BB11_84;
$L__BB11_83:
	div.s64 	%rd577, %rd561, %rd188;
	mul.lo.s64 	%rd333, %rd577, %rd188;
	sub.s64 	%rd564, %rd561, %rd333;
$L__BB11_84:
	add.s64 	%rd335, %rd1, %rd329;
	ld.global.u64 	%rd336, [%rd335];
	mad.lo.s64 	%rd587, %rd336, %rd564, %rd187;
	add.s32 	%r216, %r216, -8;
	add.s32 	%r215, %r215, 8;
	setp.ne.s32 	%p13, %r215, 0;
	@%p13 bra 	$L__BB11_60;
	add.s32 	%r218, %r216, 3;
$L__BB11_86:
	and.b32  	%r38, %r21, 7;
	setp.eq.s32 	%p14, %r38, 0;
	@%p14 bra 	$L__BB11_115;
	and.b32  	%r39, %r21, 3;
	setp.lt.u32 	%p15, %r38, 4;
	@%p15 bra 	$L__BB11_101;
	mul.wide.u32 	%rd338, %r218, 8;
	add.s64 	%rd339, %rd2, %rd338;
	ld.global.u64 	%rd199, [%rd339];
	or.b64  	%rd340, %rd577, %rd199;
	and.b64  	%rd341, %rd340, -4294967296;
	setp.ne.s64 	%p16, %rd341, 0;
	@%p16 bra 	$L__BB11_90;
	cvt.u32.u64 	%r101, %rd199;
	cvt.u32.u64 	%r102, %rd577;
	div.u32 	%r103, %r102, %r101;
	mul.lo.s32 	%r104, %r103, %r101;
	sub.s32 	%r105, %r102, %r104;
	cvt.u64.u32 	%rd568, %r103;
	cvt.u64.u32 	%rd569, %r105;
	bra.uni 	$L__BB11_91;
$L__BB11_90:
	div.s64 	%rd568, %rd577, %rd199;
	mul.lo.s64 	%rd342, %rd568, %rd199;
	sub.s64 	%rd569, %rd577, %rd342;
$L__BB11_91:
	add.s64 	%rd344, %rd1, %rd338;
	ld.global.u64 	%rd345, [%rd344];
	mad.lo.s64 	%rd206, %rd345, %rd569, %rd587;
	add.s32 	%r40, %r218, -1;
	mul.wide.u32 	%rd346, %r40, 8;
	add.s64 	%rd347, %rd2, %rd346;
	ld.global.u64 	%rd207, [%rd347];
	or.b64  	%rd348, %rd568, %rd207;
	and.b64  	%rd349, %rd348, -4294967296;
	setp.ne.s64 	%p17, %rd349, 0;
	@%p17 bra 	$L__BB11_93;
	cvt.u32.u64 	%r106, %rd207;
	cvt.u32.u64 	%r107, %rd568;
	div.u32 	%r108, %r107, %r106;
	mul.lo.s32 	%r109, %r108, %r106;
	sub.s32 	%r110, %r107, %r109;
	cvt.u64.u32 	%rd570, %r108;
	cvt.u64.u32 	%rd571, %r110;
	bra.uni 	$L__BB11_94;
$L__BB11_93:
	div.s64 	%rd570, %rd568, %rd207;
	mul.lo.s64 	%rd350, %rd570, %rd207;
	sub.s64 	%rd571, %rd568, %rd350;
$L__BB11_94:
	add.s64 	%rd352, %rd1, %rd346;
	ld.global.u64 	%rd353, [%rd352];
	mad.lo.s64 	%rd214, %rd353, %rd571, %rd206;
	add.s32 	%r41, %r218, -2;
	mul.wide.u32 	%rd354, %r41, 8;
	add.s64 	%rd355, %rd2, %rd354;
	ld.global.u64 	%rd215, [%rd355];
	or.b64  	%rd356, %rd570, %rd215;
	and.b64  	%rd357, %rd356, -4294967296;
	setp.ne.s64 	%p18, %rd357, 0;
	@%p18 bra 	$L__BB11_96;
	cvt.u32.u64 	%r111, %rd215;
	cvt.u32.u64 	%r112, %rd570;
	div.u32 	%r113, %r112, %r111;
	mul.lo.s32 	%r114, %r113, %r111;
	sub.s32 	%r115, %r112, %r114;
	cvt.u64.u32 	%rd572, %r113;
	cvt.u64.u32 	%rd573, %r115;
	bra.uni 	$L__BB11_97;
$L__BB11_96:
	div.s64 	%rd572, %rd570, %rd215;
	mul.lo.s64 	%rd358, %rd572, %rd215;
	sub.s64 	%rd573, %rd570, %rd358;
$L__BB11_97:
	add.s64 	%rd360, %rd1, %rd354;
	ld.global.u64 	%rd361, [%rd360];
	mad.lo.s64 	%rd222, %rd361, %rd573, %rd214;
	add.s32 	%r42, %r218, -3;
	mul.wide.u32 	%rd362, %r42, 8;
	add.s64 	%rd363, %rd2, %rd362;
	ld.global.u64 	%rd223, [%rd363];
	or.b64  	%rd364, %rd572, %rd223;
	and.b64  	%rd365, %rd364, -4294967296;
	setp.ne.s64 	%p19, %rd365, 0;
	@%p19 bra 	$L__BB11_99;
	cvt.u32.u64 	%r116, %rd223;
	cvt.u32.u64 	%r117, %rd572;
	div.u32 	%r118, %r117, %r116;
	mul.lo.s32 	%r119, %r118, %r116;
	sub.s32 	%r120, %r117, %r119;
	cvt.u64.u32 	%rd577, %r118;
	cvt.u64.u32 	%rd575, %r120;
	bra.uni 	$L__BB11_100;
$L__BB11_99:
	div.s64 	%rd577, %rd572, %rd223;
	mul.lo.s64 	%rd366, %rd577, %rd223;
	sub.s64 	%rd575, %rd572, %rd366;
$L__BB11_100:
	add.s64 	%rd368, %rd1, %rd362;
	ld.global.u64 	%rd369, [%rd368];
	mad.lo.s64 	%rd587, %rd369, %rd575, %rd222;
	add.s32 	%r218, %r218, -4;
$L__BB11_101:
	setp.eq.s32 	%p20, %r39, 0;
	@%p20 bra 	$L__BB11_115;
	setp.eq.s32 	%p21, %r39, 1;
	@%p21 bra 	$L__BB11_110;
	mul.wide.u32 	%rd371, %r218, 8;
	add.s64 	%rd372, %rd2, %rd371;
	ld.global.u64 	%rd234, [%rd372];
	or.b64  	%rd373, %rd577, %rd234;
	and.b64  	%rd374, %rd373, -4294967296;
	setp.ne.s64 	%p22, %rd374, 0;
	@%p22 bra 	$L__BB11_105;
	cvt.u32.u64 	%r121, %rd234;
	cvt.u32.u64 	%r122, %rd577;
	div.u32 	%r123, %r122, %r121;
	mul.lo.s32 	%r124, %r123, %r121;
	sub.s32 	%r125, %r122, %r124;
	cvt.u64.u32 	%rd579, %r123;
	cvt.u64.u32 	%rd580, %r125;
	bra.uni 	$L__BB11_106;
$L__BB11_105:
	div.s64 	%rd579, %rd577, %rd234;
	mul.lo.s64 	%rd375, %rd579, %rd234;
	sub.s64 	%rd580, %rd577, %rd375;
$L__BB11_106:
	add.s64 	%rd377, %rd1, %rd371;
	ld.global.u64 	%rd378, [%rd377];
	mad.lo.s64 	%rd241, %rd378, %rd580, %rd587;
	add.s32 	%r45, %r218, -1;
	mul.wide.u32 	%rd379, %r45, 8;
	add.s64 	%rd380, %rd2, %rd379;
	ld.global.u64 	%rd242, [%rd380];
	or.b64  	%rd381, %rd579, %rd242;
	and.b64  	%rd382, %rd381, -4294967296;
	setp.ne.s64 	%p23, %rd382, 0;
	@%p23 bra 	$L__BB11_108;
	cvt.u32.u64 	%r126, %rd242;
	cvt.u32.u64 	%r127, %rd579;
	div.u32 	%r128, %r127, %r126;
	mul.lo.s32 	%r129, %r128, %r126;
	sub.s32 	%r130, %r127, %r129;
	cvt.u64.u32 	%rd577, %r128;
	cvt.u64.u32 	%rd582, %r130;
	bra.uni 	$L__BB11_109;
$L__BB11_108:
	div.s64 	%rd577, %rd579, %rd242;
	mul.lo.s64 	%rd383, %rd577, %rd242;
	sub.s64 	%rd582, %rd579, %rd383;
$L__BB11_109:
	add.s64 	%rd385, %rd1, %rd379;
	ld.global.u64 	%rd386, [%rd385];
	mad.lo.s64 	%rd587, %rd386, %rd582, %rd241;
	add.s32 	%r218, %r218, -2;
$L__BB11_110:
	and.b32  	%r131, %r21, 1;
	setp.eq.b32 	%p24, %r131, 1;
	not.pred 	%p25, %p24;
	@%p25 bra 	$L__BB11_115;
	mul.wide.u32 	%rd387, %r218, 8;
	add.s64 	%rd388, %rd2, %rd387;
	ld.global.u64 	%rd253, [%rd388];
	or.b64  	%rd389, %rd577, %rd253;
	and.b64  	%rd390, %rd389, -4294967296;
	setp.ne.s64 	%p26, %rd390, 0;
	@%p26 bra 	$L__BB11_113;
	cvt.u32.u64 	%r132, %rd253;
	cvt.u32.u64 	%r133, %rd577;
	rem.u32 	%r134, %r133, %r132;
	cvt.u64.u32 	%rd586, %r134;
	bra.uni 	$L__BB11_114;
$L__BB11_113:
	rem.s64 	%rd586, %rd577, %rd253;
$L__BB11_114:
	add.s64 	%rd392, %rd1, %rd387;
	ld.global.u64 	%rd393, [%rd392];
	mad.lo.s64 	%rd587, %rd393, %rd586, %rd587;
$L__BB11_115:
	shl.b64 	%rd394, %rd587, 1;
	add.s64 	%rd395, %rd3, %rd394;
	ld.global.u16 	%rs5, [%rd395];
	st.shared.u16 	[%r5], %rs5;
	st.shared.u64 	[%r4], %rd4;
$L__BB11_116:
	bar.sync 	0;
	setp.lt.u32 	%p49, %r220, 66;
	@%p49 bra 	$L__BB11_124;
$L__BB11_117:
	mov.u32 	%r48, %r220;
	shr.u32 	%r220, %r48, 1;
	setp.ge.u32 	%p50, %r3, %r220;
	@%p50 bra 	$L__BB11_123;
	ld.shared.u16 	%rs2, [%r5];
	and.b32  	%r207, %r48, 2046;
	add.s32 	%r208, %r5, %r207;
	ld.shared.u16 	%rs3, [%r208];
	setp.ge.s16 	%p51, %rs2, %rs3;
	shl.b32 	%r209, %r220, 3;
	add.s32 	%r50, %r4, %r209;
	@%p51 bra 	$L__BB11_120;
	ld.shared.u64 	%rd588, [%r50];
	bra.uni 	$L__BB11_122;
$L__BB11_120:
	setp.ne.s16 	%p52, %rs2, %rs3;
	@%p52 bra 	$L__BB11_123;
	ld.shared.u64 	%rd474, [%r4];
	ld.shared.u64 	%rd588, [%r50];
	setp.le.s64 	%p53, %rd474, %rd588;
	@%p53 bra 	$L__BB11_123;
$L__BB11_122:
	st.shared.u16 	[%r5], %rs3;
	st.shared.u64 	[%r4], %rd588;
$L__BB11_123:
	bar.sync 	0;
	setp.gt.u32 	%p54, %r48, 131;
	@%p54 bra 	$L__BB11_117;
$L__BB11_124:
	setp.gt.u32 	%p55, %r3, 31;
	@%p55 bra 	$L__BB11_151;
	ld.volatile.shared.u16 	%rs7, [%r5];
	ld.volatile.shared.u16 	%rs8, [%r5+64];
	setp.lt.s16 	%p56, %rs7, %rs8;
	@%p56 bra 	$L__BB11_128;
	ld.volatile.shared.u16 	%rs9, [%r5];
	ld.volatile.shared.u16 	%rs10, [%r5+64];
	setp.ne.s16 	%p57, %rs9, %rs10;
	@%p57 bra 	$L__BB11_129;
	ld.volatile.shared.u64 	%rd475, [%r4];
	ld.volatile.shared.u64 	%rd476, [%r4+256];
	setp.le.s64 	%p58, %rd475, %rd476;
	@%p58 bra 	$L__BB11_129;
$L__BB11_128:
	ld.volatile.shared.u64 	%rd477, [%r4+256];
	st.volatile.shared.u64 	[%r4], %rd477;
	ld.volatile.shared.u16 	%rs11, [%r5+64];
	st.volatile.shared.u16 	[%r5], %rs11;
$L__BB11_129:
	ld.volatile.shared.u16 	%rs12, [%r5];
	ld.volatile.shared.u16 	%rs13, [%r5+32];
	setp.lt.s16 	%p59, %rs12, %rs13;
	@%p59 bra 	$L__BB11_132;
	ld.volatile.shared.u16 	%rs14, [%r5];
	ld.volatile.shared.u16 	%rs15, [%r5+32];
	setp.ne.s16 	%p60, %rs14, %rs15;
	@%p60 bra 	$L__BB11_133;
	ld.volatile.shared.u64 	%rd478, [%r4];
	ld.volatile.shared.u64 	%rd479, [%r4+128];
	setp.le.s64 	%p61, %rd478, %rd479;
	@%p61 bra 	$L__BB11_133;
$L__BB11_132:
	ld.volatile.shared.u64 	%rd480, [%r4+128];
	st.volatile.shared.u64 	[%r4], %rd480;
	ld.volatile.shared.u16 	%rs16, [%r5+32];
	st.volatile.shared.u16 	[%r5], %rs16;
$L__BB11_133:
	ld.volatile.shared.u16 	%rs17, [%r5];
	ld.volatile.shared.u16 	%rs18, [%r5+16];
	setp.lt.s16 	%p62, %rs17, %rs18;
	@%p62 bra 	$L__BB11_136;
	ld.volatile.shared.u16 	%rs19, [%r5];
	ld.volatile.shared.u16 	%rs20, [%r5+16];
	setp.ne.s16 	%p63, %rs19, %rs20;
	@%p63 bra 	$L__BB11_137;
	ld.volatile.shared.u64 	%rd481, [%r4];
	ld.volatile.shared.u64 	%rd482, [%r4+64];
	setp.le.s64 	%p64, %rd481, %rd482;
	@%p64 bra 	$L__BB11_137;
$L__BB11_136:
	ld.volatile.shared.u64 	%rd483, [%r4+64];
	st.volatile.shared.u64 	[%r4], %rd483;
	ld.volatile.shared.u16 	%rs21, [%r5+16];
	st.volatile.shared.u16 	[%r5], %rs21;
$L__BB11_137:
	ld.volatile.shared.u16 	%rs22, [%r5];
	ld.volatile.shared.u16 	%rs23, [%r5+8];
	setp.lt.s16 	%p65, %rs22, %rs23;
	@%p65 bra 	$L__BB11_140;
	ld.volatile.shared.u16 	%rs24, [%r5];
	ld.volatile.shared.u16 	%rs25, [%r5+8];
	setp.ne.s16 	%p66, %rs24, %rs25;
	@%p66 bra 	$L__BB11_141;
	ld.volatile.shared.u64 	%rd484, [%r4];
	ld.volatile.shared.u64 	%rd485, [%r4+32];
	setp.le.s64 	%p67, %rd484, %rd485;
	@%p67 bra 	$L__BB11_141;
$L__BB11_140:
	ld.volatile.shared.u64 	%rd486, [%r4+32];
	st.volatile.shared.u64 	[%r4], %rd486;
	ld.volatile.shared.u16 	%rs26, [%r5+8];
	st.volatile.shared.u16 	[%r5], %rs26;
$L__BB11_141:
	ld.volatile.shared.u16 	%rs27, [%r5];
	ld.volatile.shared.u16 	%rs28, [%r5+4];
	setp.lt.s16 	%p68, %rs27, %rs28;
	@%p68 bra 	$L__BB11_144;
	ld.volatile.shared.u16 	%rs29, [%r5];
	ld.volatile.shared.u16 	%rs30, [%r5+4];
	setp.ne.s16 	%p69, %rs29, %rs30;
	@%p69 bra 	$L__BB11_145;
	ld.volatile.shared.u64 	%rd487, [%r4];
	ld.volatile.shared.u64 	%rd488, [%r4+16];
	setp.le.s64 	%p70, %rd487, %rd488;
	@%p70 bra 	$L__BB11_145;
$L__BB11_144:
	ld.volatile.shared.u64 	%rd489, [%r4+16];
	st.volatile.shared.u64 	[%r4], %rd489;
	ld.volatile.shared.u16 	%rs31, [%r5+4];
	st.volatile.shared.u16 	[%r5], %rs31;
$L__BB11_145:
	ld.volatile.shared.u16 	%rs32, [%r5];
	ld.volatile.shared.u16 	%rs33, [%r5+2];
	setp.lt.s16 	%p71, %rs32, %rs33;
	@%p71 bra 	$L__BB11_148;
	ld.volatile.shared.u16 	%rs34, [%r5];
	ld.volatile.shared.u16 	%rs35, [%r5+2];
	setp.ne.s16 	%p72, %rs34, %rs35;
	@%p72 bra 	$L__BB11_149;
	ld.volatile.shared.u64 	%rd490, [%r4];
	ld.volatile.shared.u64 	%rd491, [%r4+8];
	setp.le.s64 	%p73, %rd490, %rd491;
	@%p73 bra 	$L__BB11_149;
$L__BB11_148:
	ld.volatile.shared.u64 	%rd492, [%r4+8];
	st.volatile.shared.u64 	[%r4], %rd492;
	ld.volatile.shared.u16 	%rs36, [%r5+2];
	st.volatile.shared.u16 	[%r5], %rs36;
$L__BB11_149:
	setp.ne.s32 	%p74, %r3, 0;
	@%p74 bra 	$L__BB11_151;
	ld.param.u64 	%rd501, [uncontiguous_reduce_i16_param_1];
	ld.param.u64 	%rd500, [uncontiguous_reduce_i16_param_0];
	ld.shared.u16 	%rs37, [sdata_i16];
	mov.u32 	%r210, %ctaid.x;
	cvta.to.global.u64 	%rd493, %rd500;
	mul.wide.u32 	%rd494, %r210, 2;
	add.s64 	%rd495, %rd493, %rd494;
	st.global.u16 	[%rd495], %rs37;
	ld.shared.u64 	%rd496, [%r2];
	cvta.to.global.u64 	%rd497, %rd501;
	mul.wide.u32 	%rd498, %r210, 8;
	add.s64 	%rd499, %rd497, %rd498;
	st.global.u64 	[%rd499], %rd496;
$L__BB11_151:
	ret;

}
	// .globl	contiguous_reduce2_i16
.visible .entry contiguous_reduce2_i16(
	.param .u64 .ptr .align 1 contiguous_reduce2_i16_param_0,
	.param .u64 .ptr .align 1 contiguous_reduce2_i16_param_1,
	.param .u64 .ptr .align 1 contiguous_reduce2_i16_param_2,
	.param .u64 contiguous_reduce2_i16_param_3
)
{
	.reg .pred 	%p<32>;
	.reg .b16 	%rs<38>;
	.reg .b32 	%r<22>;
	.reg .b64 	%rd<63>;

	ld.param.u64 	%rd14, [contiguous_reduce2_i16_param_0];
	ld.param.u64 	%rd16, [contiguous_reduce2_i16_param_1];
	ld.param.u64 	%rd17, [contiguous_reduce2_i16_param_2];
	ld.param.u64 	%rd15, [contiguous_reduce2_i16_param_3];
	cvta.to.global.u64 	%rd1, %rd16;
	cvta.to.global.u64 	%rd2, %rd17;
	mov.u32 	%r21, %ntid.x;
	shl.b32 	%r10, %r21, 1;
	mov.u32 	%r11, sdata_i16;
	add.s32 	%r2, %r11, %r10;
	mov.u32 	%r3, %tid.x;
	mov.u32 	%r4, %ctaid.x;
	mul.lo.s32 	%r12, %r4, %r21;
	shl.b32 	%r13, %r12, 1;
	add.s32 	%r14, %r13, %r3;
	cvt.u64.u32 	%rd3, %r14;
	shl.b32 	%r15, %r3, 3;
	add.s32 	%r5, %r2, %r15;
	st.shared.u64 	[%r5], %rd3;
	shl.b32 	%r16, %r3, 1;
	add.s32 	%r6, %r11, %r16;
	mov.b16 	%rs5, -32768;
	st.shared.u16 	[%r6], %rs5;
	add.s32 	%r17, %r14, %r21;
	cvt.u64.u32 	%rd4, %r17;
	setp.le.u64 	%p1, %rd15, %rd4;
	@%p1 bra 	$L__BB12_8;
	shl.b64 	%rd23, %rd3, 1;
	add.s64 	%rd24, %rd2, %rd23;
	ld.global.u16 	%rs1, [%rd24];
	shl.b64 	%rd25, %rd4, 1;
	add.s64 	%rd26, %rd2, %rd25;
	ld.global.u16 	%rs2, [%rd26];
	setp.ge.s16 	%p3, %rs1, %rs2;
	@%p3 bra 	$L__BB12_3;
	shl.b64 	%rd33, %rd4, 3;
	add.s64 	%rd34, %rd1, %rd33;
	ld.global.u64 	%rd60, [%rd34];
	bra.uni 	$L__BB12_7;
$L__BB12_3:
	setp.eq.s16 	%p4, %rs1, %rs2;
	@%p4 bra 	$L__BB12_6;
	shl.b64 	%rd27, %rd3, 3;
	add.s64 	%rd28, %rd1, %rd27;
	ld.global.u64 	%rd61, [%rd28];
$L__BB12_5:
	st.shared.u16 	[%r6], %rs1;
	st.shared.u64 	[%r5], %rd61;
	bra.uni 	$L__BB12_10;
$L__BB12_6:
	shl.b64 	%rd29, %rd3, 3;
	add.s64 	%rd30, %rd1, %rd29;
	ld.global.u64 	%rd61, [%rd30];
	shl.b64 	%rd31, %rd4, 3;
	add.s64 	%rd32, %rd1, %rd31;
	ld.global.u64 	%rd60, [%rd32];
	setp.le.s64 	%p5, %rd61, %rd60;
	@%p5 bra 	$L__BB12_5;
$L__BB12_7:
	st.shared.u16 	[%r6], %rs2;
	st.shared.u64 	[%r5], %rd60;
	bra.uni 	$L__BB12_10;
$L__BB12_8:
	setp.le.u64 	%p2, %rd15, %rd3;
	@%p2 bra 	$L__BB12_10;
	shl.b64 	%rd18, %rd3, 1;
	add.s64 	%rd19, %rd2, %rd18;
	ld.global.u16 	%rs6, [%rd19];
	st.shared.u16 	[%r6], %rs6;
	shl.b64 	%rd20, %rd3, 3;
	add.s64 	%rd21, %rd1, %rd20;
	ld.global.u64 	%rd22, [%rd21];
	st.shared.u64 	[%r5], %rd22;
$L__BB12_10:
	bar.sync 	0;
	setp.lt.u32 	%p6, %r21, 66;
	@%p6 bra 	$L__BB12_18;
$L__BB12_11:
	mov.u32 	%r7, %r21;
	shr.u32 	%r21, %r7, 1;
	setp.ge.u32 	%p7, %r3, %r21;
	@%p7 bra 	$L__BB12_17;
	ld.shared.u16 	%rs3, [%r6];
	and.b32  	%r18, %r7, 2046;
	add.s32 	%r19, %r6, %r18;
	ld.shared.u16 	%rs4, [%r19];
	setp.ge.s16 	%p8, %rs3, %rs4;
	shl.b32 	%r20, %r21, 3;
	add.s32 	%r9, %r5, %r20;
	@%p8 bra 	$L__BB12_14;
	ld.shared.u64 	%rd62, [%r9];
	bra.uni 	$L__BB12_16;
$L__BB12_14:
	setp.ne.s16 	%p9, %rs3, %rs4;
	@%p9 bra 	$L__BB12_17;
	ld.shared.u64 	%rd35, [%r5];
	ld.shared.u64 	%rd62, [%r9];
	setp.le.s64 	%p10, %rd35, %rd62;
	@%p10 bra 	$L__BB12_17;
$L__BB12_16:
	st.shared.u16 	[%r6], %rs4;
	st.shared.u64 	[%r5], %rd62;
$L__BB12_17:
	bar.sync 	0;
	setp.gt.u32 	%p11, %r7, 131;
	@%p11 bra 	$L__BB12_11;
$L__BB12_18:
	setp.gt.u32 	%p12, %r3, 31;
	@%p12 bra 	$L__BB12_45;
	ld.volatile.shared.u16 	%rs7, [%r6];
	ld.volatile.shared.u16 	%rs8, [%r6+64];
	setp.lt.s16 	%p13, %rs7, %rs8;
	@%p13 bra 	$L__BB12_22;
	ld.volatile.shared.u16 	%rs9, [%r6];
	ld.volatile.shared.u16 	%rs10, [%r6+64];
	setp.ne.s16 	%p14, %rs9, %rs10;
	@%p14 bra 	$L__BB12_23;
	ld.volatile.shared.u64 	%rd36, [%r5];
	ld.volatile.shared.u64 	%rd37, [%r5+256];
	setp.le.s64 	%p15, %rd36, %rd37;
	@%p15 bra 	$L__BB12_23;
$L__BB12_22:
	ld.volatile.shared.u64 	%rd38, [%r5+256];
	st.volatile.shared.u64 	[%r5], %rd38;
	ld.volatile.shared.u16 	%rs11, [%r6+64];
	st.volatile.shared.u16 	[%r6], %rs11;
$L__BB12_23:
	ld.volatile.shared.u16 	%rs12, [%r6];
	ld.volatile.shared.u16 	%rs13, [%r6+32];
	setp.lt.s16 	%p16, %rs12, %rs13;
	@%p16 bra 	$L__BB12_26;
	ld.volatile.shared.u16 	%rs14, [%r6];
	ld.volatile.shared.u16 	%rs15, [%r6+32];
	setp.ne.s16 	%p17, %rs14, %rs15;
	@%p17 bra 	$L__BB12_27;
	ld.volatile.shared.u64 	%rd39, [%r5];
	ld.volatile.shared.u64 	%rd40, [%r5+128];
	setp.le.s64 	%p18, %rd39, %rd40;
	@%p18 bra 	$L__BB12_27;
$L__BB12_26:
	ld.volatile.shared.u64 	%rd41, [%r5+128];
	st.volatile.shared.u64 	[%r5], %rd41;
	ld.volatile.shared.u16 	%rs16, [%r6+32];
	st.volatile.shared.u16 	[%r6], %rs16;
$L__BB12_27:
	ld.volatile.shared.u16 	%rs17, [%r6];
	ld.volatile.shared.u16 	%rs18, [%r6+16];
	setp.lt.s16 	%p19, %rs17, %rs18;
	@%p19 bra 	$L__BB12_30;
	ld.volatile.shared.u16 	%rs19, [%r6];
	ld.volatile.shared.u16 	%rs20, [%r6+16];
	setp.ne.s16 	%p20, %rs19, %rs20;
	@%p20 bra 	$L__BB12_31;
	ld.volatile.shared.u64 	%rd42, [%r5];
	ld.volatile.shared.u64 	%rd43, [%r5+64];
	setp.le.s64 	%p21, %rd42, %rd43;
	@%p21 bra 	$L__BB12_31;
$L__BB12_30:
	ld.volatile.shared.u64 	%rd44, [%r5+64];
	st.volatile.shared.u64 	[%r5], %rd44;
	ld.volatile.shared.u16 	%rs21, [%r6+16];
	st.volatile.shared.u16 	[%r6], %rs21;
$L__BB12_31:
	ld.volatile.shared.u16 	%rs22, [%r6];
	ld.volatile.shared.u16 	%rs23, [%r6+8];
	setp.lt.s16 	%p22, %rs22, %rs23;
	@%p22 bra 	$L__BB12_34;
	ld.volatile.shared.u16 	%rs24, [%r6];
	ld.volatile.shared.u16 	%rs25, [%r6+8];
	setp.ne.s16 	%p23, %rs24, %rs25;
	@%p23 bra 	$L__BB12_35;
	ld.volatile.shared.u64 	%rd45, [%r5];
	ld.volatile.shared.u64 	%rd46, [%r5+32];
	setp.le.s64 	%p24, %rd45, %rd46;
	@%p24 bra 	$L__BB12_35;
$L__BB12_34:
	ld.volatile.shared.u64 	%rd47, [%r5+32];
	st.volatile.shared.u64 	[%r5], %rd47;
	ld.volatile.shared.u16 	%rs26, [%r6+8];
	st.volatile.shared.u16 	[%r6], %rs26;
$L__BB12_35:
	ld.volatile.shared.u16 	%rs27, [%r6];
	ld.volatile.shared.u16 	%rs28, [%r6+4];
	setp.lt.s16 	%p25, %rs27, %rs28;
	@%p25 bra 	$L__BB12_38;
	ld.volatile.shared.u16 	%rs29, [%r6];
	ld.volatile.shared.u16 	%rs30, [%r6+4];
	setp.ne.s16 	%p26, %rs29, %rs30;
	@%p26 bra 	$L__BB12_39;
	ld.volatile.shared.u64 	%rd48, [%r5];
	ld.volatile.shared.u64 	%rd49, [%r5+16];
	setp.le.s64 	%p27, %rd48, %rd49;
	@%p27 bra 	$L__BB12_39;
$L__BB12_38:
	ld.volatile.shared.u64 	%rd50, [%r5+16];
	st.volatile.shared.u64 	[%r5], %rd50;
	ld.volatile.shared.u16 	%rs31, [%r6+4];
	st.volatile.shared.u16 	[%r6], %rs31;
$L__BB12_39:
	ld.volatile.shared.u16 	%rs32, [%r6];
	ld.volatile.shared.u16 	%rs33, [%r6+2];
	setp.lt.s16 	%p28, %rs32, %rs33;
	@%p28 bra 	$L__BB12_42;
	ld.volatile.shared.u16 	%rs34, [%r6];
	ld.volatile.shared.u16 	%rs35, [%r6+2];
	setp.ne.s16 	%p29, %rs34, %rs35;
	@%p29 bra 	$L__BB12_43;
	ld.volatile.shared.u64 	%rd51, [%r5];
	ld.volatile.shared.u64 	%rd52, [%r5+8];
	setp.le.s64 	%p30, %rd51, %rd52;
	@%p30 bra 	$L__BB12_43;
$L__BB12_42:
	ld.volatile.shared.u64 	%rd53, [%r5+8];
	st.volatile.shared.u64 	[%r5], %rd53;
	ld.volatile.shared.u16 	%rs36, [%r6+2];
	st.volatile.shared.u16 	[%r6], %rs36;
$L__BB12_43:
	setp.ne.s32 	%p31, %r3, 0;
	@%p31 bra 	$L__BB12_45;
	ld.shared.u16 	%rs37, [sdata_i16];
	cvta.to.global.u64 	%rd54, %rd14;
	mul.wide.u32 	%rd55, %r4, 2;
	add.s64 	%rd56, %rd54, %rd55;
	st.global.u16 	[%rd56], %rs37;
	ld.shared.u64 	%rd57, [%r2];
	mul.wide.u32 	%rd58, %r4, 8;
	add.s64 	%rd59, %rd1, %rd58;
	st.global.u64 	[%rd59], %rd57;
$L__BB12_45:
	ret;

}
	// .globl	nkd_i16
.visible .entry nkd_i16(
	.param .u64 .ptr .align 1 nkd_i16_param_0,
	.param .u64 .ptr .align 1 nkd_i16_param_1,
	.param .u64 .ptr .align 1 nkd_i16_param_2,
	.param .u64 .ptr .align 1 nkd_i16_param_3,
	.param .u64 .ptr .align 1 nkd_i16_param_4,
	.param .u64 nkd_i16_param_5,
	.param .u64 nkd_i16_param_6,
	.param .u64 nkd_i16_param_7,
	.param .u64 nkd_i16_param_8,
	.param .u64 nkd_i16_param_9
)
{
	.reg .pred 	%p<76>;
	.reg .b16 	%rs<38>;
	.reg .b32 	%r<220>;
	.reg .b64 	%rd<601>;

	ld.param.u64 	%rd271, [nkd_i16_param_1];
	ld.param.u64 	%rd267, [nkd_i16_param_2];
	ld.param.u64 	%rd272, [nkd_i16_param_3];
	ld.param.u64 	%rd273, [nkd_i16_param_4];
	ld.param.u64 	%rd268, [nkd_i16_param_5];
	ld.param.u64 	%rd274, [nkd_i16_param_6];
	ld.param.u64 	%rd269, [nkd_i16_param_7];
	ld.param.u64 	%rd275, [nkd_i16_param_8];
	cvta.to.global.u64 	%rd1, %rd273;
	cvta.to.global.u64 	%rd2, %rd272;
	cvta.to.global.u64 	%rd599, %rd271;
	mov.u32 	%r219, %ntid.x;
	shl.b32 	%r54, %r219, 1;
	mov.u32 	%r55, sdata_i16;
	add.s32 	%r2, %r55, %r54;
	mov.u32 	%r3, %tid.x;
	mov.u32 	%r4, %ctaid.x;
	mul.lo.s32 	%r56, %r4, %r219;
	shl.b32 	%r57, %r56, 1;
	add.s32 	%r58, %r57, %r3;
	shl.b32 	%r59, %r3, 1;
	add.s32 	%r5, %r55, %r59;
	mov.b16 	%rs5, -32768;
	st.shared.u16 	[%r5], %rs5;
	cvt.u64.u32 	%rd4, %r58;
	shl.b32 	%r60, %r3, 3;
	add.s32 	%r6, %r2, %r60;
	st.shared.u64 	[%r6], %rd4;
	mov.u32 	%r61, %ctaid.y;
	cvt.u64.u32 	%rd276, %r61;
	add.s64 	%rd5, %rd274, %rd276;
	setp.ge.u64 	%p1, %rd5, %rd275;
	@%p1 bra 	$L__BB13_152;
	cvt.u32.u64 	%r62, %rd4;
	add.s32 	%r63, %r62, %r219;
	cvt.u64.u32 	%rd6, %r63;
	setp.le.u64 	%p2, %rd269, %rd6;
	@%p2 bra 	$L__BB13_57;
	mul.lo.s64 	%rd408, %rd5, %rd269;
	add.s64 	%rd553, %rd408, %rd4;
	add.s64 	%rd551, %rd408, %rd6;
	cvt.u32.u64 	%r7, %rd268;
	add.s32 	%r213, %r7, -1;
	setp.lt.s32 	%p28, %r213, 0;
	mov.b64 	%rd557, 0;
	mov.u64 	%rd558, %rd557;
	@%p28 bra 	$L__BB13_54;
	setp.lt.u32 	%p29, %r213, 3;
	mov.b64 	%rd558, 0;
	mov.u64 	%rd557, %rd558;
	@%p29 bra 	$L__BB13_31;
	add.s32 	%r211, %r7, -2;
	and.b32  	%r139, %r7, -4;
	neg.s32 	%r210, %r139;
	mov.b64 	%rd558, 0;
$L__BB13_5:
	.pragma "nounroll";
	add.s32 	%r13, %r211, 1;
	mul.wide.u32 	%rd412, %r13, 8;
	add.s64 	%rd413, %rd2, %rd412;
	ld.global.u64 	%rd13, [%rd413];
	or.b64  	%rd414, %rd553, %rd13;
	and.b64  	%rd415, %rd414, -4294967296;
	setp.ne.s64 	%p30, %rd415, 0;
	@%p30 bra 	$L__BB13_7;
	cvt.u32.u64 	%r140, %rd13;
	cvt.u32.u64 	%r141, %rd553;
	div.u32 	%r142, %r141, %r140;
	mul.lo.s32 	%r143, %r142, %r140;
	sub.s32 	%r144, %r141, %r143;
	cvt.u64.u32 	%rd519, %r142;
	cvt.u64.u32 	%rd520, %r144;
	bra.uni 	$L__BB13_8;
$L__BB13_7:
	div.s64 	%rd519, %rd553, %rd13;
	mul.lo.s64 	%rd416, %rd519, %rd13;
	sub.s64 	%rd520, %rd553, %rd416;
$L__BB13_8:
	mul.wide.u32 	%rd417, %r13, 8;
	add.s64 	%rd418, %rd1, %rd417;
	ld.global.u64 	%rd20, [%rd418];
	mad.lo.s64 	%rd21, %rd20, %rd520, %rd557;
	or.b64  	%rd419, %rd551, %rd13;
	and.b64  	%rd420, %rd419, -4294967296;
	setp.ne.s64 	%p31, %rd420, 0;
	@%p31 bra 	$L__BB13_10;
	cvt.u32.u64 	%r145, %rd13;
	cvt.u32.u64 	%r146, %rd551;
	div.u32 	%r147, %r146, %r145;
	mul.lo.s32 	%r148, %r147, %r145;
	sub.s32 	%r149, %r146, %r148;
	cvt.u64.u32 	%rd521, %r147;
	cvt.u64.u32 	%rd522, %r149;
	bra.uni 	$L__BB13_11;
$L__BB13_10:
	div.s64 	%rd521, %rd551, %rd13;
	mul.lo.s64 	%rd421, %rd521, %rd13;
	sub.s64 	%rd522, %rd551, %rd421;
$L__BB13_11:
	mad.lo.s64 	%rd28, %rd522, %rd20, %rd558;
	add.s32 	%r14, %r211, -2;
	mul.wide.u32 	%rd422, %r211, 8;
	add.s64 	%rd423, %rd2, %rd422;
	ld.global.u64 	%rd29, [%rd423];
	or.b64  	%rd424, %rd519, %rd29;
	and.b64  	%rd425, %rd424, -4294967296;
	setp.ne.s64 	%p32, %rd425, 0;
	@%p32 bra 	$L__BB13_13;
	cvt.u32.u64 	%r150, %rd29;
	cvt.u32.u64 	%r151, %rd519;
	div.u32 	%r152, %r151, %r150;
	mul.lo.s32 	%r153, %r152, %r150;
	sub.s32 	%r154, %r151, %r153;
	cvt.u64.u32 	%rd523, %r152;
	cvt.u64.u32 	%rd524, %r154;
	bra.uni 	$L__BB13_14;
$L__BB13_13:
	div.s64 	%rd523, %rd519, %rd29;
	mul.lo.s64 	%rd426, %rd523, %rd29;
	sub.s64 	%rd524, %rd519, %rd426;
$L__BB13_14:
	mul.wide.u32 	%rd427, %r211, 8;
	add.s64 	%rd428, %rd1, %rd427;
	ld.global.u64 	%rd36, [%rd428];
	mad.lo.s64 	%rd37, %rd36, %rd524, %rd21;
	or.b64  	%rd429, %rd521, %rd29;
	and.b64  	%rd430, %rd429, -4294967296;
	setp.ne.s64 	%p33, %rd430, 0;
	@%p33 bra 	$L__BB13_16;
	cvt.u32.u64 	%r155, %rd29;
	cvt.u32.u64 	%r156, %rd521;
	div.u32 	%r157, %r156, %r155;
	mul.lo.s32 	%r158, %r157, %r155;
	sub.s32 	%r159, %r156, %r158;
	cvt.u64.u32 	%rd525, %r157;
	cvt.u64.u32 	%rd526, %r159;
	bra.uni 	$L__BB13_17;
$L__BB13_16:
	div.s64 	%rd525, %rd521, %rd29;
	mul.lo.s64 	%rd431, %rd525, %rd29;
	sub.s64 	%rd526, %rd521, %rd431;
$L__BB13_17:
	mad.lo.s64 	%rd44, %rd526, %rd36, %rd28;
	add.s32 	%r15, %r211, -1;
	mul.wide.u32 	%rd432, %r15, 8;
	add.s64 	%rd433, %rd2, %rd432;
	ld.global.u64 	%rd45, [%rd433];
	or.b64  	%rd434, %rd523, %rd45;
	and.b64  	%rd435, %rd434, -4294967296;
	setp.ne.s64 	%p34, %rd435, 0;
	@%p34 bra 	$L__BB13_19;
	cvt.u32.u64 	%r160, %rd45;
	cvt.u32.u64 	%r161, %rd523;
	div.u32 	%r162, %r161, %r160;
	mul.lo.s32 	%r163, %r162, %r160;
	sub.s32 	%r164, %r161, %r163;
	cvt.u64.u32 	%rd527, %r162;
	cvt.u64.u32 	%rd528, %r164;
	bra.uni 	$L__BB13_20;
$L__BB13_19:
	div.s64 	%rd527, %rd523, %rd45;
	mul.lo.s64 	%rd436, %rd527, %rd45;
	sub.s64 	%rd528, %rd523, %rd436;
$L__BB13_20:
	mul.wide.u32 	%rd437, %r15, 8;
	add.s64 	%rd438, %rd1, %rd437;
	ld.global.u64 	%rd52, [%rd438];
	mad.lo.s64 	%rd53, %rd52, %rd528, %rd37;
	or.b64  	%rd439, %rd525, %rd45;
	and.b64  	%rd440, %rd439, -4294967296;
	setp.ne.s64 	%p35, %rd440, 0;
	@%p35 bra 	$L__BB13_22;
	cvt.u32.u64 	%r165, %rd45;
	cvt.u32.u64 	%r166, %rd525;
	div.u32 	%r167, %r166, %r165;
	mul.lo.s32 	%r168, %r167, %r165;
	sub.s32 	%r169, %r166, %r168;
	cvt.u64.u32 	%rd529, %r167;
	cvt.u64.u32 	%rd530, %r169;
	bra.uni 	$L__BB13_23;
$L__BB13_22:
	div.s64 	%rd529, %rd525, %rd45;
	mul.lo.s64 	%rd441, %rd529, %rd45;
	sub.s64 	%rd530, %rd525, %rd441;
$L__BB13_23:
	mad.lo.s64 	%rd60, %rd530, %rd52, %rd44;
	mul.wide.u32 	%rd442, %r14, 8;
	add.s64 	%rd443, %rd2, %rd442;
	ld.global.u64 	%rd61, [%rd443];
	or.b64  	%rd444, %rd527, %rd61;
	and.b64  	%rd445, %rd444, -4294967296;
	setp.ne.s64 	%p36, %rd445, 0;
	@%p36 bra 	$L__BB13_25;
	cvt.u32.u64 	%r170, %rd61;
	cvt.u32.u64 	%r171, %rd527;
	div.u32 	%r172, %r171, %r170;
	mul.lo.s32 	%r173, %r172, %r170;
	sub.s32 	%r174, %r171, %r173;
	cvt.u64.u32 	%rd553, %r172;
	cvt.u64.u32 	%rd532, %r174;
	bra.uni 	$L__BB13_26;
$L__BB13_25:
	div.s64 	%rd553, %rd527, %rd61;
	mul.lo.s64 	%rd446, %rd553, %rd61;
	sub.s64 	%rd532, %rd527, %rd446;
$L__BB13_26:
	mul.wide.u32 	%rd447, %r14, 8;
	add.s64 	%rd448, %rd1, %rd447;
	ld.global.u64 	%rd68, [%rd448];
	mad.lo.s64 	%rd557, %rd68, %rd532, %rd53;
	or.b64  	%rd449, %rd529, %rd61;
	and.b64  	%rd450, %rd449, -4294967296;
	setp.ne.s64 	%p37, %rd450, 0;
	@%p37 bra 	$L__BB13_28;
	cvt.u32.u64 	%r175, %rd61;
	cvt.u32.u64 	%r176, %rd529;
	div.u32 	%r177, %r176, %r175;
	mul.lo.s32 	%r178, %r177, %r175;
	sub.s32 	%r179, %r176, %r178;
	cvt.u64.u32 	%rd551, %r177;
	cvt.u64.u32 	%rd534, %r179;
	bra.uni 	$L__BB13_29;
$L__BB13_28:
	div.s64 	%rd551, %rd529, %rd61;
	mul.lo.s64 	%rd451, %rd551, %rd61;
	sub.s64 	%rd534, %rd529, %rd451;
$L__BB13_29:
	mad.lo.s64 	%rd558, %rd534, %rd68, %rd60;
	add.s32 	%r211, %r211, -4;
	add.s32 	%r210, %r210, 4;
	setp.ne.s32 	%p38, %r210, 0;
	@%p38 bra 	$L__BB13_5;
	add.s32 	%r213, %r211, 1;
$L__BB13_31:
	and.b32  	%r20, %r7, 3;
	setp.eq.s32 	%p39, %r20, 0;
	@%p39 bra 	$L__BB13_54;
	setp.eq.s32 	%p40, %r20, 1;
	@%p40 bra 	$L__BB13_46;
	mul.wide.u32 	%rd453, %r213, 8;
	add.s64 	%rd454, %rd2, %rd453;
	ld.global.u64 	%rd83, [%rd454];
	or.b64  	%rd455, %rd553, %rd83;
	and.b64  	%rd456, %rd455, -4294967296;
	setp.ne.s64 	%p41, %rd456, 0;
	@%p41 bra 	$L__BB13_35;
	cvt.u32.u64 	%r180, %rd83;
	cvt.u32.u64 	%r181, %rd553;
	div.u32 	%r182, %r181, %r180;
	mul.lo.s32 	%r183, %r182, %r180;
	sub.s32 	%r184, %r181, %r183;
	cvt.u64.u32 	%rd541, %r182;
	cvt.u64.u32 	%rd542, %r184;
	bra.uni 	$L__BB13_36;
$L__BB13_35:
	div.s64 	%rd541, %rd553, %rd83;
	mul.lo.s64 	%rd457, %rd541, %rd83;
	sub.s64 	%rd542, %rd553, %rd457;
$L__BB13_36:
	mul.wide.u32 	%rd458, %r213, 8;
	add.s64 	%rd459, %rd1, %rd458;
	ld.global.u64 	%rd90, [%rd459];
	mad.lo.s64 	%rd91, %rd90, %rd542, %rd557;
	or.b64  	%rd460, %rd551, %rd83;
	and.b64  	%rd461, %rd460, -4294967296;
	setp.ne.s64 	%p42, %rd461, 0;
	@%p42 bra 	$L__BB13_38;
	cvt.u32.u64 	%r185, %rd83;
	cvt.u32.u64 	%r186, %rd551;
	div.u32 	%r187, %r186, %r185;
	mul.lo.s32 	%r188, %r187, %r185;
	sub.s32 	%r189, %r186, %r188;
	cvt.u64.u32 	%rd543, %r187;
	cvt.u64.u32 	%rd544, %r189;
	bra.uni 	$L__BB13_39;
$L__BB13_38:
	div.s64 	%rd543, %rd551, %rd83;
	mul.lo.s64 	%rd462, %rd543, %rd83;
	sub.s64 	%rd544, %rd551, %rd462;
$L__BB13_39:
	mad.lo.s64 	%rd98, %rd544, %rd90, %rd558;
	add.s32 	%r21, %r213, -1;
	mul.wide.u32 	%rd463, %r21, 8;
	add.s64 	%rd464, %rd2, %rd463;
	ld.global.u64 	%rd99, [%rd464];
	or.b64  	%rd465, %rd541, %rd99;
	and.b64  	%rd466, %rd465, -4294967296;
	setp.ne.s64 	%p43, %rd466, 0;
	@%p43 bra 	$L__BB13_41;
	cvt.u32.u64 	%r190, %rd99;
	cvt.u32.u64 	%r191, %rd541;
	div.u32 	%r192, %r191, %r190;
	mul.lo.s32 	%r193, %r192, %r190;
	sub.s32 	%r194, %r191, %r193;
	cvt.u64.u32 	%rd553, %r192;
	cvt.u64.u32 	%rd546, %r194;
	bra.uni 	$L__BB13_42;
$L__BB13_41:
	div.s64 	%rd553, %rd541, %rd99;
	mul.lo.s64 	%rd467, %rd553, %rd99;
	sub.s64 	%rd546, %rd541, %rd467;
$L__BB13_42:
	mul.wide.u32 	%rd468, %r21, 8;
	add.s64 	%rd469, %rd1, %rd468;
	ld.global.u64 	%rd106, [%rd469];
	mad.lo.s64 	%rd557, %rd106, %rd546, %rd91;
	or.b64  	%rd470, %rd543, %rd99;
	and.b64  	%rd471, %rd470, -4294967296;
	setp.ne.s64 	%p44, %rd471, 0;
	@%p44 bra 	$L__BB13_44;
	cvt.u32.u64 	%r195, %rd99;
	cvt.u32.u64 	%r196, %rd543;
	div.u32 	%r197, %r196, %r195;
	mul.lo.s32 	%r198, %r197, %r195;
	sub.s32 	%r199, %r196, %r198;
	cvt.u64.u32 	%rd551, %r197;
	cvt.u64.u32 	%rd548, %r199;
	bra.uni 	$L__BB13_45;
$L__BB13_44:
	div.s64 	%rd551, %rd543, %rd99;
	mul.lo.s64 	%rd472, %rd551, %rd99;
	sub.s64 	%rd548, %rd543, %rd472;
$L__BB13_45:
	mad.lo.s64 	%rd558, %rd548, %rd106, %rd98;
	add.s32 	%r213, %r213, -2;
$L__BB13_46:
	and.b32  	%r200, %r7, 1;
	setp.eq.b32 	%p45, %r200, 1;
	not.pred 	%p46, %p45;
	@%p46 bra 	$L__BB13_54;
	mul.wide.u32 	%rd473, %r213, 8;
	add.s64 	%rd474, %rd2, %rd473;
	ld.global.u64 	%rd121, [%rd474];
	or.b64  	%rd475, %rd553, %rd121;
	and.b64  	%rd476, %rd475, -4294967296;
	setp.ne.s64 	%p47, %rd476, 0;
	@%p47 bra 	$L__BB13_49;
	cvt.u32.u64 	%r201, %rd121;
	cvt.u32.u64 	%r202, %rd553;
	rem.u32 	%r203, %r202, %r201;
	cvt.u64.u32 	%rd555, %r203;
	bra.uni 	$L__BB13_50;
$L__BB13_49:
	rem.s64 	%rd555, %rd553, %rd121;
$L__BB13_50:
	mul.wide.u32 	%rd477, %r213, 8;
	add.s64 	%rd478, %rd1, %rd477;
	ld.global.u64 	%rd125, [%rd478];
	mad.lo.s64 	%rd557, %rd125, %rd555, %rd557;
	or.b64  	%rd479, %rd551, %rd121;
	and.b64  	%rd480, %rd479, -4294967296;
	setp.ne.s64 	%p48, %rd480, 0;
	@%p48 bra 	$L__BB13_52;
	cvt.u32.u64 	%r204, %rd121;
	cvt.u32.u64 	%r205, %rd551;
	rem.u32 	%r206, %r205, %r204;
	cvt.u64.u32 	%rd556, %r206;
	bra.uni 	$L__BB13_53;
$L__BB13_52:
	rem.s64 	%rd556, %rd551, %rd121;
$L__BB13_53:
	mad.lo.s64 	%rd558, %rd556, %rd125, %rd558;
$L__BB13_54:
	shl.b64 	%rd481, %rd557, 1;
	add.s64 	%rd482, %rd599, %rd481;
	ld.global.u16 	%rs1, [%rd482];
	shl.b64 	%rd483, %rd558, 1;
	add.s64 	%rd484, %rd599, %rd483;
	ld.global.u16 	%rs2, [%rd484];
	setp.ge.s16 	%p49, %rs1, %rs2;
	@%p49 bra 	$L__BB13_56;
	st.shared.u16 	[%r5], %rs2;
	st.shared.u64 	[%r6], %rd6;
	bra.uni 	$L__BB13_117;
$L__BB13_56:
	st.shared.u16 	[%r5], %rs1;
	st.shared.u64 	[%r6], %rd4;
	bra.uni 	$L__BB13_117;
$L__BB13_57:
	setp.le.u64 	%p3, %rd269, %rd4;
	@%p3 bra 	$L__BB13_117;
	mad.lo.s64 	%rd590, %rd5, %rd269, %rd4;
	cvt.u32.u64 	%r24, %rd268;
	add.s32 	%r217, %r24, -1;
	setp.lt.s32 	%p4, %r217, 0;
	@%p4 bra 	$L__BB13_116;
	and.b32  	%r26, %r24, 7;
	setp.lt.u32 	%p5, %r217, 7;
	@%p5 bra 	$L__BB13_87;
	add.s32 	%r215, %r24, -4;
	and.b32  	%r64, %r24, -8;
	neg.s32 	%r214, %r64;
$L__BB13_61:
	.pragma "nounroll";
	add.s32 	%r31, %r215, 3;
	mul.wide.u32 	%rd278, %r31, 8;
	add.s64 	%rd279, %rd2, %rd278;
	ld.global.u64 	%rd136, [%rd279];
	or.b64  	%rd280, %rd590, %rd136;
	and.b64  	%rd281, %rd280, -4294967296;
	setp.ne.s64 	%p6, %rd281, 0;
	@%p6 bra 	$L__BB13_63;
	cvt.u32.u64 	%r65, %rd136;
	cvt.u32.u64 	%r66, %rd590;
	div.u32 	%r67, %r66, %r65;
	mul.lo.s32 	%r68, %r67, %r65;
	sub.s32 	%r69, %r66, %r68;
	cvt.u64.u32 	%rd561, %r67;
	cvt.u64.u32 	%rd562, %r69;
	bra.uni 	$L__BB13_64;
$L__BB13_63:
	div.s64 	%rd561, %rd590, %rd136;
	mul.lo.s64 	%rd282, %rd561, %rd136;
	sub.s64 	%rd562, %rd590, %rd282;
$L__BB13_64:
	mul.wide.u32 	%rd283, %r31, 8;
	add.s64 	%rd284, %rd1, %rd283;
	ld.global.u64 	%rd285, [%rd284];
	mul.lo.s64 	%rd143, %rd285, %rd562;
	add.s32 	%r32, %r215, 2;
	mul.wide.u32 	%rd286, %r32, 8;
	add.s64 	%rd287, %rd2, %rd286;
	ld.global.u64 	%rd144, [%rd287];
	or.b64  	%rd288, %rd561, %rd144;
	and.b64  	%rd289, %rd288, -4294967296;
	setp.ne.s64 	%p7, %rd289, 0;
	@%p7 bra 	$L__BB13_66;
	cvt.u32.u64 	%r70, %rd144;
	cvt.u32.u64 	%r71, %rd561;
	div.u32 	%r72, %r71, %r70;
	mul.lo.s32 	%r73, %r72, %r70;
	sub.s32 	%r74, %r71, %r73;
	cvt.u64.u32 	%rd563, %r72;
	cvt.u64.u32 	%rd564, %r74;
	bra.uni 	$L__BB13_67;
$L__BB13_66:
	div.s64 	%rd563, %rd561, %rd144;
	mul.lo.s64 	%rd290, %rd563, %rd144;
	sub.s64 	%rd564, %rd561, %rd290;
$L__BB13_67:
	mul.wide.u32 	%rd291, %r32, 8;
	add.s64 	%rd292, %rd1, %rd291;
	ld.global.u64 	%rd293, [%rd292];
	mad.lo.s64 	%rd151, %rd293, %rd564, %rd143;
	add.s32 	%r33, %r215, 1;
	mul.wide.u32 	%rd294, %r33, 8;
	add.s64 	%rd295, %rd2, %rd294;
	ld.global.u64 	%rd152, [%rd295];
	or.b64  	%rd296, %rd563, %rd152;
	and.b64  	%rd297, %rd296, -4294967296;
	setp.ne.s64 	%p8, %rd297, 0;
	@%p8 bra 	$L__BB13_69;
	cvt.u32.u64 	%r75, %rd152;
	cvt.u32.u64 	%r76, %rd563;
	div.u32 	%r77, %r76, %r75;
	mul.lo.s32 	%r78, %r77, %r75;
	sub.s32 	%r79, %r76, %r78;
	cvt.u64.u32 	%rd565, %r77;
	cvt.u64.u32 	%rd566, %r79;
	bra.uni 	$L__BB13_70;
$L__BB13_69:
	div.s64 	%rd565, %rd563, %rd152;
	mul.lo.s64 	%rd298, %rd565, %rd152;
	sub.s64 	%rd566, %rd563, %rd298;
$L__BB13_70:
	mul.wide.u32 	%rd299, %r33, 8;
	add.s64 	%rd300, %rd1, %rd299;
	ld.global.u64 	%rd301, [%rd300];
	mad.lo.s64 	%rd159, %rd301, %rd566, %rd151;
	add.s32 	%r34, %r215, -4;
	mul.wide.u32 	%rd302, %r215, 8;
	add.s64 	%rd303, %rd2, %rd302;
	ld.global.u64 	%rd160, [%rd303];
	or.b64  	%rd304, %rd565, %rd160;
	and.b64  	%rd305, %rd304, -4294967296;
	setp.ne.s64 	%p9, %rd305, 0;
	@%p9 bra 	$L__BB13_72;
	cvt.u32.u64 	%r80, %rd160;
	cvt.u32.u64 	%r81, %rd565;
	div.u32 	%r82, %r81, %r80;
	mul.lo.s32 	%r83, %r82, %r80;
	sub.s32 	%r84, %r81, %r83;
	cvt.u64.u32 	%rd567, %r82;
	cvt.u64.u32 	%rd568, %r84;
	bra.uni 	$L__BB13_73;
$L__BB13_72:
	div.s64 	%rd567, %rd565, %rd160;
	mul.lo.s64 	%rd306, %rd567, %rd160;
	sub.s64 	%rd568, %rd565, %rd306;
$L__BB13_73:
	mul.wide.u32 	%rd307, %r215, 8;
	add.s64 	%rd308, %rd1, %rd307;
	ld.global.u64 	%rd309, [%rd308];
	mad.lo.s64 	%rd167, %rd309, %rd568, %rd159;
	add.s32 	%r35, %r215, -1;
	mul.wide.u32 	%rd310, %r35, 8;
	add.s64 	%rd311, %rd2, %rd310;
	ld.global.u64 	%rd168, [%rd311];
	or.b64  	%rd312, %rd567, %rd168;
	and.b64  	%rd313, %rd312, -4294967296;
	setp.ne.s64 	%p10, %rd313, 0;
	@%p10 bra 	$L__BB13_75;
	cvt.u32.u64 	%r85, %rd168;
	cvt.u32.u64 	%r86, %rd567;
	div.u32 	%r87, %r86, %r85;
	mul.lo.s32 	%r88, %r87, %r85;
	sub.s32 	%r89, %r86, %r88;
	cvt.u64.u32 	%rd569, %r87;
	cvt.u64.u32 	%rd570, %r89;
	bra.uni 	$L__BB13_76;
$L__BB13_75:
	div.s64 	%rd569, %rd567, %rd168;
	mul.lo.s64 	%rd314, %rd569, %rd168;
	sub.s64 	%rd570, %rd567, %rd314;
$L__BB13_76:
	mul.wide.u32 	%rd315, %r35, 8;
	add.s64 	%rd316, %rd1, %rd315;
	ld.global.u64 	%rd317, [%rd316];
	mad.lo.s64 	%rd175, %rd317, %rd570, %rd167;
	add.s32 	%r36, %r215, -2;
	mul.wide.u32 	%rd318, %r36, 8;
	add.s64 	%rd319, %rd2, %rd318;
	ld.global.u64 	%rd176, [%rd319];
	or.b64  	%rd320, %rd569, %rd176;
	and.b64  	%rd321, %rd320, -4294967296;
	setp.ne.s64 	%p11, %rd321, 0;
	@%p11 bra 	$L__BB13_78;
	cvt.u32.u64 	%r90, %rd176;
	cvt.u32.u64 	%r91, %rd569;
	div.u32 	%r92, %r91, %r90;
	mul.lo.s32 	%r93, %r92, %r90;
	sub.s32 	%r94, %r91, %r93;
	cvt.u64.u32 	%rd571, %r92;
	cvt.u64.u32 	%rd572, %r94;
	bra.uni 	$L__BB13_79;
$L__BB13_78:
	div.s64 	%rd571, %rd569, %rd176;
	mul.lo.s64 	%rd322, %rd571, %rd176;
	sub.s64 	%rd572, %rd569, %rd322;
$L__BB13_79:
	mul.wide.u32 	%rd323, %r36, 8;
	add.s64 	%rd324, %rd1, %rd323;
	ld.global.u64 	%rd325, [%rd324];
	mad.lo.s64 	%rd183, %rd325, %rd572, %rd175;
	add.s32 	%r37, %r215, -3;
	mul.wide.u32 	%rd326, %r37, 8;
	add.s64 	%rd327, %rd2, %rd326;
	ld.global.u64 	%rd184, [%rd327];
	or.b64  	%rd328, %rd571, %rd184;
	and.b64  	%rd329, %rd328, -4294967296;
	setp.ne.s64 	%p12, %rd329, 0;
	@%p12 bra 	$L__BB13_81;
	cvt.u32.u64 	%r95, %rd184;
	cvt.u32.u64 	%r96, %rd571;
	div.u32 	%r97, %r96, %r95;
	mul.lo.s32 	%r98, %r97, %r95;
	sub.s32 	%r99, %r96, %r98;
	cvt.u64.u32 	%rd573, %r97;
	cvt.u64.u32 	%rd574, %r99;
	bra.uni 	$L__BB13_82;
$L__BB13_81:
	div.s64 	%rd573, %rd571, %rd184;
	mul.lo.s64 	%rd330, %rd573, %rd184;
	sub.s64 	%rd574, %rd571, %rd330;
$L__BB13_82:
	mul.wide.u32 	%rd331, %r37, 8;
	add.s64 	%rd332, %rd1, %rd331;
	ld.global.u64 	%rd333, [%rd332];
	mad.lo.s64 	%rd191, %rd333, %rd574, %rd183;
	mul.wide.u32 	%rd334, %r34, 8;
	add.s64 	%rd335, %rd2, %rd334;
	ld.global.u64 	%rd192, [%rd335];
	or.b64  	%rd336, %rd573, %rd192;
	and.b64  	%rd337, %rd336, -4294967296;
	setp.ne.s64 	%p13, %rd337, 0;
	@%p13 bra 	$L__BB13_84;
	cvt.u32.u64 	%r100, %rd192;
	cvt.u32.u64 	%r101, %rd573;
	div.u32 	%r102, %r101, %r100;
	mul.lo.s32 	%r103, %r102, %r100;
	sub.s32 	%r104, %r101, %r103;
	cvt.u64.u32 	%rd590, %r102;
	cvt.u64.u32 	%rd576, %r104;
	bra.uni 	$L__BB13_85;
$L__BB13_84:
	div.s64 	%rd590, %rd573, %rd192;
	mul.lo.s64 	%rd338, %rd590, %rd192;
	sub.s64 	%rd576, %rd573, %rd338;
$L__BB13_85:
	mul.wide.u32 	%rd339, %r34, 8;
	add.s64 	%rd340, %rd1, %rd339;
	ld.global.u64 	%rd341, [%rd340];
	mad.lo.s64 	%rd342, %rd341, %rd576, %rd191;
	shl.b64 	%rd343, %rd342, 1;
	add.s64 	%rd599, %rd599, %rd343;
	add.s32 	%r215, %r215, -8;
	add.s32 	%r214, %r214, 8;
	setp.ne.s32 	%p14, %r214, 0;
	@%p14 bra 	$L__BB13_61;
	add.s32 	%r217, %r215, 3;
$L__BB13_87:
	setp.eq.s32 	%p15, %r26, 0;
	@%p15 bra 	$L__BB13_116;
	and.b32  	%r42, %r24, 3;
	setp.lt.u32 	%p16, %r26, 4;
	@%p16 bra 	$L__BB13_102;
	mul.wide.u32 	%rd345, %r217, 8;
	add.s64 	%rd346, %rd2, %rd345;
	ld.global.u64 	%rd203, [%rd346];
	or.b64  	%rd347, %rd590, %rd203;
	and.b64  	%rd348, %rd347, -4294967296;
	setp.ne.s64 	%p17, %rd348, 0;
	@%p17 bra 	$L__BB13_91;
	cvt.u32.u64 	%r105, %rd203;
	cvt.u32.u64 	%r106, %rd590;
	div.u32 	%r107, %r106, %r105;
	mul.lo.s32 	%r108, %r107, %r105;
	sub.s32 	%r109, %r106, %r108;
	cvt.u64.u32 	%rd580, %r107;
	cvt.u64.u32 	%rd581, %r109;
	bra.uni 	$L__BB13_92;
$L__BB13_91:
	div.s64 	%rd580, %rd590, %rd203;
	mul.lo.s64 	%rd349, %rd580, %rd203;
	sub.s64 	%rd581, %rd590, %rd349;
$L__BB13_92:
	mul.wide.u32 	%rd350, %r217, 8;
	add.s64 	%rd351, %rd1, %rd350;
	ld.global.u64 	%rd352, [%rd351];
	mul.lo.s64 	%rd210, %rd352, %rd581;
	add.s32 	%r43, %r217, -1;
	mul.wide.u32 	%rd353, %r43, 8;
	add.s64 	%rd354, %rd2, %rd353;
	ld.global.u64 	%rd211, [%rd354];
	or.b64  	%rd355, %rd580, %rd211;
	and.b64  	%rd356, %rd355, -4294967296;
	setp.ne.s64 	%p18, %rd356, 0;
	@%p18 bra 	$L__BB13_94;
	cvt.u32.u64 	%r110, %rd211;
	cvt.u32.u64 	%r111, %rd580;
	div.u32 	%r112, %r111, %r110;
	mul.lo.s32 	%r113, %r112, %r110;
	sub.s32 	%r114, %r111, %r113;
	cvt.u64.u32 	%rd582, %r112;
	cvt.u64.u32 	%rd583, %r114;
	bra.uni 	$L__BB13_95;
$L__BB13_94:
	div.s64 	%rd582, %rd580, %rd211;
	mul.lo.s64 	%rd357, %rd582, %rd211;
	sub.s64 	%rd583, %rd580, %rd357;
$L__BB13_95:
	mul.wide.u32 	%rd358, %r43, 8;
	add.s64 	%rd359, %rd1, %rd358;
	ld.global.u64 	%rd360, [%rd359];
	mad.lo.s64 	%rd218, %rd360, %rd583, %rd210;
	add.s32 	%r44, %r217, -2;
	mul.wide.u32 	%rd361, %r44, 8;
	add.s64 	%rd362, %rd2, %rd361;
	ld.global.u64 	%rd219, [%rd362];
	or.b64  	%rd363, %rd582, %rd219;
	and.b64  	%rd364, %rd363, -4294967296;
	setp.ne.s64 	%p19, %rd364, 0;
	@%p19 bra 	$L__BB13_97;
	cvt.u32.u64 	%r115, %rd219;
	cvt.u32.u64 	%r116, %rd582;
	div.u32 	%r117, %r116, %r115;
	mul.lo.s32 	%r118, %r117, %r115;
	sub.s32 	%r119, %r116, %r118;
	cvt.u64.u32 	%rd584, %r117;
	cvt.u64.u32 	%rd585, %r119;
	bra.uni 	$L__BB13_98;
$L__BB13_97:
	div.s64 	%rd584, %rd582, %rd219;
	mul.lo.s64 	%rd365, %rd584, %rd219;
	sub.s64 	%rd585, %rd582, %rd365;
$L__BB13_98:
	mul.wide.u32 	%rd366, %r44, 8;
	add.s64 	%rd367, %rd1, %rd366;
	ld.global.u64 	%rd368, [%rd367];
	mad.lo.s64 	%rd226, %rd368, %rd585, %rd218;
	add.s32 	%r45, %r217, -3;
	mul.wide.u32 	%rd369, %r45, 8;
	add.s64 	%rd370, %rd2, %rd369;
	ld.global.u64 	%rd227, [%rd370];
	or.b64  	%rd371, %rd584, %rd227;
	and.b64  	%rd372, %rd371, -4294967296;
	setp.ne.s64 	%p20, %rd372, 0;
	@%p20 bra 	$L__BB13_100;
	cvt.u32.u64 	%r120, %rd227;
	cvt.u32.u64 	%r121, %rd584;
	div.u32 	%r122, %r121, %r120;
	mul.lo.s32 	%r123, %r122, %r120;
	sub.s32 	%r124, %r121, %r123;
	cvt.u64.u32 	%rd590, %r122;
	cvt.u64.u32 	%rd587, %r124;
	bra.uni 	$L__BB13_101;
$L__BB13_100:
	div.s64 	%rd590, %rd584, %rd227;
	mul.lo.s64 	%rd373, %rd590, %rd227;
	sub.s64 	%rd587, %rd584, %rd373;
$L__BB13_101:
	mul.wide.u32 	%rd374, %r45, 8;
	add.s64 	%rd375, %rd1, %rd374;
	ld.global.u64 	%rd376, [%rd375];
	mad.lo.s64 	%rd377, %rd376, %rd587, %rd226;
	shl.b64 	%rd378, %rd377, 1;
	add.s64 	%rd599, %rd599, %rd378;
	add.s32 	%r217, %r217, -4;
$L__BB13_102:
	setp.eq.s32 	%p21, %r42, 0;
	@%p21 bra 	$L__BB13_116;
	setp.eq.s32 	%p22, %r42, 1;
	@%p22 bra 	$L__BB13_111;
	mul.wide.u32 	%rd380, %r217, 8;
	add.s64 	%rd381, %rd2, %rd380;
	ld.global.u64 	%rd238, [%rd381];
	or.b64  	%rd382, %rd590, %rd238;
	and.b64  	%rd383, %rd382, -4294967296;
	setp.ne.s64 	%p23, %rd383, 0;
	@%p23 bra 	$L__BB13_106;
	cvt.u32.u64 	%r125, %rd238;
	cvt.u32.u64 	%r126, %rd590;
	div.u32 	%r127, %r126, %r125;
	mul.lo.s32 	%r128, %r127, %r125;
	sub.s32 	%r129, %r126, %r128;
	cvt.u64.u32 	%rd591, %r127;
	cvt.u64.u32 	%rd592, %r129;
	bra.uni 	$L__BB13_107;
$L__BB13_106:
	div.s64 	%rd591, %rd590, %rd238;
	mul.lo.s64 	%rd384, %rd591, %rd238;
	sub.s64 	%rd592, %rd590, %rd384;
$L__BB13_107:
	mul.wide.u32 	%rd385, %r217, 8;
	add.s64 	%rd386, %rd1, %rd385;
	ld.global.u64 	%rd387, [%rd386];
	mul.lo.s64 	%rd245, %rd387, %rd592;
	add.s32 	%r48, %r217, -1;
	mul.wide.u32 	%rd388, %r48, 8;
	add.s64 	%rd389, %rd2, %rd388;
	ld.global.u64 	%rd246, [%rd389];
	or.b64  	%rd390, %rd591, %rd246;
	and.b64  	%rd391, %rd390, -4294967296;
	setp.ne.s64 	%p24, %rd391, 0;
	@%p24 bra 	$L__BB13_109;
	cvt.u32.u64 	%r130, %rd246;
	cvt.u32.u64 	%r131, %rd591;
	div.u32 	%r132, %r131, %r130;
	mul.lo.s32 	%r133, %r132, %r130;
	sub.s32 	%r134, %r131, %r133;
	cvt.u64.u32 	%rd590, %r132;
	cvt.u64.u32 	%rd594, %r134;
	bra.uni 	$L__BB13_110;
$L__BB13_109:
	div.s64 	%rd590, %rd591, %rd246;
	mul.lo.s64 	%rd392, %rd590, %rd246;
	sub.s64 	%rd594, %rd591, %rd392;
$L__BB13_110:
	add.s64 	%rd394, %rd1, %rd388;
	ld.global.u64 	%rd395, [%rd394];
	mad.lo.s64 	%rd396, %rd395, %rd594, %rd245;
	shl.b64 	%rd397, %rd396, 1;
	add.s64 	%rd599, %rd599, %rd397;
	add.s32 	%r217, %r217, -2;
$L__BB13_111:
	and.b32  	%r135, %r24, 1;
	setp.eq.b32 	%p25, %r135, 1;
	not.pred 	%p26, %p25;
	@%p26 bra 	$L__BB13_116;
	mul.wide.u32 	%rd398, %r217, 8;
	add.s64 	%rd399, %rd2, %rd398;
	ld.global.u64 	%rd257, [%rd399];
	or.b64  	%rd400, %rd590, %rd257;
	and.b64  	%rd401, %rd400, -4294967296;
	setp.ne.s64 	%p27, %rd401, 0;
	@%p27 bra 	$L__BB13_114;
	cvt.u32.u64 	%r136, %rd257;
	cvt.u32.u64 	%r137, %rd590;
	rem.u32 	%r138, %r137, %r136;
	cvt.u64.u32 	%rd598, %r138;
	bra.uni 	$L__BB13_115;
$L__BB13_114:
	rem.s64 	%rd598, %rd590, %rd257;
$L__BB13_115:
	add.s64 	%rd403, %rd1, %rd398;
	ld.global.u64 	%rd404, [%rd403];
	mul.lo.s64 	%rd405, %rd404, %rd598;
	shl.b64 	%rd406, %rd405, 1;
	add.s64 	%rd599, %rd599, %rd406;
$L__BB13_116:
	ld.global.u16 	%rs6, [%rd599];
	st.shared.u16 	[%r5], %rs6;
	st.shared.u64 	[%r6], %rd4;
$L__BB13_117:
	bar.sync 	0;
	setp.lt.u32 	%p50, %r219, 66;
	@%p50 bra 	$L__BB13_125;
$L__BB13_118:
	mov.u32 	%r51, %r219;
	shr.u32 	%r219, %r51, 1;
	setp.ge.u32 	%p51, %r3, %r219;
	@%p51 bra 	$L__BB13_124;
	ld.shared.u16 	%rs3, [%r5];
	and.b32  	%r207, %r51, 2046;
	add.s32 	%r208, %r5, %r207;
	ld.shared.u16 	%rs4, [%r208];
	setp.ge.s16 	%p52, %rs3, %rs4;
	shl.b32 	%r209, %r219, 3;
	add.s32 	%r53, %r6, %r209;
	@%p52 bra 	$L__BB13_121;
	ld.shared.u64 	%rd600, [%r53];
	bra.uni 	$L__BB13_123;
$L__BB13_121:
	setp.ne.s16 	%p53, %rs3, %rs4;
	@%p53 bra 	$L__BB13_124;
	ld.shared.u64 	%rd485, [%r6];
	ld.shared.u64 	%rd600, [%r53];
	setp.le.s64 	%p54, %rd485, %rd600;
	@%p54 bra 	$L__BB13_124;
$L__BB13_123:
	st.shared.u16 	[%r5], %rs4;
	st.shared.u64 	[%r6], %rd600;
$L__BB13_124:
	bar.sync 	0;
	setp.gt.u32 	%p55, %r51, 131;
	@%p55 bra 	$L__BB13_118;
$L__BB13_125:
	setp.gt.u32 	%p56, %r3, 31;
	@%p56 bra 	$L__BB13_152;
	ld.volatile.shared.u16 	%rs7, [%r5];
	ld.volatile.shared.u16 	%rs8, [%r5+64];
	setp.lt.s16 	%p57, %rs7, %rs8;
	@%p57 bra 	$L__BB13_129;
	ld.volatile.shared.u16 	%rs9, [%r5];
	ld.volatile.shared.u16 	%rs10, [%r5+64];
	setp.ne.s16 	%p58, %rs9, %rs10;
	@%p58 bra 	$L__BB13_130;
	ld.volatile.shared.u64 	%rd486, [%r6];
	ld.volatile.shared.u64 	%rd487, [%r6+256];
	setp.le.s64 	%p59, %rd486, %rd487;
	@%p59 bra 	$L__BB13_130;
$L__BB13_129:
	ld.volatile.shared.u64 	%rd488, [%r6+256];
	st.volatile.shared.u64 	[%r6], %rd488;
	ld.volatile.shared.u16 	%rs11, [%r5+64];
	st.volatile.shared.u16 	[%r5], %rs11;
$L__BB13_130:
	ld.volatile.shared.u16 	%rs12, [%r5];
	ld.volatile.shared.u16 	%rs13, [%r5+32];
	setp.lt.s16 	%p60, %rs12, %rs13;
	@%p60 bra 	$L__BB13_133;
	ld.volatile.shared.u16 	%rs14, [%r5];
	ld.volatile.shared.u16 	%rs15, [%r5+32];
	setp.ne.s16 	%p61, %rs14, %rs15;
	@%p61 bra 	$L__BB13_134;
	ld.volatile.shared.u64 	%rd489, [%r6];
	ld.volatile.shared.u64 	%rd490, [%r6+128];
	setp.le.s64 	%p62, %rd489, %rd490;
	@%p62 bra 	$L__BB13_134;
$L__BB13_133:
	ld.volatile.shared.u64 	%rd491, [%r6+128];
	st.volatile.shared.u64 	[%r6], %rd491;
	ld.volatile.shared.u16 	%rs16, [%r5+32];
	st.volatile.shared.u16 	[%r5], %rs16;
$L__BB13_134:
	ld.volatile.shared.u16 	%rs17, [%r5];
	ld.volatile.shared.u16 	%rs18, [%r5+16];
	setp.lt.s16 	%p63, %rs17, %rs18;
	@%p63 bra 	$L__BB13_137;
	ld.volatile.shared.u16 	%rs19, [%r5];
	ld.volatile.shared.u16 	%rs20, [%r5+16];
	setp.ne.s16 	%p64, %rs19, %rs20;
	@%p64 bra 	$L__BB13_138;
	ld.volatile.shared.u64 	%rd492, [%r6];
	ld.volatile.shared.u64 	%rd493, [%r6+64];
	setp.le.s64 	%p65, %rd492, %rd493;
	@%p65 bra 	$L__BB13_138;
$L__BB13_137:
	ld.volatile.shared.u64 	%rd494, [%r6+64];
	st.volatile.shared.u64 	[%r6], %rd494;
	ld.volatile.shared.u16 	%rs21, [%r5+16];
	st.volatile.shared.u16 	[%r5], %rs21;
$L__BB13_138:
	ld.volatile.shared.u16 	%rs22, [%r5];
	ld.volatile.shared.u16 	%rs23, [%r5+8];
	setp.lt.s16 	%p66, %rs22, %rs23;
	@%p66 bra 	$L__BB13_141;
	ld.volatile.shared.u16 	%rs24, [%r5];
	ld.volatile.shared.u16 	%rs25, [%r5+8];
	setp.ne.s16 	%p67, %rs24, %rs25;
	@%p67 bra 	$L__BB13_142;
	ld.volatile.shared.u64 	%rd495, [%r6];
	ld.volatile.shared.u64 	%rd496, [%r6+32];
	setp.le.s64 	%p68, %rd495, %rd496;
	@%p68 bra 	$L__BB13_142;
$L__BB13_141:
	ld.volatile.shared.u64 	%rd497, [%r6+32];
	st.volatile.shared.u64 	[%r6], %rd497;
	ld.volatile.shared.u16 	%rs26, [%r5+8];
	st.volatile.shared.u16 	[%r5], %rs26;
$L__BB13_142:
	ld.volatile.shared.u16 	%rs27, [%r5];
	ld.volatile.shared.u16 	%rs28, [%r5+4];
	setp.lt.s16 	%p69, %rs27, %rs28;
	@%p69 bra 	$L__BB13_145;
	ld.volatile.shared.u16 	%rs29, [%r5];
	ld.volatile.shared.u16 	%rs30, [%r5+4];
	setp.ne.s16 	%p70, %rs29, %rs30;
	@%p70 bra 	$L__BB13_146;
	ld.volatile.shared.u64 	%rd498, [%r6];
	ld.volatile.shared.u64 	%rd499, [%r6+16];
	setp.le.s64 	%p71, %rd498, %rd499;
	@%p71 bra 	$L__BB13_146;
$L__BB13_145:
	ld.volatile.shared.u64 	%rd500, [%r6+16];
	st.volatile.shared.u64 	[%r6], %rd500;
	ld.volatile.shared.u16 	%rs31, [%r5+4];
	st.volatile.shared.u16 	[%r5], %rs31;
$L__BB13_146:
	ld.volatile.shared.u16 	%rs32, [%r5];
	ld.volatile.shared.u16 	%rs33, [%r5+2];
	setp.lt.s16 	%p72, %rs32, %rs33;
	@%p72 bra 	$L__BB13_149;
	ld.volatile.shared.u16 	%rs34, [%r5];
	ld.volatile.shared.u16 	%rs35, [%r5+2];
	setp.ne.s16 	%p73, %rs34, %rs35;
	@%p73 bra 	$L__BB13_150;
	ld.volatile.shared.u64 	%rd501, [%r6];
	ld.volatile.shared.u64 	%rd502, [%r6+8];
	setp.le.s64 	%p74, %rd501, %rd502;
	@%p74 bra 	$L__BB13_150;
$L__BB13_149:
	ld.volatile.shared.u64 	%rd503, [%r6+8];
	st.volatile.shared.u64 	[%r6], %rd503;
	ld.volatile.shared.u16 	%rs36, [%r5+2];
	st.volatile.shared.u16 	[%r5], %rs36;
$L__BB13_150:
	setp.ne.s32 	%p75, %r3, 0;
	@%p75 bra 	$L__BB13_152;
	ld.param.u64 	%rd514, [nkd_i16_param_9];
	ld.param.u64 	%rd513, [nkd_i16_param_0];
	ld.shared.u16 	%rs37, [sdata_i16];
	cvt.u64.u32 	%rd504, %r4;
	mad.lo.s64 	%rd505, %rd514, %rd5, %rd504;
	cvta.to.global.u64 	%rd506, %rd513;
	shl.b64 	%rd507, %rd505, 1;
	add.s64 	%rd508, %rd506, %rd507;
	st.global.u16 	[%rd508], %rs37;
	ld.shared.u64 	%rd509, [%r2];
	cvta.to.global.u64 	%rd510, %rd267;
	shl.b64 	%rd511, %rd505, 3;
	add.s64 	%rd512, %rd510, %rd511;
	st.global.u64 	[%rd512], %rd509;
$L__BB13_152:
	ret;

}
	// .globl	nkd2_i16
.visible .entry nkd2_i16(
	.param .u64 .ptr .align 1 nkd2_i16_param_0,
	.param .u64 .ptr .align 1 nkd2_i16_param_1,
	.param .u64 .ptr .align 1 nkd2_i16_param_2,
	.param .u64 nkd2_i16_param_3,
	.param .u64 nkd2_i16_param_4,
	.param .u64 nkd2_i16_param_5,
	.param .u64 nkd2_i16_param_6,
	.param .u64 nkd2_i16_param_7
)
{
	.reg .pred 	%p<33>;
	.reg .b16 	%rs<38>;
	.reg .b32 	%r<27>;
	.reg .b64 	%rd<71>;

	ld.param.u64 	%rd15, [nkd2_i16_param_0];
	ld.param.u64 	%rd18, [nkd2_i16_param_1];
	ld.param.u64 	%rd19, [nkd2_i16_param_2];
	ld.param.u64 	%rd20, [nkd2_i16_param_3];
	ld.param.u64 	%rd16, [nkd2_i16_param_4];
	ld.param.u64 	%rd21, [nkd2_i16_param_5];
	ld.param.u64 	%rd17, [nkd2_i16_param_7];
	cvta.to.global.u64 	%rd1, %rd19;
	cvta.to.global.u64 	%rd2, %rd18;
	mov.u32 	%r26, %ntid.x;
	shl.b32 	%r12, %r26, 1;
	mov.u32 	%r13, sdata_i16;
	add.s32 	%r2, %r13, %r12;
	mov.u32 	%r3, %tid.x;
	mov.u32 	%r4, %ctaid.x;
	mul.lo.s32 	%r14, %r4, %r26;
	shl.b32 	%r15, %r14, 1;
	add.s32 	%r16, %r15, %r3;
	shl.b32 	%r17, %r3, 1;
	add.s32 	%r5, %r13, %r17;
	mov.b16 	%rs5, -32768;
	st.shared.u16 	[%r5], %rs5;
	cvt.u64.u32 	%rd3, %r16;
	shl.b32 	%r18, %r3, 3;
	add.s32 	%r6, %r2, %r18;
	st.shared.u64 	[%r6], %rd3;
	mov.u32 	%r19, %ctaid.y;
	cvt.u64.u32 	%rd22, %r19;
	add.s64 	%rd4, %rd20, %rd22;
	setp.ge.u64 	%p1, %rd4, %rd21;
	@%p1 bra 	$L__BB14_46;
	cvt.u32.u64 	%r20, %rd3;
	mul.lo.s64 	%rd5, %rd17, %rd4;
	cvt.u32.u64 	%r21, %rd5;
	add.s32 	%r7, %r20, %r21;
	add.s32 	%r22, %r20, %r26;
	add.s32 	%r8, %r7, %r26;
	cvt.u64.u32 	%rd23, %r22;
	setp.le.u64 	%p2, %rd16, %rd23;
	@%p2 bra 	$L__BB14_9;
	mul.wide.u32 	%rd29, %r7, 2;
	add.s64 	%rd30, %rd2, %rd29;
	ld.global.u16 	%rs1, [%rd30];
	mul.wide.u32 	%rd31, %r8, 2;
	add.s64 	%rd32, %rd2, %rd31;
	ld.global.u16 	%rs2, [%rd32];
	setp.ge.s16 	%p4, %rs1, %rs2;
	@%p4 bra 	$L__BB14_4;
	mul.wide.u32 	%rd39, %r8, 8;
	add.s64 	%rd40, %rd1, %rd39;
	ld.global.u64 	%rd68, [%rd40];
	bra.uni 	$L__BB14_8;
$L__BB14_4:
	setp.eq.s16 	%p5, %rs1, %rs2;
	@%p5 bra 	$L__BB14_7;
	mul.wide.u32 	%rd33, %r7, 8;
	add.s64 	%rd34, %rd1, %rd33;
	ld.global.u64 	%rd69, [%rd34];
$L__BB14_6:
	st.shared.u16 	[%r5], %rs1;
	st.shared.u64 	[%r6], %rd69;
	bra.uni 	$L__BB14_11;
$L__BB14_7:
	mul.wide.u32 	%rd35, %r7, 8;
	add.s64 	%rd36, %rd1, %rd35;
	ld.global.u64 	%rd69, [%rd36];
	mul.wide.u32 	%rd37, %r8, 8;
	add.s64 	%rd38, %rd1, %rd37;
	ld.global.u64 	%rd68, [%rd38];
	setp.le.s64 	%p6, %rd69, %rd68;
	@%p6 bra 	$L__BB14_6;
$L__BB14_8:
	st.shared.u16 	[%r5], %rs2;
	st.shared.u64 	[%r6], %rd68;
	bra.uni 	$L__BB14_11;
$L__BB14_9:
	setp.le.u64 	%p3, %rd16, %rd3;
	@%p3 bra 	$L__BB14_11;
	mul.wide.u32 	%rd24, %r7, 2;
	add.s64 	%rd25, %rd2, %rd24;
	ld.global.u16 	%rs6, [%rd25];
	st.shared.u16 	[%r5], %rs6;
	mul.wide.u32 	%rd26, %r7, 8;
	add.s64 	%rd27, %rd1, %rd26;
	ld.global.u64 	%rd28, [%rd27];
	st.shared.u64 	[%r6], %rd28;
$L__BB14_11:
	bar.sync 	0;
	setp.lt.u32 	%p7, %r26, 66;
	@%p7 bra 	$L__BB14_19;
$L__BB14_12:
	mov.u32 	%r9, %r26;
	shr.u32 	%r26, %r9, 1;
	setp.ge.u32 	%p8, %r3, %r26;
	@%p8 bra 	$L__BB14_18;
	ld.shared.u16 	%rs3, [%r5];
	and.b32  	%r23, %r9, 2046;
	add.s32 	%r24, %r5, %r23;
	ld.shared.u16 	%rs4, [%r24];
	setp.ge.s16 	%p9, %rs3, %rs4;
	shl.b32 	%r25, %r26, 3;
	add.s32 	%r11, %r6, %r25;
	@%p9 bra 	$L__BB14_15;
	ld.shared.u64 	%rd70, [%r11];
	bra.uni 	$L__BB14_17;
$L__BB14_15:
	setp.ne.s16 	%p10, %rs3, %rs4;
	@%p10 bra 	$L__BB14_18;
	ld.shared.u64 	%rd41, [%r6];
	ld.shared.u64 	%rd70, [%r11];
	setp.le.s64 	%p11, %rd41, %rd70;
	@%p11 bra 	$L__BB14_18;
$L__BB14_17:
	st.shared.u16 	[%r5], %rs4;
	st.shared.u64 	[%r6], %rd70;
$L__BB14_18:
	bar.sync 	0;
	setp.gt.u32 	%p12, %r9, 131;
	@%p12 bra 	$L__BB14_12;
$L__BB14_19:
	setp.gt.u32 	%p13, %r3, 31;
	@%p13 bra 	$L__BB14_46;
	ld.volatile.shared.u16 	%rs7, [%r5];
	ld.volatile.shared.u16 	%rs8, [%r5+64];
	setp.lt.s16 	%p14, %rs7, %rs8;
	@%p14 bra 	$L__BB14_23;
	ld.volatile.shared.u16 	%rs9, [%r5];
	ld.volatile.shared.u16 	%rs10, [%r5+64];
	setp.ne.s16 	%p15, %rs9, %rs10;
	@%p15 bra 	$L__BB14_24;
	ld.volatile.shared.u64 	%rd42, [%r6];
	ld.volatile.shared.u64 	%rd43, [%r6+256];
	setp.le.s64 	%p16, %rd42, %rd43;
	@%p16 bra 	$L__BB14_24;
$L__BB14_23:
	ld.volatile.shared.u64 	%rd44, [%r6+256];
	st.volatile.shared.u64 	[%r6], %rd44;
	ld.volatile.shared.u16 	%rs11, [%r5+64];
	st.volatile.shared.u16 	[%r5], %rs11;
$L__BB14_24:
	ld.volatile.shared.u16 	%rs12, [%r5];
	ld.volatile.shared.u16 	%rs13, [%r5+32];
	setp.lt.s16 	%p17, %rs12, %rs13;
	@%p17 bra 	$L__BB14_27;
	ld.volatile.shared.u16 	%rs14, [%r5];
	ld.volatile.shared.u16 	%rs15, [%r5+32];
	setp.ne.s16 	%p18, %rs14, %rs15;
	@%p18 bra 	$L__BB14_28;
	ld.volatile.shared.u64 	%rd45, [%r6];
	ld.volatile.shared.u64 	%rd46, [%r6+128];
	setp.le.s64 	%p19, %rd45, %rd46;
	@%p19 bra 	$L__BB14_28;
$L__BB14_27:
	ld.volatile.shared.u64 	%rd47, [%r6+128];
	st.volatile.shared.u64 	[%r6], %rd47;
	ld.volatile.shared.u16 	%rs16, [%r5+32];
	st.volatile.shared.u16 	[%r5], %rs16;
$L__BB14_28:
	ld.volatile.shared.u16 	%rs17, [%r5];
	ld.volatile.shared.u16 	%rs18, [%r5+16];
	setp.lt.s16 	%p20, %rs17, %rs18;
	@%p20 bra 	$L__BB14_31;
	ld.volatile.shared.u16 	%rs19, [%r5];
	ld.volatile.shared.u16 	%rs20, [%r5+16];
	setp.ne.s16 	%p21, %rs19, %rs20;
	@%p21 bra 	$L__BB14_32;
	ld.volatile.shared.u64 	%rd48, [%r6];
	ld.volatile.shared.u64 	%rd49, [%r6+64];
	setp.le.s64 	%p22, %rd48, %rd49;
	@%p22 bra 	$L__BB14_32;
$L__BB14_31:
	ld.volatile.shared.u64 	%rd50, [%r6+64];
	st.volatile.shared.u64 	[%r6], %rd50;
	ld.volatile.shared.u16 	%rs21, [%r5+16];
	st.volatile.shared.u16 	[%r5], %rs21;
$L__BB14_32:
	ld.volatile.shared.u16 	%rs22, [%r5];
	ld.volatile.shared.u16 	%rs23, [%r5+8];
	setp.lt.s16 	%p23, %rs22, %rs23;
	@%p23 bra 	$L__BB14_35;
	ld.volatile.shared.u16 	%rs24, [%r5];
	ld.volatile.shared.u16 	%rs25, [%r5+8];
	setp.ne.s16 	%p24, %rs24, %rs25;
	@%p24 bra 	$L__BB14_36;
	ld.volatile.shared.u64 	%rd51, [%r6];
	ld.volatile.shared.u64 	%rd52, [%r6+32];
	setp.le.s64 	%p25, %rd51, %rd52;
	@%p25 bra 	$L__BB14_36;
$L__BB14_35:
	ld.volatile.shared.u64 	%rd53, [%r6+32];
	st.volatile.shared.u64 	[%r6], %rd53;
	ld.volatile.shared.u16 	%rs26, [%r5+8];
	st.volatile.shared.u16 	[%r5], %rs26;
$L__BB14_36:
	ld.volatile.shared.u16 	%rs27, [%r5];
	ld.volatile.shared.u16 	%rs28, [%r5+4];
	setp.lt.s16 	%p26, %rs27, %rs28;
	@%p26 bra 	$L__BB14_39;
	ld.volatile.shared.u16 	%rs29, [%r5];
	ld.volatile.shared.u16 	%rs30, [%r5+4];
	setp.ne.s16 	%p27, %rs29, %rs30;
	@%p27 bra 	$L__BB14_40;
	ld.volatile.shared.u64 	%rd54, [%r6];
	ld.volatile.shared.u64 	%rd55, [%r6+16];
	setp.le.s64 	%p28, %rd54, %rd55;
	@%p28 bra 	$L__BB14_40;
$L__BB14_39:
	ld.volatile.shared.u64 	%rd56, [%r6+16];
	st.volatile.shared.u64 	[%r6], %rd56;
	ld.volatile.shared.u16 	%rs31, [%r5+4];
	st.volatile.shared.u16 	[%r5], %rs31;
$L__BB14_40:
	ld.volatile.shared.u16 	%rs32, [%r5];
	ld.volatile.shared.u16 	%rs33, [%r5+2];
	setp.lt.s16 	%p29, %rs32, %rs33;
	@%p29 bra 	$L__BB14_43;
	ld.volatile.shared.u16 	%rs34, [%r5];
	ld.volatile.shared.u16 	%rs35, [%r5+2];
	setp.ne.s16 	%p30, %rs34, %rs35;
	@%p30 bra 	$L__BB14_44;
	ld.volatile.shared.u64 	%rd57, [%r6];
	ld.volatile.shared.u64 	%rd58, [%r6+8];
	setp.le.s64 	%p31, %rd57, %rd58;
	@%p31 bra 	$L__BB14_44;
$L__BB14_43:
	ld.volatile.shared.u64 	%rd59, [%r6+8];
	st.volatile.shared.u64 	[%r6], %rd59;
	ld.volatile.shared.u16 	%rs36, [%r5+2];
	st.volatile.shared.u16 	[%r5], %rs36;
$L__BB14_44:
	setp.ne.s32 	%p32, %r3, 0;
	@%p32 bra 	$L__BB14_46;
	ld.shared.u16 	%rs37, [sdata_i16];
	cvt.u64.u32 	%rd60, %r4;
	add.s64 	%rd61, %rd5, %rd60;
	cvta.to.global.u64 	%rd62, %rd15;
	shl.b64 	%rd63, %rd61, 1;
	add.s64 	%rd64, %rd62, %rd63;
	st.global.u16 	[%rd64], %rs37;
	ld.shared.u64 	%rd65, [%r2];
	shl.b64 	%rd66, %rd61, 3;
	add.s64 	%rd67, %rd1, %rd66;
	st.global.u64 	[%rd67], %rd65;
$L__BB14_46:
	ret;

}
	// .globl	contiguous_reduce_i32
.visible .entry contiguous_reduce_i32(
	.param .u64 .ptr .align 1 contiguous_reduce_i32_param_0,
	.param .u64 .ptr .align 1 contiguous_reduce_i32_param_1,
	.param .u64 .ptr .align 1 contiguous_reduce_i32_param_2,
	.param .u64 contiguous_reduce_i32_param_3
)
{
	.reg .pred 	%p<30>;
	.reg .b32 	%r<59>;
	.reg .b64 	%rd<44>;

	ld.param.u64 	%rd7, [contiguous_reduce_i32_param_0];
	ld.param.u64 	%rd8, [contiguous_reduce_i32_param_1];
	ld.param.u64 	%rd10, [contiguous_reduce_i32_param_2];
	ld.param.u64 	%rd9, [contiguous_reduce_i32_param_3];
	cvta.to.global.u64 	%rd1, %rd10;
	mov.u32 	%r58, %ntid.x;
	shl.b32 	%r14, %r58, 2;
	mov.u32 	%r15, sdata_i32;
	add.s32 	%r2, %r15, %r14;
	mov.u32 	%r3, %tid.x;
	mov.u32 	%r4, %ctaid.x;
	mul.lo.s32 	%r16, %r4, %r58;
	shl.b32 	%r17, %r16, 1;
	add.s32 	%r18, %r17, %r3;
	cvt.u64.u32 	%rd2, %r18;
	shl.b32 	%r19, %r3, 3;
	add.s32 	%r5, %r2, %r19;
	st.shared.u64 	[%r5], %rd2;
	shl.b32 	%r20, %r3, 2;
	add.s32 	%r6, %r15, %r20;
	mov.b32 	%r21, -2147483648;
	st.shared.u32 	[%r6], %r21;
	add.s32 	%r22, %r18, %r58;
	cvt.u64.u32 	%rd3, %r22;
	setp.le.u64 	%p1, %rd9, %rd3;
	@%p1 bra 	$L__BB15_4;
	shl.b64 	%rd13, %rd2, 2;
	add.s64 	%rd14, %rd1, %rd13;
	ld.global.u32 	%r7, [%rd14];
	shl.b64 	%rd15, %rd3, 2;
	add.s64 	%rd16, %rd1, %rd15;
	ld.global.u32 	%r8, [%rd16];
	setp.ge.s32 	%p3, %r7, %r8;
	@%p3 bra 	$L__BB15_3;
	st.shared.u32 	[%r6], %r8;
	st.shared.u64 	[%r5], %rd3;
	bra.uni 	$L__BB15_6;
$L__BB15_3:
	st.shared.u32 	[%r6], %r7;
	st.shared.u64 	[%r5], %rd2;
	bra.uni 	$L__BB15_6;
$L__BB15_4:
	setp.le.u64 	%p2, %rd9, %rd2;
	@%p2 bra 	$L__BB15_6;
	shl.b64 	%rd11, %rd2, 2;
	add.s64 	%rd12, %rd1, %rd11;
	ld.global.u32 	%r23, [%rd12];
	st.shared.u32 	[%r6], %r23;
	st.shared.u64 	[%r5], %rd2;
$L__BB15_6:
	bar.sync 	0;
	setp.lt.u32 	%p4, %r58, 66;
	@%p4 bra 	$L__BB15_14;
$L__BB15_7:
	mov.u32 	%r9, %r58;
	shr.u32 	%r58, %r9, 1;
	setp.ge.u32 	%p5, %r3, %r58;
	@%p5 bra 	$L__BB15_13;
	ld.shared.u32 	%r11, [%r6];
	shl.b32 	%r24, %r58, 2;
	add.s32 	%r25, %r6, %r24;
	ld.shared.u32 	%r12, [%r25];
	setp.ge.s32 	%p6, %r11, %r12;
	shl.b32 	%r26, %r58, 3;
	add.s32 	%r13, %r5, %r26;
	@%p6 bra 	$L__BB15_10;
	ld.shared.u64 	%rd43, [%r13];
	bra.uni 	$L__BB15_12;
$L__BB15_10:
	setp.ne.s32 	%p7, %r11, %r12;
	@%p7 bra 	$L__BB15_13;
	ld.shared.u64 	%rd17, [%r5];
	ld.shared.u64 	%rd43, [%r13];
	setp.le.s64 	%p8, %rd17, %rd43;
	@%p8 bra 	$L__BB15_13;
$L__BB15_12:
	st.shared.u32 	[%r6], %r12;
	st.shared.u64 	[%r5], %rd43;
$L__BB15_13:
	bar.sync 	0;
	setp.gt.u32 	%p9, %r9, 131;
	@%p9 bra 	$L__BB15_7;
$L__BB15_14:
	setp.gt.u32 	%p10, %r3, 31;
	@%p10 bra 	$L__BB15_41;
	ld.volatile.shared.u32 	%r27, [%r6];
	ld.volatile.shared.u32 	%r28, [%r6+128];
	setp.lt.s32 	%p11, %r27, %r28;
	@%p11 bra 	$L__BB15_18;
	ld.volatile.shared.u32 	%r29, [%r6];
	ld.volatile.shared.u32 	%r30, [%r6+128];
	setp.ne.s32 	%p12, %r29, %r30;
	@%p12 bra 	$L__BB15_19;
	ld.volatile.shared.u64 	%rd18, [%r5];
	ld.volatile.shared.u64 	%rd19, [%r5+256];
	setp.le.s64 	%p13, %rd18, %rd19;
	@%p13 bra 	$L__BB15_19;
$L__BB15_18:
	ld.volatile.shared.u64 	%rd20, [%r5+256];
	st.volatile.shared.u64 	[%r5], %rd20;
	ld.volatile.shared.u32 	%r31, [%r6+128];
	st.volatile.shared.u32 	[%r6], %r31;
$L__BB15_19:
	ld.volatile.shared.u32 	%r32, [%r6];
	ld.volatile.shared.u32 	%r33, [%r6+64];
	setp.lt.s32 	%p14, %r32, %r33;
	@%p14 bra 	$L__BB15_22;
	ld.volatile.shared.u32 	%r34, [%r6];
	ld.volatile.shared.u32 	%r35, [%r6+64];
	setp.ne.s32 	%p15, %r34, %r35;
	@%p15 bra 	$L__BB15_23;
	ld.volatile.shared.u64 	%rd21, [%r5];
	ld.volatile.shared.u64 	%rd22, [%r5+128];
	setp.le.s64 	%p16, %rd21, %rd22;
	@%p16 bra 	$L__BB15_23;
$L__BB15_22:
	ld.volatile.shared.u64 	%rd23, [%r5+128];
	st.volatile.shared.u64 	[%r5], %rd23;
	ld.volatile.shared.u32 	%r36, [%r6+64];
	st.volatile.shared.u32 	[%r6], %r36;
$L__BB15_23:
	ld.volatile.shared.u32 	%r37, [%r6];
	ld.volatile.shared.u32 	%r38, [%r6+32];
	setp.lt.s32 	%p17, %r37, %r38;
	@%p17 bra 	$L__BB15_26;
	ld.volatile.shared.u32 	%r39, [%r6];
	ld.volatile.shared.u32 	%r40, [%r6+32];
	setp.ne.s32 	%p18, %r39, %r40;
	@%p18 bra 	$L__BB15_27;
	ld.volatile.shared.u64 	%rd24, [%r5];
	ld.volatile.shared.u64 	%rd25, [%r5+64];
	setp.le.s64 	%p19, %rd24, %rd25;
	@%p19 bra 	$L__BB15_27;
$L__BB15_26:
	ld.volatile.shared.u64 	%rd26, [%r5+64];
	st.volatile.shared.u64 	[%r5], %rd26;
	ld.volatile.shared.u32 	%r41, [%r6+32];
	st.volatile.shared.u32 	[%r6], %r41;
$L__BB15_27:
	ld.volatile.shared.u32 	%r42, [%r6];
	ld.volatile.shared.u32 	%r43, [%r6+16];
	setp.lt.s32 	%p20, %r42, %r43;
	@%p20 bra 	$L__BB15_30;
	ld.volatile.shared.u32 	%r44, [%r6];
	ld.volatile.shared.u32 	%r45, [%r6+16];
	setp.ne.s32 	%p21, %r44, %r45;
	@%p21 bra 	$L__BB15_31;
	ld.volatile.shared.u64 	%rd27, [%r5];
	ld.volatile.shared.u64 	%rd28, [%r5+32];
	setp.le.s64 	%p22, %rd27, %rd28;
	@%p22 bra 	$L__BB15_31;
$L__BB15_30:
	ld.volatile.shared.u64 	%rd29, [%r5+32];
	st.volatile.shared.u64 	[%r5], %rd29;
	ld.volatile.shared.u32 	%r46, [%r6+16];
	st.volatile.shared.u32 	[%r6], %r46;
$L__BB15_31:
	ld.volatile.shared.u32 	%r47, [%r6];
	ld.volatile.shared.u32 	%r48, [%r6+8];
	setp.lt.s32 	%p23, %r47, %r48;
	@%p23 bra 	$L__BB15_34;
	ld.volatile.shared.u32 	%r49, [%r6];
	ld.volatile.shared.u32 	%r50, [%r6+8];
	setp.ne.s32 	%p24, %r49, %r50;
	@%p24 bra 	$L__BB15_35;
	ld.volatile.shared.u64 	%rd30, [%r5];
	ld.volatile.shared.u64 	%rd31, [%r5+16];
	setp.le.s64 	%p25, %rd30, %rd31;
	@%p25 bra 	$L__BB15_35;
$L__BB15_34:
	ld.volatile.shared.u64 	%rd32, [%r5+16];
	st.volatile.shared.u64 	[%r5], %rd32;
	ld.volatile.shared.u32 	%r51, [%r6+8];
	st.volatile.shared.u32 	[%r6], %r51;
$L__BB15_35:
	ld.volatile.shared.u32 	%r52, [%r6];
	ld.volatile.shared.u32 	%r53, [%r6+4];
	setp.lt.s32 	%p26, %r52, %r53;
	@%p26 bra 	$L__BB15_38;
	ld.volatile.shared.u32 	%r54, [%r6];
	ld.volatile.shared.u32 	%r55, [%r6+4];
	setp.ne.s32 	%p27, %r54, %r55;
	@%p27 bra 	$L__BB15_39;
	ld.volatile.shared.u64 	%rd33, [%r5];
	ld.volatile.shared.u64 	%rd34, [%r5+8];
	setp.le.s64 	%p28, %rd33, %rd34;
	@%p28 bra 	$L__BB15_39;
$L__BB15_38:
	ld.volatile.shared.u64 	%rd35, [%r5+8];
	st.volatile.shared.u64 	[%r5], %rd35;
	ld.volatile.shared.u32 	%r56, [%r6+4];
	st.volatile.shared.u32 	[%r6], %r56;
$L__BB15_39:
	setp.ne.s32 	%p29, %r3, 0;
	@%p29 bra 	$L__BB15_41;
	ld.shared.u32 	%r57, [sdata_i32];
	cvta.to.global.u64 	%rd36, %rd7;
	mul.wide.u32 	%rd37, %r4, 4;
	add.s64 	%rd38, %rd36, %rd37;
	st.global.u32 	[%rd38], %r57;
	ld.shared.u64 	%rd39, [%r2];
	cvta.to.global.u64 	%rd40, %rd8;
	mul.wide.u32 	%rd41, %r4, 8;
	add.s64 	%rd42, %rd40, %rd41;
	st.global.u64 	[%rd42], %rd39;
$L__BB15_41:
	ret;

}
	// .globl	uncontiguous_reduce_i32
.visible .entry uncontiguous_reduce_i32(
	.param .u64 .ptr .align 1 uncontiguous_reduce_i32_param_0,
	.param .u64 .ptr .align 1 uncontiguous_reduce_i32_param_1,
	.param .u64 .ptr .align 1 uncontiguous_reduce_i32_param_2,
	.param .u64 .ptr .align 1 uncontiguous_reduce_i32_param_3,
	.param .u64 .ptr .align 1 uncontiguous_reduce_i32_param_4,
	.param .u64 uncontiguous_reduce_i32_param_5,
	.param .u64 uncontiguous_reduce_i32_param_6
)
{
	.reg .pred 	%p<75>;
	.reg .b32 	%r<258>;
	.reg .b64 	%rd<589>;

	ld.param.u64 	%rd264, [uncontiguous_reduce_i32_param_2];
	ld.param.u64 	%rd267, [uncontiguous_reduce_i32_param_3];
	ld.param.u64 	%rd268, [uncontiguous_reduce_i32_param_4];
	ld.param.u64 	%rd265, [uncontiguous_reduce_i32_param_5];
	ld.param.u64 	%rd266, [uncontiguous_reduce_i32_param_6];
	cvta.to.global.u64 	%rd1, %rd268;
	cvta.to.global.u64 	%rd2, %rd267;
	cvta.to.global.u64 	%rd3, %rd264;
	mov.u32 	%r257, %ntid.x;
	shl.b32 	%r54, %r257, 2;
	mov.u32 	%r55, sdata_i32;
	add.s32 	%r2, %r55, %r54;
	mov.u32 	%r3, %tid.x;
	mov.u32 	%r56, %ctaid.x;
	mul.lo.s32 	%r57, %r56, %r257;
	shl.b32 	%r58, %r57, 1;
	add.s32 	%r59, %r58, %r3;
	cvt.u64.u32 	%rd4, %r59;
	shl.b32 	%r60, %r3, 3;
	add.s32 	%r4, %r2, %r60;
	st.shared.u64 	[%r4], %rd4;
	shl.b32 	%r61, %r3, 2;
	add.s32 	%r5, %r55, %r61;
	mov.b32 	%r62, -2147483648;
	st.shared.u32 	[%r5], %r62;
	add.s32 	%r63, %r59, %r257;
	cvt.u64.u32 	%rd5, %r63;
	setp.le.u64 	%p1, %rd266, %rd5;
	@%p1 bra 	$L__BB16_56;
	cvt.u32.u64 	%r6, %rd265;
	add.s32 	%r251, %r6, -1;
	setp.lt.s32 	%p27, %r251, 0;
	mov.b64 	%rd545, 0;
	mov.u64 	%rd546, %rd545;
	@%p27 bra 	$L__BB16_53;
	setp.lt.u32 	%p28, %r251, 3;
	mov.b64 	%rd546, 0;
	mov.u64 	%rd539, %rd5;
	mov.u64 	%rd541, %rd4;
	mov.u64 	%rd545, %rd546;
	@%p28 bra 	$L__BB16_30;
	add.s32 	%r249, %r6, -2;
	and.b32  	%r140, %r6, -4;
	neg.s32 	%r248, %r140;
	mov.b64 	%rd546, 0;
	mov.u64 	%rd539, %rd5;
	mov.u64 	%rd541, %rd4;
$L__BB16_4:
	.pragma "nounroll";
	add.s32 	%r12, %r249, 1;
	mul.wide.u32 	%rd400, %r12, 8;
	add.s64 	%rd401, %rd2, %rd400;
	ld.global.u64 	%rd10, [%rd401];
	or.b64  	%rd402, %rd541, %rd10;
	and.b64  	%rd403, %rd402, -4294967296;
	setp.ne.s64 	%p29, %rd403, 0;
	@%p29 bra 	$L__BB16_6;
	cvt.u32.u64 	%r141, %rd10;
	cvt.u32.u64 	%r142, %rd541;
	div.u32 	%r143, %r142, %r141;
	mul.lo.s32 	%r144, %r143, %r141;
	sub.s32 	%r145, %r142, %r144;
	cvt.u64.u32 	%rd507, %r143;
	cvt.u64.u32 	%rd508, %r145;
	bra.uni 	$L__BB16_7;
$L__BB16_6:
	div.s64 	%rd507, %rd541, %rd10;
	mul.lo.s64 	%rd404, %rd507, %rd10;
	sub.s64 	%rd508, %rd541, %rd404;
$L__BB16_7:
	mul.wide.u32 	%rd405, %r12, 8;
	add.s64 	%rd406, %rd1, %rd405;
	ld.global.u64 	%rd17, [%rd406];
	mad.lo.s64 	%rd18, %rd17, %rd508, %rd545;
	or.b64  	%rd407, %rd539, %rd10;
	and.b64  	%rd408, %rd407, -4294967296;
	setp.ne.s64 	%p30, %rd408, 0;
	@%p30 bra 	$L__BB16_9;
	cvt.u32.u64 	%r146, %rd10;
	cvt.u32.u64 	%r147, %rd539;
	div.u32 	%r148, %r147, %r146;
	mul.lo.s32 	%r149, %r148, %r146;
	sub.s32 	%r150, %r147, %r149;
	cvt.u64.u32 	%rd509, %r148;
	cvt.u64.u32 	%rd510, %r150;
	bra.uni 	$L__BB16_10;
$L__BB16_9:
	div.s64 	%rd509, %rd539, %rd10;
	mul.lo.s64 	%rd409, %rd509, %rd10;
	sub.s64 	%rd510, %rd539, %rd409;
$L__BB16_10:
	mad.lo.s64 	%rd25, %rd510, %rd17, %rd546;
	mul.wide.u32 	%rd410, %r249, 8;
	add.s64 	%rd411, %rd2, %rd410;
	ld.global.u64 	%rd26, [%rd411];
	or.b64  	%rd412, %rd507, %rd26;
	and.b64  	%rd413, %rd412, -4294967296;
	setp.ne.s64 	%p31, %rd413, 0;
	@%p31 bra 	$L__BB16_12;
	cvt.u32.u64 	%r151, %rd26;
	cvt.u32.u64 	%r152, %rd507;
	div.u32 	%r153, %r152, %r151;
	mul.lo.s32 	%r154, %r153, %r151;
	sub.s32 	%r155, %r152, %r154;
	cvt.u64.u32 	%rd511, %r153;
	cvt.u64.u32 	%rd512, %r155;
	bra.uni 	$L__BB16_13;
$L__BB16_12:
	div.s64 	%rd511, %rd507, %rd26;
	mul.lo.s64 	%rd414, %rd511, %rd26;
	sub.s64 	%rd512, %rd507, %rd414;
$L__BB16_13:
	mul.wide.u32 	%rd415, %r249, 8;
	add.s64 	%rd416, %rd1, %rd415;
	ld.global.u64 	%rd33, [%rd416];
	mad.lo.s64 	%rd34, %rd33, %rd512, %rd18;
	or.b64  	%rd417, %rd509, %rd26;
	and.b64  	%rd418, %rd417, -4294967296;
	setp.ne.s64 	%p32, %rd418, 0;
	@%p32 bra 	$L__BB16_15;
	cvt.u32.u64 	%r156, %rd26;
	cvt.u32.u64 	%r157, %rd509;
	div.u32 	%r158, %r157, %r156;
	mul.lo.s32 	%r159, %r158, %r156;
	sub.s32 	%r160, %r157, %r159;
	cvt.u64.u32 	%rd513, %r158;
	cvt.u64.u32 	%rd514, %r160;
	bra.uni 	$L__BB16_16;
$L__BB16_15:
	div.s64 	%rd513, %rd509, %rd26;
	mul.lo.s64 	%rd419, %rd513, %rd26;
	sub.s64 	%rd514, %rd509, %rd419;
$L__BB16_16:
	mad.lo.s64 	%rd41, %rd514, %rd33, %rd25;
	add.s32 	%r13, %r249, -1;
	mul.wide.u32 	%rd420, %r13, 8;
	add.s64 	%rd421, %rd2, %rd420;
	ld.global.u64 	%rd42, [%rd421];
	or.b64  	%rd422, %rd511, %rd42;
	and.b64  	%rd423, %rd422, -4294967296;
	setp.ne.s64 	%p33, %rd423, 0;
	@%p33 bra 	$L__BB16_18;
	cvt.u32.u64 	%r161, %rd42;
	cvt.u32.u64 	%r162, %rd511;
	div.u32 	%r163, %r162, %r161;
	mul.lo.s32 	%r164, %r163, %r161;
	sub.s32 	%r165, %r162, %r164;
	cvt.u64.u32 	%rd515, %r163;
	cvt.u64.u32 	%rd516, %r165;
	bra.uni 	$L__BB16_19;
$L__BB16_18:
	div.s64 	%rd515, %rd511, %rd42;
	mul.lo.s64 	%rd424, %rd515, %rd42;
	sub.s64 	%rd516, %rd511, %rd424;
$L__BB16_19:
	mul.wide.u32 	%rd425, %r13, 8;
	add.s64 	%rd426, %rd1, %rd425;
	ld.global.u64 	%rd49, [%rd426];
	mad.lo.s64 	%rd50, %rd49, %rd516, %rd34;
	or.b64  	%rd427, %rd513, %rd42;
	and.b64  	%rd428, %rd427, -4294967296;
	setp.ne.s64 	%p34, %rd428, 0;
	@%p34 bra 	$L__BB16_21;
	cvt.u32.u64 	%r166, %rd42;
	cvt.u32.u64 	%r167, %rd513;
	div.u32 	%r168, %r167, %r166;
	mul.lo.s32 	%r169, %r168, %r166;
	sub.s32 	%r170, %r167, %r169;
	cvt.u64.u32 	%rd517, %r168;
	cvt.u64.u32 	%rd518, %r170;
	bra.uni 	$L__BB16_22;
$L__BB16_21:
	div.s64 	%rd517, %rd513, %rd42;
	mul.lo.s64 	%rd429, %rd517, %rd42;
	sub.s64 	%rd518, %rd513, %rd429;
$L__BB16_22:
	mad.lo.s64 	%rd57, %rd518, %rd49, %rd41;
	add.s32 	%r171, %r249, -2;
	mul.wide.u32 	%rd430, %r171, 8;
	add.s64 	%rd431, %rd2, %rd430;
	ld.global.u64 	%rd58, [%rd431];
	or.b64  	%rd432, %rd515, %rd58;
	and.b64  	%rd433, %rd432, -4294967296;
	setp.ne.s64 	%p35, %rd433, 0;
	@%p35 bra 	$L__BB16_24;
	cvt.u32.u64 	%r172, %rd58;
	cvt.u32.u64 	%r173, %rd515;
	div.u32 	%r174, %r173, %r172;
	mul.lo.s32 	%r175, %r174, %r172;
	sub.s32 	%r176, %r173, %r175;
	cvt.u64.u32 	%rd541, %r174;
	cvt.u64.u32 	%rd520, %r176;
	bra.uni 	$L__BB16_25;
$L__BB16_24:
	div.s64 	%rd541, %rd515, %rd58;
	mul.lo.s64 	%rd434, %rd541, %rd58;
	sub.s64 	%rd520, %rd515, %rd434;
$L__BB16_25:
	add.s32 	%r177, %r249, -2;
	mul.wide.u32 	%rd435, %r177, 8;
	add.s64 	%rd436, %rd1, %rd435;
	ld.global.u64 	%rd65, [%rd436];
	mad.lo.s64 	%rd545, %rd65, %rd520, %rd50;
	or.b64  	%rd437, %rd517, %rd58;
	and.b64  	%rd438, %rd437, -4294967296;
	setp.ne.s64 	%p36, %rd438, 0;
	@%p36 bra 	$L__BB16_27;
	cvt.u32.u64 	%r178, %rd58;
	cvt.u32.u64 	%r179, %rd517;
	div.u32 	%r180, %r179, %r178;
	mul.lo.s32 	%r181, %r180, %r178;
	sub.s32 	%r182, %r179, %r181;
	cvt.u64.u32 	%rd539, %r180;
	cvt.u64.u32 	%rd522, %r182;
	bra.uni 	$L__BB16_28;
$L__BB16_27:
	div.s64 	%rd539, %rd517, %rd58;
	mul.lo.s64 	%rd439, %rd539, %rd58;
	sub.s64 	%rd522, %rd517, %rd439;
$L__BB16_28:
	mad.lo.s64 	%rd546, %rd522, %rd65, %rd57;
	add.s32 	%r249, %r249, -4;
	add.s32 	%r248, %r248, 4;
	setp.ne.s32 	%p37, %r248, 0;
	@%p37 bra 	$L__BB16_4;
	add.s32 	%r251, %r249, 1;
$L__BB16_30:
	and.b32  	%r183, %r6, 3;
	setp.eq.s32 	%p38, %r183, 0;
	@%p38 bra 	$L__BB16_53;
	setp.eq.s32 	%p39, %r183, 1;
	@%p39 bra 	$L__BB16_45;
	mul.wide.u32 	%rd441, %r251, 8;
	add.s64 	%rd442, %rd2, %rd441;
	ld.global.u64 	%rd80, [%rd442];
	or.b64  	%rd443, %rd541, %rd80;
	and.b64  	%rd444, %rd443, -4294967296;
	setp.ne.s64 	%p40, %rd444, 0;
	@%p40 bra 	$L__BB16_34;
	cvt.u32.u64 	%r185, %rd80;
	cvt.u32.u64 	%r186, %rd541;
	div.u32 	%r187, %r186, %r185;
	mul.lo.s32 	%r188, %r187, %r185;
	sub.s32 	%r189, %r186, %r188;
	cvt.u64.u32 	%rd529, %r187;
	cvt.u64.u32 	%rd530, %r189;
	bra.uni 	$L__BB16_35;
$L__BB16_34:
	div.s64 	%rd529, %rd541, %rd80;
	mul.lo.s64 	%rd445, %rd529, %rd80;
	sub.s64 	%rd530, %rd541, %rd445;
$L__BB16_35:
	mul.wide.u32 	%rd446, %r251, 8;
	add.s64 	%rd447, %rd1, %rd446;
	ld.global.u64 	%rd87, [%rd447];
	mad.lo.s64 	%rd88, %rd87, %rd530, %rd545;
	or.b64  	%rd448, %rd539, %rd80;
	and.b64  	%rd449, %rd448, -4294967296;
	setp.ne.s64 	%p41, %rd449, 0;
	@%p41 bra 	$L__BB16_37;
	cvt.u32.u64 	%r190, %rd80;
	cvt.u32.u64 	%r191, %rd539;
	div.u32 	%r192, %r191, %r190;
	mul.lo.s32 	%r193, %r192, %r190;
	sub.s32 	%r194, %r191, %r193;
	cvt.u64.u32 	%rd531, %r192;
	cvt.u64.u32 	%rd532, %r194;
	bra.uni 	$L__BB16_38;
$L__BB16_37:
	div.s64 	%rd531, %rd539, %rd80;
	mul.lo.s64 	%rd450, %rd531, %rd80;
	sub.s64 	%rd532, %rd539, %rd450;
$L__BB16_38:
	mad.lo.s64 	%rd95, %rd532, %rd87, %rd546;
	add.s32 	%r18, %r251, -1;
	mul.wide.u32 	%rd451, %r18, 8;
	add.s64 	%rd452, %rd2, %rd451;
	ld.global.u64 	%rd96, [%rd452];
	or.b64  	%rd453, %rd529, %rd96;
	and.b64  	%rd454, %rd453, -4294967296;
	setp.ne.s64 	%p42, %rd454, 0;
	@%p42 bra 	$L__BB16_40;
	cvt.u32.u64 	%r195, %rd96;
	cvt.u32.u64 	%r196, %rd529;
	div.u32 	%r197, %r196, %r195;
	mul.lo.s32 	%r198, %r197, %r195;
	sub.s32 	%r199, %r196, %r198;
	cvt.u64.u32 	%rd541, %r197;
	cvt.u64.u32 	%rd534, %r199;
	bra.uni 	$L__BB16_41;
$L__BB16_40:
	div.s64 	%rd541, %rd529, %rd96;
	mul.lo.s64 	%rd455, %rd541, %rd96;
	sub.s64 	%rd534, %rd529, %rd455;
$L__BB16_41:
	mul.wide.u32 	%rd456, %r18, 8;
	add.s64 	%rd457, %rd1, %rd456;
	ld.global.u64 	%rd103, [%rd457];
	mad.lo.s64 	%rd545, %rd103, %rd534, %rd88;
	or.b64  	%rd458, %rd531, %rd96;
	and.b64  	%rd459, %rd458, -4294967296;
	setp.ne.s64 	%p43, %rd459, 0;
	@%p43 bra 	$L__BB16_43;
	cvt.u32.u64 	%r200, %rd96;
	cvt.u32.u64 	%r201, %rd531;
	div.u32 	%r202, %r201, %r200;
	mul.lo.s32 	%r203, %r202, %r200;
	sub.s32 	%r204, %r201, %r203;
	cvt.u64.u32 	%rd539, %r202;
	cvt.u64.u32 	%rd536, %r204;
	bra.uni 	$L__BB16_44;
$L__BB16_43:
	div.s64 	%rd539, %rd531, %rd96;
	mul.lo.s64 	%rd460, %rd539, %rd96;
	sub.s64 	%rd536, %rd531, %rd460;
$L__BB16_44:
	mad.lo.s64 	%rd546, %rd536, %rd103, %rd95;
	add.s32 	%r251, %r251, -2;
$L__BB16_45:
	and.b32  	%r205, %r6, 1;
	setp.eq.b32 	%p44, %r205, 1;
	not.pred 	%p45, %p44;
	@%p45 bra 	$L__BB16_53;
	mul.wide.u32 	%rd461, %r251, 8;
	add.s64 	%rd462, %rd2, %rd461;
	ld.global.u64 	%rd118, [%rd462];
	or.b64  	%rd463, %rd541, %rd118;
	and.b64  	%rd464, %rd463, -4294967296;
	setp.ne.s64 	%p46, %rd464, 0;
	@%p46 bra 	$L__BB16_48;
	cvt.u32.u64 	%r206, %rd118;
	cvt.u32.u64 	%r207, %rd541;
	rem.u32 	%r208, %r207, %r206;
	cvt.u64.u32 	%rd543, %r208;
	bra.uni 	$L__BB16_49;
$L__BB16_48:
	rem.s64 	%rd543, %rd541, %rd118;
$L__BB16_49:
	add.s64 	%rd466, %rd1, %rd461;
	ld.global.u64 	%rd122, [%rd466];
	mad.lo.s64 	%rd545, %rd122, %rd543, %rd545;
	or.b64  	%rd467, %rd539, %rd118;
	and.b64  	%rd468, %rd467, -4294967296;
	setp.ne.s64 	%p47, %rd468, 0;
	@%p47 bra 	$L__BB16_51;
	cvt.u32.u64 	%r209, %rd118;
	cvt.u32.u64 	%r210, %rd539;
	rem.u32 	%r211, %r210, %r209;
	cvt.u64.u32 	%rd544, %r211;
	bra.uni 	$L__BB16_52;
$L__BB16_51:
	rem.s64 	%rd544, %rd539, %rd118;
$L__BB16_52:
	mad.lo.s64 	%rd546, %rd544, %rd122, %rd546;
$L__BB16_53:
	ld.param.u64 	%rd502, [uncontiguous_reduce_i32_param_2];
	cvta.to.global.u64 	%rd469, %rd502;
	shl.b64 	%rd470, %rd545, 2;
	add.s64 	%rd471, %rd469, %rd470;
	ld.global.u32 	%r21, [%rd471];
	shl.b64 	%rd472, %rd546, 2;
	add.s64 	%rd473, %rd469, %rd472;
	ld.global.u32 	%r212, [%rd473];
	setp.ge.s32 	%p48, %r21, %r212;
	@%p48 bra 	$L__BB16_55;
	st.shared.u32 	[%r5], %r21;
	st.shared.u64 	[%r4], %rd5;
	bra.uni 	$L__BB16_116;
$L__BB16_55:
	st.shared.u32 	[%r5], %r21;
	st.shared.u64 	[%r4], %rd4;
	bra.uni 	$L__BB16_116;
$L__BB16_56:
	setp.le.u64 	%p2, %rd266, %rd4;
	@%p2 bra 	$L__BB16_116;
	cvt.u32.u64 	%r22, %rd265;
	add.s32 	%r255, %r22, -1;
	setp.lt.s32 	%p3, %r255, 0;
	mov.b64 	%rd587, 0;
	@%p3 bra 	$L__BB16_115;
	setp.lt.u32 	%p4, %r255, 7;
	mov.b64 	%rd587, 0;
	mov.u64 	%rd577, %rd4;
	@%p4 bra 	$L__BB16_86;
	add.s32 	%r253, %r22, -4;
	and.b32  	%r64, %r22, -8;
	neg.s32 	%r252, %r64;
	mov.b64 	%rd587, 0;
	mov.u64 	%rd577, %rd4;
$L__BB16_60:
	.pragma "nounroll";
	add.s32 	%r28, %r253, 3;
	mul.wide.u32 	%rd273, %r28, 8;
	add.s64 	%rd274, %rd2, %rd273;
	ld.global.u64 	%rd132, [%rd274];
	or.b64  	%rd275, %rd577, %rd132;
	and.b64  	%rd276, %rd275, -4294967296;
	setp.ne.s64 	%p5, %rd276, 0;
	@%p5 bra 	$L__BB16_62;
	cvt.u32.u64 	%r65, %rd132;
	cvt.u32.u64 	%r66, %rd577;
	div.u32 	%r67, %r66, %r65;
	mul.lo.s32 	%r68, %r67, %r65;
	sub.s32 	%r69, %r66, %r68;
	cvt.u64.u32 	%rd549, %r67;
	cvt.u64.u32 	%rd550, %r69;
	bra.uni 	$L__BB16_63;
$L__BB16_62:
	div.s64 	%rd549, %rd577, %rd132;
	mul.lo.s64 	%rd277, %rd549, %rd132;
	sub.s64 	%rd550, %rd577, %rd277;
$L__BB16_63:
	add.s64 	%rd279, %rd1, %rd273;
	ld.global.u64 	%rd280, [%rd279];
	mad.lo.s64 	%rd139, %rd280, %rd550, %rd587;
	add.s32 	%r29, %r253, 2;
	mul.wide.u32 	%rd281, %r29, 8;
	add.s64 	%rd282, %rd2, %rd281;
	ld.global.u64 	%rd140, [%rd282];
	or.b64  	%rd283, %rd549, %rd140;
	and.b64  	%rd284, %rd283, -4294967296;
	setp.ne.s64 	%p6, %rd284, 0;
	@%p6 bra 	$L__BB16_65;
	cvt.u32.u64 	%r70, %rd140;
	cvt.u32.u64 	%r71, %rd549;
	div.u32 	%r72, %r71, %r70;
	mul.lo.s32 	%r73, %r72, %r70;
	sub.s32 	%r74, %r71, %r73;
	cvt.u64.u32 	%rd551, %r72;
	cvt.u64.u32 	%rd552, %r74;
	bra.uni 	$L__BB16_66;
$L__BB16_65:
	div.s64 	%rd551, %rd549, %rd140;
	mul.lo.s64 	%rd285, %rd551, %rd140;
	sub.s64 	%rd552, %rd549, %rd285;
$L__BB16_66:
	add.s64 	%rd287, %rd1, %rd281;
	ld.global.u64 	%rd288, [%rd287];
	mad.lo.s64 	%rd147, %rd288, %rd552, %rd139;
	add.s32 	%r30, %r253, 1;
	mul.wide.u32 	%rd289, %r30, 8;
	add.s64 	%rd290, %rd2, %rd289;
	ld.global.u64 	%rd148, [%rd290];
	or.b64  	%rd291, %rd551, %rd148;
	and.b64  	%rd292, %rd291, -4294967296;
	setp.ne.s64 	%p7, %rd292, 0;
	@%p7 bra 	$L__BB16_68;
	cvt.u32.u64 	%r75, %rd148;
	cvt.u32.u64 	%r76, %rd551;
	div.u32 	%r77, %r76, %r75;
	mul.lo.s32 	%r78, %r77, %r75;
	sub.s32 	%r79, %r76, %r78;
	cvt.u64.u32 	%rd553, %r77;
	cvt.u64.u32 	%rd554, %r79;
	bra.uni 	$L__BB16_69;
$L__BB16_68:
	div.s64 	%rd553, %rd551, %rd148;
	mul.lo.s64 	%rd293, %rd553, %rd148;
	sub.s64 	%rd554, %rd551, %rd293;
$L__BB16_69:
	add.s64 	%rd295, %rd1, %rd289;
	ld.global.u64 	%rd296, [%rd295];
	mad.lo.s64 	%rd155, %rd296, %rd554, %rd147;
	mul.wide.u32 	%rd297, %r253, 8;
	add.s64 	%rd298, %rd2, %rd297;
	ld.global.u64 	%rd156, [%rd298];
	or.b64  	%rd299, %rd553, %rd156;
	and.b64  	%rd300, %rd299, -4294967296;
	setp.ne.s64 	%p8, %rd300, 0;
	@%p8 bra 	$L__BB16_71;
	cvt.u32.u64 	%r80, %rd156;
	cvt.u32.u64 	%r81, %rd553;
	div.u32 	%r82, %r81, %r80;
	mul.lo.s32 	%r83, %r82, %r80;
	sub.s32 	%r84, %r81, %r83;
	cvt.u64.u32 	%rd555, %r82;
	cvt.u64.u32 	%rd556, %r84;
	bra.uni 	$L__BB16_72;
$L__BB16_71:
	div.s64 	%rd555, %rd553, %rd156;
	mul.lo.s64 	%rd301, %rd555, %rd156;
	sub.s64 	%rd556, %rd553, %rd301;
$L__BB16_72:
	add.s64 	%rd303, %rd1, %rd297;
	ld.global.u64 	%rd304, [%rd303];
	mad.lo.s64 	%rd163, %rd304, %rd556, %rd155;
	add.s32 	%r31, %r253, -1;
	mul.wide.u32 	%rd305, %r31, 8;
	add.s64 	%rd306, %rd2, %rd305;
	ld.global.u64 	%rd164, [%rd306];
	or.b64  	%rd307, %rd555, %rd164;
	and.b64  	%rd308, %rd307, -4294967296;
	setp.ne.s64 	%p9, %rd308, 0;
	@%p9 bra 	$L__BB16_74;
	cvt.u32.u64 	%r85, %rd164;
	cvt.u32.u64 	%r86, %rd555;
	div.u32 	%r87, %r86, %r85;
	mul.lo.s32 	%r88, %r87, %r85;
	sub.s32 	%r89, %r86, %r88;
	cvt.u64.u32 	%rd557, %r87;
	cvt.u64.u32 	%rd558, %r89;
	bra.uni 	$L__BB16_75;
$L__BB16_74:
	div.s64 	%rd557, %rd555, %rd164;
	mul.lo.s64 	%rd309, %rd557, %rd164;
	sub.s64 	%rd558, %rd555, %rd309;
$L__BB16_75:
	add.s64 	%rd311, %rd1, %rd305;
	ld.global.u64 	%rd312, [%rd311];
	mad.lo.s64 	%rd171, %rd312, %rd558, %rd163;
	add.s32 	%r32, %r253, -2;
	mul.wide.u32 	%rd313, %r32, 8;
	add.s64 	%rd314, %rd2, %rd313;
	ld.global.u64 	%rd172, [%rd314];
	or.b64  	%rd315, %rd557, %rd172;
	and.b64  	%rd316, %rd315, -4294967296;
	setp.ne.s64 	%p10, %rd316, 0;
	@%p10 bra 	$L__BB16_77;
	cvt.u32.u64 	%r90, %rd172;
	cvt.u32.u64 	%r91, %rd557;
	div.u32 	%r92, %r91, %r90;
	mul.lo.s32 	%r93, %r92, %r90;
	sub.s32 	%r94, %r91, %r93;
	cvt.u64.u32 	%rd559, %r92;
	cvt.u64.u32 	%rd560, %r94;
	bra.uni 	$L__BB16_78;
$L__BB16_77:
	div.s64 	%rd559, %rd557, %rd172;
	mul.lo.s64 	%rd317, %rd559, %rd172;
	sub.s64 	%rd560, %rd557, %rd317;
$L__BB16_78:
	add.s64 	%rd319, %rd1, %rd313;
	ld.global.u64 	%rd320, [%rd319];
	mad.lo.s64 	%rd179, %rd320, %rd560, %rd171;
	add.s32 	%r33, %r253, -3;
	mul.wide.u32 	%rd321, %r33, 8;
	add.s64 	%rd322, %rd2, %rd321;
	ld.global.u64 	%rd180, [%rd322];
	or.b64  	%rd323, %rd559, %rd180;
	and.b64  	%rd324, %rd323, -4294967296;
	setp.ne.s64 	%p11, %rd324, 0;
	@%p11 bra 	$L__BB16_80;
	cvt.u32.u64 	%r95, %rd180;
	cvt.u32.u64 	%r96, %rd559;
	div.u32 	%r97, %r96, %r95;
	mul.lo.s32 	%r98, %r97, %r95;
	sub.s32 	%r99, %r96, %r98;
	cvt.u64.u32 	%rd561, %r97;
	cvt.u64.u32 	%rd562, %r99;
	bra.uni 	$L__BB16_81;
$L__BB16_80:
	div.s64 	%rd561, %rd559, %rd180;
	mul.lo.s64 	%rd325, %rd561, %rd180;
	sub.s64 	%rd562, %rd559, %rd325;
$L__BB16_81:
	add.s64 	%rd327, %rd1, %rd321;
	ld.global.u64 	%rd328, [%rd327];
	mad.lo.s64 	%rd187, %rd328, %rd562, %rd179;
	add.s32 	%r34, %r253, -4;
	mul.wide.u32 	%rd329, %r34, 8;
	add.s64 	%rd330, %rd2, %rd329;
	ld.global.u64 	%rd188, [%rd330];
	or.b64  	%rd331, %rd561, %rd188;
	and.b64  	%rd332, %rd331, -4294967296;
	setp.ne.s64 	%p12, %rd332, 0;
	@%p12 bra 	$L__BB16_83;
	cvt.u32.u64 	%r100, %rd188;
	cvt.u32.u64 	%r101, %rd561;
	div.u32 	%r102, %r101, %r100;
	mul.lo.s32 	%r103, %r102, %r100;
	sub.s32 	%r104, %r101, %r103;
	cvt.u64.u32 	%rd577, %r102;
	cvt.u64.u32 	%rd564, %r104;
	bra.uni 	$L__BB16_84;
$L__BB16_83:
	div.s64 	%rd577, %rd561, %rd188;
	mul.lo.s64 	%rd333, %rd577, %rd188;
	sub.s64 	%rd564, %rd561, %rd333;
$L__BB16_84:
	add.s64 	%rd335, %rd1, %rd329;
	ld.global.u64 	%rd336, [%rd335];
	mad.lo.s64 	%rd587, %rd336, %rd564, %rd187;
	add.s32 	%r253, %r253, -8;
	add.s32 	%r252, %r252, 8;
	setp.ne.s32 	%p13, %r252, 0;
	@%p13 bra 	$L__BB16_60;
	add.s32 	%r255, %r253, 3;
$L__BB16_86:
	and.b32  	%r39, %r22, 7;
	setp.eq.s32 	%p14, %r39, 0;
	@%p14 bra 	$L__BB16_115;
	and.b32  	%r40, %r22, 3;
	setp.lt.u32 	%p15, %r39, 4;
	@%p15 bra 	$L__BB16_101;
	mul.wide.u32 	%rd338, %r255, 8;
	add.s64 	%rd339, %rd2, %rd338;
	ld.global.u64 	%rd199, [%rd339];
	or.b64  	%rd340, %rd577, %rd199;
	and.b64  	%rd341, %rd340, -4294967296;
	setp.ne.s64 	%p16, %rd341, 0;
	@%p16 bra 	$L__BB16_90;
	cvt.u32.u64 	%r105, %rd199;
	cvt.u32.u64 	%r106, %rd577;
	div.u32 	%r107, %r106, %r105;
	mul.lo.s32 	%r108, %r107, %r105;
	sub.s32 	%r109, %r106, %r108;
	cvt.u64.u32 	%rd568, %r107;
	cvt.u64.u32 	%rd569, %r109;
	bra.uni 	$L__BB16_91;
$L__BB16_90:
	div.s64 	%rd568, %rd577, %rd199;
	mul.lo.s64 	%rd342, %rd568, %rd199;
	sub.s64 	%rd569, %rd577, %rd342;
$L__BB16_91:
	add.s64 	%rd344, %rd1, %rd338;
	ld.global.u64 	%rd345, [%rd344];
	mad.lo.s64 	%rd206, %rd345, %rd569, %rd587;
	add.s32 	%r41, %r255, -1;
	mul.wide.u32 	%rd346, %r41, 8;
	add.s64 	%rd347, %rd2, %rd346;
	ld.global.u64 	%rd207, [%rd347];
	or.b64  	%rd348, %rd568, %rd207;
	and.b64  	%rd349, %rd348, -4294967296;
	setp.ne.s64 	%p17, %rd349, 0;
	@%p17 bra 	$L__BB16_93;
	cvt.u32.u64 	%r110, %rd207;
	cvt.u32.u64 	%r111, %rd568;
	div.u32 	%r112, %r111, %r110;
	mul.lo.s32 	%r113, %r112, %r110;
	sub.s32 	%r114, %r111, %r113;
	cvt.u64.u32 	%rd570, %r112;
	cvt.u64.u32 	%rd571, %r114;
	bra.uni 	$L__BB16_94;
$L__BB16_93:
	div.s64 	%rd570, %rd568, %rd207;
	mul.lo.s64 	%rd350, %rd570, %rd207;
	sub.s64 	%rd571, %rd568, %rd350;
$L__BB16_94:
	add.s64 	%rd352, %rd1, %rd346;
	ld.global.u64 	%rd353, [%rd352];
	mad.lo.s64 	%rd214, %rd353, %rd571, %rd206;
	add.s32 	%r42, %r255, -2;
	mul.wide.u32 	%rd354, %r42, 8;
	add.s64 	%rd355, %rd2, %rd354;
	ld.global.u64 	%rd215, [%rd355];
	or.b64  	%rd356, %rd570, %rd215;
	and.b64  	%rd357, %rd356, -4294967296;
	setp.ne.s64 	%p18, %rd357, 0;
	@%p18 bra 	$L__BB16_96;
	cvt.u32.u64 	%r115, %rd215;
	cvt.u32.u64 	%r116, %rd570;
	div.u32 	%r117, %r116, %r115;
	mul.lo.s32 	%r118, %r117, %r115;
	sub.s32 	%r119, %r116, %r118;
	cvt.u64.u32 	%rd572, %r117;
	cvt.u64.u32 	%rd573, %r119;
	bra.uni 	$L__BB16_97;
$L__BB16_96:
	div.s64 	%rd572, %rd570, %rd215;
	mul.lo.s64 	%rd358, %rd572, %rd215;
	sub.s64 	%rd573, %rd570, %rd358;
$L__BB16_97:
	add.s64 	%rd360, %rd1, %rd354;
	ld.global.u64 	%rd361, [%rd360];
	mad.lo.s64 	%rd222, %rd361, %rd573, %rd214;
	add.s32 	%r43, %r255, -3;
	mul.wide.u32 	%rd362, %r43, 8;
	add.s64 	%rd363, %rd2, %rd362;
	ld.global.u64 	%rd223, [%rd363];
	or.b64  	%rd364, %rd572, %rd223;
	and.b64  	%rd365, %rd364, -4294967296;
	setp.ne.s64 	%p19, %rd365, 0;
	@%p19 bra 	$L__BB16_99;
	cvt.u32.u64 	%r120, %rd223;
	cvt.u32.u64 	%r121, %rd572;
	div.u32 	%r122, %r121, %r120;
	mul.lo.s32 	%r123, %r122, %r120;
	sub.s32 	%r124, %r121, %r123;
	cvt.u64.u32 	%rd577, %r122;
	cvt.u64.u32 	%rd575, %r124;
	bra.uni 	$L__BB16_100;
$L__BB16_99:
	div.s64 	%rd577, %rd572, %rd223;
	mul.lo.s64 	%rd366, %rd577, %rd223;
	sub.s64 	%rd575, %rd572, %rd366;
$L__BB16_100:
	add.s64 	%rd368, %rd1, %rd362;
	ld.global.u64 	%rd369, [%rd368];
	mad.lo.s64 	%rd587, %rd369, %rd575, %rd222;
	add.s32 	%r255, %r255, -4;
$L__BB16_101:
	setp.eq.s32 	%p20, %r40, 0;
	@%p20 bra 	$L__BB16_115;
	setp.eq.s32 	%p21, %r40, 1;
	@%p21 bra 	$L__BB16_110;
	mul.wide.u32 	%rd371, %r255, 8;
	add.s64 	%rd372, %rd2, %rd371;
	ld.global.u64 	%rd234, [%rd372];
	or.b64  	%rd373, %rd577, %rd234;
	and.b64  	%rd374, %rd373, -4294967296;
	setp.ne.s64 	%p22, %rd374, 0;
	@%p22 bra 	$L__BB16_105;
	cvt.u32.u64 	%r125, %rd234;
	cvt.u32.u64 	%r126, %rd577;
	div.u32 	%r127, %r126, %r125;
	mul.lo.s32 	%r128, %r127, %r125;
	sub.s32 	%r129, %r126, %r128;
	cvt.u64.u32 	%rd579, %r127;
	cvt.u64.u32 	%rd580, %r129;
	bra.uni 	$L__BB16_106;
$L__BB16_105:
	div.s64 	%rd579, %rd577, %rd234;
	mul.lo.s64 	%rd375, %rd579, %rd234;
	sub.s64 	%rd580, %rd577, %rd375;
$L__BB16_106:
	add.s64 	%rd377, %rd1, %rd371;
	ld.global.u64 	%rd378, [%rd377];
	mad.lo.s64 	%rd241, %rd378, %rd580, %rd587;
	add.s32 	%r46, %r255, -1;
	mul.wide.u32 	%rd379, %r46, 8;
	add.s64 	%rd380, %rd2, %rd379;
	ld.global.u64 	%rd242, [%rd380];
	or.b64  	%rd381, %rd579, %rd242;
	and.b64  	%rd382, %rd381, -4294967296;
	setp.ne.s64 	%p23, %rd382, 0;
	@%p23 bra 	$L__BB16_108;
	cvt.u32.u64 	%r130, %rd242;
	cvt.u32.u64 	%r131, %rd579;
	div.u32 	%r132, %r131, %r130;
	mul.lo.s32 	%r133, %r132, %r130;
	sub.s32 	%r134, %r131, %r133;
	cvt.u64.u32 	%rd577, %r132;
	cvt.u64.u32 	%rd582, %r134;
	bra.uni 	$L__BB16_109;
$L__BB16_108:
	div.s64 	%rd577, %rd579, %rd242;
	mul.lo.s64 	%rd383, %rd577, %rd242;
	sub.s64 	%rd582, %rd579, %rd383;
$L__BB16_109:
	add.s64 	%rd385, %rd1, %rd379;
	ld.global.u64 	%rd386, [%rd385];
	mad.lo.s64 	%rd587, %rd386, %rd582, %rd241;
	add.s32 	%r255, %r255, -2;
$L__BB16_110:
	and.b32  	%r135, %r22, 1;
	setp.eq.b32 	%p24, %r135, 1;
	not.pred 	%p25, %p24;
	@%p25 bra 	$L__BB16_115;
	mul.wide.u32 	%rd387, %r255, 8;
	add.s64 	%rd388, %rd2, %rd387;
	ld.global.u64 	%rd253, [%rd388];
	or.b64  	%rd389, %rd577, %rd253;
	and.b64  	%rd390, %rd389, -4294967296;
	setp.ne.s64 	%p26, %rd390, 0;
	@%p26 bra 	$L__BB16_113;
	cvt.u32.u64 	%r136, %rd253;
	cvt.u32.u64 	%r137, %rd577;
	rem.u32 	%r138, %r137, %r136;
	cvt.u64.u32 	%rd586, %r138;
	bra.uni 	$L__BB16_114;
$L__BB16_113:
	rem.s64 	%rd586, %rd577, %rd253;
$L__BB16_114:
	add.s64 	%rd392, %rd1, %rd387;
	ld.global.u64 	%rd393, [%rd392];
	mad.lo.s64 	%rd587, %rd393, %rd586, %rd587;
$L__BB16_115:
	shl.b64 	%rd394, %rd587, 2;
	add.s64 	%rd395, %rd3, %rd394;
	ld.global.u32 	%r139, [%rd395];
	st.shared.u32 	[%r5], %r139;
	st.shared.u64 	[%r4], %rd4;
$L__BB16_116:
	bar.sync 	0;
	setp.lt.u32 	%p49, %r257, 66;
	@%p49 bra 	$L__BB16_124;
$L__BB16_117:
	mov.u32 	%r49, %r257;
	shr.u32 	%r257, %r49, 1;
	setp.ge.u32 	%p50, %r3, %r257;
	@%p50 bra 	$L__BB16_123;
	ld.shared.u32 	%r51, [%r5];
	shl.b32 	%r213, %r257, 2;
	add.s32 	%r214, %r5, %r213;
	ld.shared.u32 	%r52, [%r214];
	setp.ge.s32 	%p51, %r51, %r52;
	shl.b32 	%r215, %r257, 3;
	add.s32 	%r53, %r4, %r215;
	@%p51 bra 	$L__BB16_120;
	ld.shared.u64 	%rd588, [%r53];
	bra.uni 	$L__BB16_122;
$L__BB16_120:
	setp.ne.s32 	%p52, %r51, %r52;
	@%p52 bra 	$L__BB16_123;
	ld.shared.u64 	%rd474, [%r4];
	ld.shared.u64 	%rd588, [%r53];
	setp.le.s64 	%p53, %rd474, %rd588;
	@%p53 bra 	$L__BB16_123;
$L__BB16_122:
	st.shared.u32 	[%r5], %r52;
	st.shared.u64 	[%r4], %rd588;
$L__BB16_123:
	bar.sync 	0;
	setp.gt.u32 	%p54, %r49, 131;
	@%p54 bra 	$L__BB16_117;
$L__BB16_124:
	setp.gt.u32 	%p55, %r3, 31;
	@%p55 bra 	$L__BB16_151;
	ld.volatile.shared.u32 	%r216, [%r5];
	ld.volatile.shared.u32 	%r217, [%r5+128];
	setp.lt.s32 	%p56, %r216, %r217;
	@%p56 bra 	$L__BB16_128;
	ld.volatile.shared.u32 	%r218, [%r5];
	ld.volatile.shared.u32 	%r219, [%r5+128];
	setp.ne.s32 	%p57, %r218, %r219;
	@%p57 bra 	$L__BB16_129;
	ld.volatile.shared.u64 	%rd475, [%r4];
	ld.volatile.shared.u64 	%rd476, [%r4+256];
	setp.le.s64 	%p58, %rd475, %rd476;
	@%p58 bra 	$L__BB16_129;
$L__BB16_128:
	ld.volatile.shared.u64 	%rd477, [%r4+256];
	st.volatile.shared.u64 	[%r4], %rd477;
	ld.volatile.shared.u32 	%r220, [%r5+128];
	st.volatile.shared.u32 	[%r5], %r220;
$L__BB16_129:
	ld.volatile.shared.u32 	%r221, [%r5];
	ld.volatile.shared.u32 	%r222, [%r5+64];
	setp.lt.s32 	%p59, %r221, %r222;
	@%p59 bra 	$L__BB16_132;
	ld.volatile.shared.u32 	%r223, [%r5];
	ld.volatile.shared.u32 	%r224, [%r5+64];
	setp.ne.s32 	%p60, %r223, %r224;
	@%p60 bra 	$L__BB16_133;
	ld.volatile.shared.u64 	%rd478, [%r4];
	ld.volatile.shared.u64 	%rd479, [%r4+128];
	setp.le.s64 	%p61, %rd478, %rd479;
	@%p61 bra 	$L__BB16_133;
$L__BB16_132:
	ld.volatile.shared.u64 	%rd480, [%r4+128];
	st.volatile.shared.u64 	[%r4], %rd480;
	ld.volatile.shared.u32 	%r225, [%r5+64];
	st.volatile.shared.u32 	[%r5], %r225;
$L__BB16_133:
	ld.volatile.shared.u32 	%r226, [%r5];
	ld.volatile.shared.u32 	%r227, [%r5+32];
	setp.lt.s32 	%p62, %r226, %r227;
	@%p62 bra 	$L__BB16_136;
	ld.volatile.shared.u32 	%r228, [%r5];
	ld.volatile.shared.u32 	%r229, [%r5+32];
	setp.ne.s32 	%p63, %r228, %r229;
	@%p63 bra 	$L__BB16_137;
	ld.volatile.shared.u64 	%rd481, [%r4];
	ld.volatile.shared.u64 	%rd482, [%r4+64];
	setp.le.s64 	%p64, %rd481, %rd482;
	@%p64 bra 	$L__BB16_137;
$L__BB16_136:
	ld.volatile.shared.u64 	%rd483, [%r4+64];
	st.volatile.shared.u64 	[%r4], %rd483;
	ld.volatile.shared.u32 	%r230, [%r5+32];
	st.volatile.shared.u32 	[%r5], %r230;
$L__BB16_137:
	ld.volatile.shared.u32 	%r231, [%r5];
	ld.volatile.shared.u32 	%r232, [%r5+16];
	setp.lt.s32 	%p65, %r231, %r232;
	@%p65 bra 	$L__BB16_140;
	ld.volatile.shared.u32 	%r233, [%r5];
	ld.volatile.shared.u32 	%r234, [%r5+16];
	setp.ne.s32 	%p66, %r233, %r234;
	@%p66 bra 	$L__BB16_141;
	ld.volatile.shared.u64 	%rd484, [%r4];
	ld.volatile.shared.u64 	%rd485, [%r4+32];
	setp.le.s64 	%p67, %rd484, %rd485;
	@%p67 bra 	$L__BB16_141;
$L__BB16_140:
	ld.volatile.shared.u64 	%rd486, [%r4+32];
	st.volatile.shared.u64 	[%r4], %rd486;
	ld.volatile.shared.u32 	%r235, [%r5+16];
	st.volatile.shared.u32 	[%r5], %r235;
$L__BB16_141:
	ld.volatile.shared.u32 	%r236, [%r5];
	ld.volatile.shared.u32 	%r237, [%r5+8];
	setp.lt.s32 	%p68, %r236, %r237;
	@%p68 bra 	$L__BB16_144;
	ld.volatile.shared.u32 	%r238, [%r5];
	ld.volatile.shared.u32 	%r239, [%r5+8];
	setp.ne.s32 	%p69, %r238, %r239;
	@%p69 bra 	$L__BB16_145;
	ld.volatile.shared.u64 	%rd487, [%r4];
	ld.volatile.shared.u64 	%rd488, [%r4+16];
	setp.le.s64 	%p70, %rd487, %rd488;
	@%p70 bra 	$L__BB16_145;
$L__BB16_144:
	ld.volatile.shared.u64 	%rd489, [%r4+16];
	st.volatile.shared.u64 	[%r4], %rd489;
	ld.volatile.shared.u32 	%r240, [%r5+8];
	st.volatile.shared.u32 	[%r5], %r240;
$L__BB16_145:
	ld.volatile.shared.u32 	%r241, [%r5];
	ld.volatile.shared.u32 	%r242, [%r5+4];
	setp.lt.s32 	%p71, %r241, %r242;
	@%p71 bra 	$L__BB16_148;
	ld.volatile.shared.u32 	%r243, [%r5];
	ld.volatile.shared.u32 	%r244, [%r5+4];
	setp.ne.s32 	%p72, %r243, %r244;
	@%p72 bra 	$L__BB16_149;
	ld.volatile.shared.u64 	%rd490, [%r4];
	ld.volatile.shared.u64 	%rd491, [%r4+8];
	setp.le.s64 	%p73, %rd490, %rd491;
	@%p73 bra 	$L__BB16_149;
$L__BB16_148:
	ld.volatile.shared.u64 	%rd492, [%r4+8];
	st.volatile.shared.u64 	[%r4], %rd492;
	ld.volatile.shared.u32 	%r245, [%r5+4];
	st.volatile.shared.u32 	[%r5], %r245;
$L__BB16_149:
	setp.ne.s32 	%p74, %r3, 0;
	@%p74 bra 	$L__BB16_151;
	ld.param.u64 	%rd501, [uncontiguous_reduce_i32_param_1];
	ld.param.u64 	%rd500, [uncontiguous_reduce_i32_param_0];
	ld.shared.u32 	%r246, [sdata_i32];
	mov.u32 	%r247, %ctaid.x;
	cvta.to.global.u64 	%rd493, %rd500;
	mul.wide.u32 	%rd494, %r247, 4;
	add.s64 	%rd495, %rd493, %rd494;
	st.global.u32 	[%rd495], %r246;
	ld.shared.u64 	%rd496, [%r2];
	cvta.to.global.u64 	%rd497, %rd501;
	mul.wide.u32 	%rd498, %r247, 8;
	add.s64 	%rd499, %rd497, %rd498;
	st.global.u64 	[%rd499], %rd496;
$L__BB16_151:
	ret;

}
	// .globl	contiguous_reduce2_i32
.visible .entry contiguous_reduce2_i32(
	.param .u64 .ptr .align 1 contiguous_reduce2_i32_param_0,
	.param .u64 .ptr .align 1 contiguous_reduce2_i32_param_1,
	.param .u64 .ptr .align 1 contiguous_reduce2_i32_param_2,
	.param .u64 contiguous_reduce2_i32_param_3
)
{
	.reg .pred 	%p<32>;
	.reg .b32 	%r<59>;
	.reg .b64 	%rd<63>;

	ld.param.u64 	%rd14, [contiguous_reduce2_i32_param_0];
	ld.param.u64 	%rd16, [contiguous_reduce2_i32_param_1];
	ld.param.u64 	%rd17, [contiguous_reduce2_i32_param_2];
	ld.param.u64 	%rd15, [contiguous_reduce2_i32_param_3];
	cvta.to.global.u64 	%rd1, %rd16;
	cvta.to.global.u64 	%rd2, %rd17;
	mov.u32 	%r58, %ntid.x;
	shl.b32 	%r14, %r58, 2;
	mov.u32 	%r15, sdata_i32;
	add.s32 	%r2, %r15, %r14;
	mov.u32 	%r3, %tid.x;
	mov.u32 	%r4, %ctaid.x;
	mul.lo.s32 	%r16, %r4, %r58;
	shl.b32 	%r17, %r16, 1;
	add.s32 	%r18, %r17, %r3;
	cvt.u64.u32 	%rd3, %r18;
	shl.b32 	%r19, %r3, 3;
	add.s32 	%r5, %r2, %r19;
	st.shared.u64 	[%r5], %rd3;
	shl.b32 	%r20, %r3, 2;
	add.s32 	%r6, %r15, %r20;
	mov.b32 	%r21, -2147483648;
	st.shared.u32 	[%r6], %r21;
	add.s32 	%r22, %r18, %r58;
	cvt.u64.u32 	%rd4, %r22;
	setp.le.u64 	%p1, %rd15, %rd4;
	@%p1 bra 	$L__BB17_8;
	shl.b64 	%rd23, %rd3, 2;
	add.s64 	%rd24, %rd2, %rd23;
	ld.global.u32 	%r7, [%rd24];
	shl.b64 	%rd25, %rd4, 2;
	add.s64 	%rd26, %rd2, %rd25;
	ld.global.u32 	%r8, [%rd26];
	setp.ge.s32 	%p3, %r7, %r8;
	@%p3 bra 	$L__BB17_3;
	shl.b64 	%rd33, %rd4, 3;
	add.s64 	%rd34, %rd1, %rd33;
	ld.global.u64 	%rd60, [%rd34];
	bra.uni 	$L__BB17_7;
$L__BB17_3:
	setp.eq.s32 	%p4, %r7, %r8;
	@%p4 bra 	$L__BB17_6;
	shl.b64 	%rd27, %rd3, 3;
	add.s64 	%rd28, %rd1, %rd27;
	ld.global.u64 	%rd61, [%rd28];
$L__BB17_5:
	st.shared.u32 	[%r6], %r7;
	st.shared.u64 	[%r5], %rd61;
	bra.uni 	$L__BB17_10;
$L__BB17_6:
	shl.b64 	%rd29, %rd3, 3;
	add.s64 	%rd30, %rd1, %rd29;
	ld.global.u64 	%rd61, [%rd30];
	shl.b64 	%rd31, %rd4, 3;
	add.s64 	%rd32, %rd1, %rd31;
	ld.global.u64 	%rd60, [%rd32];
	setp.le.s64 	%p5, %rd61, %rd60;
	@%p5 bra 	$L__BB17_5;
$L__BB17_7:
	st.shared.u32 	[%r6], %r8;
	st.shared.u64 	[%r5], %rd60;
	bra.uni 	$L__BB17_10;
$L__BB17_8:
	setp.le.u64 	%p2, %rd15, %rd3;
	@%p2 bra 	$L__BB17_10;
	shl.b64 	%rd18, %rd3, 2;
	add.s64 	%rd19, %rd2, %rd18;
	ld.global.u32 	%r23, [%rd19];
	st.shared.u32 	[%r6], %r23;
	shl.b64 	%rd20, %rd3, 3;
	add.s64 	%rd21, %rd1, %rd20;
	ld.global.u64 	%rd22, [%rd21];
	st.shared.u64 	[%r5], %rd22;
$L__BB17_10:
	bar.sync 	0;
	setp.lt.u32 	%p6, %r58, 66;
	@%p6 bra 	$L__BB17_18;
$L__BB17_11:
	mov.u32 	%r9, %r58;
	shr.u32 	%r58, %r9, 1;
	setp.ge.u32 	%p7, %r3, %r58;
	@%p7 bra 	$L__BB17_17;
	ld.shared.u32 	%r11, [%r6];
	shl.b32 	%r24, %r58, 2;
	add.s32 	%r25, %r6, %r24;
	ld.shared.u32 	%r12, [%r25];
	setp.ge.s32 	%p8, %r11, %r12;
	shl.b32 	%r26, %r58, 3;
	add.s32 	%r13, %r5, %r26;
	@%p8 bra 	$L__BB17_14;
	ld.shared.u64 	%rd62, [%r13];
	bra.uni 	$L__BB17_16;
$L__BB17_14:
	setp.ne.s32 	%p9, %r11, %r12;
	@%p9 bra 	$L__BB17_17;
	ld.shared.u64 	%rd35, [%r5];
	ld.shared.u64 	%rd62, [%r13];
	setp.le.s64 	%p10, %rd35, %rd62;
	@%p10 bra 	$L__BB17_17;
$L__BB17_16:
	st.shared.u32 	[%r6], %r12;
	st.shared.u64 	[%r5], %rd62;
$L__BB17_17:
	bar.sync 	0;
	setp.gt.u32 	%p11, %r9, 131;
	@%p11 bra 	$L__BB17_11;
$L__BB17_18:
	setp.gt.u32 	%p12, %r3, 31;
	@%p12 bra 	$L__BB17_45;
	ld.volatile.shared.u32 	%r27, [%r6];
	ld.volatile.shared.u32 	%r28, [%r6+128];
	setp.lt.s32 	%p13, %r27, %r28;
	@%p13 bra 	$L__BB17_22;
	ld.volatile.shared.u32 	%r29, [%r6];
	ld.volatile.shared.u32 	%r30, [%r6+128];
	setp.ne.s32 	%p14, %r29, %r30;
	@%p14 bra 	$L__BB17_23;
	ld.volatile.shared.u64 	%rd36, [%r5];
	ld.volatile.shared.u64 	%rd37, [%r5+256];
	setp.le.s64 	%p15, %rd36, %rd37;
	@%p15 bra 	$L__BB17_23;
$L__BB17_22:
	ld.volatile.shared.u64 	%rd38, [%r5+256];
	st.volatile.shared.u64 	[%r5], %rd38;
	ld.volatile.shared.u32 	%r31, [%r6+128];
	st.volatile.shared.u32 	[%r6], %r31;
$L__BB17_23:
	ld.volatile.shared.u32 	%r32, [%r6];
	ld.volatile.shared.u32 	%r33, [%r6+64];
	setp.lt.s32 	%p16, %r32, %r33;
	@%p16 bra 	$L__BB17_26;
	ld.volatile.shared.u32 	%r34, [%r6];
	ld.volatile.shared.u32 	%r35, [%r6+64];
	setp.ne.s32 	%p17, %r34, %r35;
	@%p17 bra 	$L__BB17_27;
	ld.volatile.shared.u64 	%rd39, [%r5];
	ld.volatile.shared.u64 	%rd40, [%r5+128];
	setp.le.s64 	%p18, %rd39, %rd40;
	@%p18 bra 	$L__BB17_27;
$L__BB17_26:
	ld.volatile.shared.u64 	%rd41, [%r5+128];
	st.volatile.shared.u64 	[%r5], %rd41;
	ld.volatile.shared.u32 	%r36, [%r6+64];
	st.volatile.shared.u32 	[%r6], %r36;
$L__BB17_27:
	ld.volatile.shared.u32 	%r37, [%r6];
	ld.volatile.shared.u32 	%r38, [%r6+32];
	setp.lt.s32 	%p19, %r37, %r38;
	@%p19 bra 	$L__BB17_30;
	ld.volatile.shared.u32 	%r39, [%r6];
	ld.volatile.shared.u32 	%r40, [%r6+32];
	setp.ne.s32 	%p20, %r39, %r40;
	@%p20 bra 	$L__BB17_31;
	ld.volatile.shared.u64 	%rd42, [%r5];
	ld.volatile.shared.u64 	%rd43, [%r5+64];
	setp.le.s64 	%p21, %rd42, %rd43;
	@%p21 bra 	$L__BB17_31;
$L__BB17_30:
	ld.volatile.shared.u64 	%rd44, [%r5+64];
	st.volatile.shared.u64 	[%r5], %rd44;
	ld.volatile.shared.u32 	%r41, [%r6+32];
	st.volatile.shared.u32 	[%r6], %r41;
$L__BB17_31:
	ld.volatile.shared.u32 	%r42, [%r6];
	ld.volatile.shared.u32 	%r43, [%r6+16];
	setp.lt.s32 	%p22, %r42, %r43;
	@%p22 bra 	$L__BB17_34;
	ld.volatile.shared.u32 	%r44, [%r6];
	ld.volatile.shared.u32 	%r45, [%r6+16];
	setp.ne.s32 	%p23, %r44, %r45;
	@%p23 bra 	$L__BB17_35;
	ld.volatile.shared.u64 	%rd45, [%r5];
	ld.volatile.shared.u64 	%rd46, [%r5+32];
	setp.le.s64 	%p24, %rd45, %rd46;
	@%p24 bra 	$L__BB17_35;
$L__BB17_34:
	ld.volatile.shared.u64 	%rd47, [%r5+32];
	st.volatile.shared.u64 	[%r5], %rd47;
	ld.volatile.shared.u32 	%r46, [%r6+16];
	st.volatile.shared.u32 	[%r6], %r46;
$L__BB17_35:
	ld.volatile.shared.u32 	%r47, [%r6];
	ld.volatile.shared.u32 	%r48, [%r6+8];
	setp.lt.s32 	%p25, %r47, %r48;
	@%p25 bra 	$L__BB17_38;
	ld.volatile.shared.u32 	%r49, [%r6];
	ld.volatile.shared.u32 	%r50, [%r6+8];
	setp.ne.s32 	%p26, %r49, %r50;
	@%p26 bra 	$L__BB17_39;
	ld.volatile.shared.u64 	%rd48, [%r5];
	ld.volatile.shared.u64 	%rd49, [%r5+16];
	setp.le.s64 	%p27, %rd48, %rd49;
	@%p27 bra 	$L__BB17_39;
$L__BB17_38:
	ld.volatile.shared.u64 	%rd50, [%r5+16];
	st.volatile.shared.u64 	[%r5], %rd50;
	ld.volatile.shared.u32 	%r51, [%r6+8];
	st.volatile.shared.u32 	[%r6], %r51;
$L__BB17_39:
	ld.volatile.shared.u32 	%r52, [%r6];
	ld.volatile.shared.u32 	%r53, [%r6+4];
	setp.lt.s32 	%p28, %r52, %r53;
	@%p28 bra 	$L__BB17_42;
	ld.volatile.shared.u32 	%r54, [%r6];
	ld.volatile.shared.u32 	%r55, [%r6+4];
	setp.ne.s32 	%p29, %r54, %r55;
	@%p29 bra 	$L__BB17_43;
	ld.volatile.shared.u64 	%rd51, [%r5];
	ld.volatile.shared.u64 	%rd52, [%r5+8];
	setp.le.s64 	%p30, %rd51, %rd52;
	@%p30 bra 	$L__BB17_43;
$L__BB17_42:
	ld.volatile.shared.u64 	%rd53, [%r5+8];
	st.volatile.shared.u64 	[%r5], %rd53;
	ld.volatile.shared.u32 	%r56, [%r6+4];
	st.volatile.shared.u32 	[%r6], %r56;
$L__BB17_43:
	setp.ne.s32 	%p31, %r3, 0;
	@%p31 bra 	$L__BB17_45;
	ld.shared.u32 	%r57, [sdata_i32];
	cvta.to.global.u64 	%rd54, %rd14;
	mul.wide.u32 	%rd55, %r4, 4;
	add.s64 	%rd56, %rd54, %rd55;
	st.global.u32 	[%rd56], %r57;
	ld.shared.u64 	%rd57, [%r2];
	mul.wide.u32 	%rd58, %r4, 8;
	add.s64 	%rd59, %rd1, %rd58;
	st.global.u64 	[%rd59], %rd57;
$L__BB17_45:
	ret;

}
	// .globl	nkd_i32
.visible .entry nkd_i32(
	.param .u64 .ptr .align 1 nkd_i32_param_0,
	.param .u64 .ptr .align 1 nkd_i32_param_1,
	.param .u64 .ptr .align 1 nkd_i32_param_2,
	.param .u64 .ptr .align 1 nkd_i32_param_3,
	.param .u64 .ptr .align 1 nkd_i32_param_4,
	.param .u64 nkd_i32_param_5,
	.param .u64 nkd_i32_param_6,
	.param .u64 nkd_i32_param_7,
	.param .u64 nkd_i32_param_8,
	.param .u64 nkd_i32_param_9
)
{
	.reg .pred 	%p<76>;
	.reg .b32 	%r<257>;
	.reg .b64 	%rd<601>;

	ld.param.u64 	%rd271, [nkd_i32_param_1];
	ld.param.u64 	%rd267, [nkd_i32_param_2];
	ld.param.u64 	%rd272, [nkd_i32_param_3];
	ld.param.u64 	%rd273, [nkd_i32_param_4];
	ld.param.u64 	%rd268, [nkd_i32_param_5];
	ld.param.u64 	%rd274, [nkd_i32_param_6];
	ld.param.u64 	%rd269, [nkd_i32_param_7];
	ld.param.u64 	%rd275, [nkd_i32_param_8];
	cvta.to.global.u64 	%rd1, %rd273;
	cvta.to.global.u64 	%rd2, %rd272;
	cvta.to.global.u64 	%rd599, %rd271;
	mov.u32 	%r256, %ntid.x;
	shl.b32 	%r58, %r256, 2;
	mov.u32 	%r59, sdata_i32;
	add.s32 	%r2, %r59, %r58;
	mov.u32 	%r3, %tid.x;
	mov.u32 	%r4, %ctaid.x;
	mul.lo.s32 	%r60, %r4, %r256;
	shl.b32 	%r61, %r60, 1;
	add.s32 	%r62, %r61, %r3;
	shl.b32 	%r63, %r3, 2;
	add.s32 	%r5, %r59, %r63;
	mov.b32 	%r64, -2147483648;
	st.shared.u32 	[%r5], %r64;
	cvt.u64.u32 	%rd4, %r62;
	shl.b32 	%r65, %r3, 3;
	add.s32 	%r6, %r2, %r65;
	st.shared.u64 	[%r6], %rd4;
	mov.u32 	%r66, %ctaid.y;
	cvt.u64.u32 	%rd276, %r66;
	add.s64 	%rd5, %rd274, %rd276;
	setp.ge.u64 	%p1, %rd5, %rd275;
	@%p1 bra 	$L__BB18_152;
	cvt.u32.u64 	%r67, %rd4;
	add.s32 	%r68, %r67, %r256;
	cvt.u64.u32 	%rd6, %r68;
	setp.le.u64 	%p2, %rd269, %rd6;
	@%p2 bra 	$L__BB18_57;
	mul.lo.s64 	%rd408, %rd5, %rd269;
	add.s64 	%rd553, %rd408, %rd4;
	add.s64 	%rd551, %rd408, %rd6;
	cvt.u32.u64 	%r7, %rd268;
	add.s32 	%r250, %r7, -1;
	setp.lt.s32 	%p28, %r250, 0;
	mov.b64 	%rd557, 0;
	mov.u64 	%rd558, %rd557;
	@%p28 bra 	$L__BB18_54;
	setp.lt.u32 	%p29, %r250, 3;
	mov.b64 	%rd558, 0;
	mov.u64 	%rd557, %rd558;
	@%p29 bra 	$L__BB18_31;
	add.s32 	%r248, %r7, -2;
	and.b32  	%r145, %r7, -4;
	neg.s32 	%r247, %r145;
	mov.b64 	%rd558, 0;
$L__BB18_5:
	.pragma "nounroll";
	add.s32 	%r13, %r248, 1;
	mul.wide.u32 	%rd412, %r13, 8;
	add.s64 	%rd413, %rd2, %rd412;
	ld.global.u64 	%rd13, [%rd413];
	or.b64  	%rd414, %rd553, %rd13;
	and.b64  	%rd415, %rd414, -4294967296;
	setp.ne.s64 	%p30, %rd415, 0;
	@%p30 bra 	$L__BB18_7;
	cvt.u32.u64 	%r146, %rd13;
	cvt.u32.u64 	%r147, %rd553;
	div.u32 	%r148, %r147, %r146;
	mul.lo.s32 	%r149, %r148, %r146;
	sub.s32 	%r150, %r147, %r149;
	cvt.u64.u32 	%rd519, %r148;
	cvt.u64.u32 	%rd520, %r150;
	bra.uni 	$L__BB18_8;
$L__BB18_7:
	div.s64 	%rd519, %rd553, %rd13;
	mul.lo.s64 	%rd416, %rd519, %rd13;
	sub.s64 	%rd520, %rd553, %rd416;
$L__BB18_8:
	mul.wide.u32 	%rd417, %r13, 8;
	add.s64 	%rd418, %rd1, %rd417;
	ld.global.u64 	%rd20, [%rd418];
	mad.lo.s64 	%rd21, %rd20, %rd520, %rd557;
	or.b64  	%rd419, %rd551, %rd13;
	and.b64  	%rd420, %rd419, -4294967296;
	setp.ne.s64 	%p31, %rd420, 0;
	@%p31 bra 	$L__BB18_10;
	cvt.u32.u64 	%r151, %rd13;
	cvt.u32.u64 	%r152, %rd551;
	div.u32 	%r153, %r152, %r151;
	mul.lo.s32 	%r154, %r153, %r151;
	sub.s32 	%r155, %r152, %r154;
	cvt.u64.u32 	%rd521, %r153;
	cvt.u64.u32 	%rd522, %r155;
	bra.uni 	$L__BB18_11;
$L__BB18_10:
	div.s64 	%rd521, %rd551, %rd13;
	mul.lo.s64 	%rd421, %rd521, %rd13;
	sub.s64 	%rd522, %rd551, %rd421;
$L__BB18_11:
	mad.lo.s64 	%rd28, %rd522, %rd20, %rd558;
	add.s32 	%r14, %r248, -2;
	mul.wide.u32 	%rd422, %r248, 8;
	add.s64 	%rd423, %rd2, %rd422;
	ld.global.u64 	%rd29, [%rd423];
	or.b64  	%rd424, %rd519, %rd29;
	and.b64  	%rd425, %rd424, -4294967296;
	setp.ne.s64 	%p32, %rd425, 0;
	@%p32 bra 	$L__BB18_13;
	cvt.u32.u64 	%r156, %rd29;
	cvt.u32.u64 	%r157, %rd519;
	div.u32 	%r158, %r157, %r156;
	mul.lo.s32 	%r159, %r158, %r156;
	sub.s32 	%r160, %r157, %r159;
	cvt.u64.u32 	%rd523, %r158;
	cvt.u64.u32 	%rd524, %r160;
	bra.uni 	$L__BB18_14;
$L__BB18_13:
	div.s64 	%rd523, %rd519, %rd29;
	mul.lo.s64 	%rd426, %rd523, %rd29;
	sub.s64 	%rd524, %rd519, %rd426;
$L__BB18_14:
	mul.wide.u32 	%rd427, %r248, 8;
	add.s64 	%rd428, %rd1, %rd427;
	ld.global.u64 	%rd36, [%rd428];
	mad.lo.s64 	%rd37, %rd36, %rd524, %rd21;
	or.b64  	%rd429, %rd521, %rd29;
	and.b64  	%rd430, %rd429, -4294967296;
	setp.ne.s64 	%p33, %rd430, 0;
	@%p33 bra 	$L__BB18_16;
	cvt.u32.u64 	%r161, %rd29;
	cvt.u32.u64 	%r162, %rd521;
	div.u32 	%r163, %r162, %r161;
	mul.lo.s32 	%r164, %r163, %r161;
	sub.s32 	%r165, %r162, %r164;
	cvt.u64.u32 	%rd525, %r163;
	cvt.u64.u32 	%rd526, %r165;
	bra.uni 	$L__BB18_17;
$L__BB18_16:
	div.s64 	%rd525, %rd521, %rd29;
	mul.lo.s64 	%rd431, %rd525, %rd29;
	sub.s64 	%rd526, %rd521, %rd431;
$L__BB18_17:
	mad.lo.s64 	%rd44, %rd526, %rd36, %rd28;
	add.s32 	%r15, %r248, -1;
	mul.wide.u32 	%rd432, %r15, 8;
	add.s64 	%rd433, %rd2, %rd432;
	ld.global.u64 	%rd45, [%rd433];
	or.b64  	%rd434, %rd523, %rd45;
	and.b64  	%rd435, %rd434, -4294967296;
	setp.ne.s64 	%p34, %rd435, 0;
	@%p34 bra 	$L__BB18_19;
	cvt.u32.u64 	%r166, %rd45;
	cvt.u32.u64 	%r167, %rd523;
	div.u32 	%r168, %r167, %r166;
	mul.lo.s32 	%r169, %r168, %r166;
	sub.s32 	%r170, %r167, %r169;
	cvt.u64.u32 	%rd527, %r168;
	cvt.u64.u32 	%rd528, %r170;
	bra.uni 	$L__BB18_20;
$L__BB18_19:
	div.s64 	%rd527, %rd523, %rd45;
	mul.lo.s64 	%rd436, %rd527, %rd45;
	sub.s64 	%rd528, %rd523, %rd436;
$L__BB18_20:
	mul.wide.u32 	%rd437, %r15, 8;
	add.s64 	%rd438, %rd1, %rd437;
	ld.global.u64 	%rd52, [%rd438];
	mad.lo.s64 	%rd53, %rd52, %rd528, %rd37;
	or.b64  	%rd439, %rd525, %rd45;
	and.b64  	%rd440, %rd439, -4294967296;
	setp.ne.s64 	%p35, %rd440, 0;
	@%p35 bra 	$L__BB18_22;
	cvt.u32.u64 	%r171, %rd45;
	cvt.u32.u64 	%r172, %rd525;
	div.u32 	%r173, %r172, %r171;
	mul.lo.s32 	%r174, %r173, %r171;
	sub.s32 	%r175, %r172, %r174;
	cvt.u64.u32 	%rd529, %r173;
	cvt.u64.u32 	%rd530, %r175;
	bra.uni 	$L__BB18_23;
$L__BB18_22:
	div.s64 	%rd529, %rd525, %rd45;
	mul.lo.s64 	%rd441, %rd529, %rd45;
	sub.s64 	%rd530, %rd525, %rd441;
$L__BB18_23:
	mad.lo.s64 	%rd60, %rd530, %rd52, %rd44;
	mul.wide.u32 	%rd442, %r14, 8;
	add.s64 	%rd443, %rd2, %rd442;
	ld.global.u64 	%rd61, [%rd443];
	or.b64  	%rd444, %rd527, %rd61;
	and.b64  	%rd445, %rd444, -4294967296;
	setp.ne.s64 	%p36, %rd445, 0;
	@%p36 bra 	$L__BB18_25;
	cvt.u32.u64 	%r176, %rd61;
	cvt.u32.u64 	%r177, %rd527;
	div.u32 	%r178, %r177, %r176;
	mul.lo.s32 	%r179, %r178, %r176;
	sub.s32 	%r180, %r177, %r179;
	cvt.u64.u32 	%rd553, %r178;
	cvt.u64.u32 	%rd532, %r180;
	bra.uni 	$L__BB18_26;
$L__BB18_25:
	div.s64 	%rd553, %rd527, %rd61;
	mul.lo.s64 	%rd446, %rd553, %rd61;
	sub.s64 	%rd532, %rd527, %rd446;
$L__BB18_26:
	mul.wide.u32 	%rd447, %r14, 8;
	add.s64 	%rd448, %rd1, %rd447;
	ld.global.u64 	%rd68, [%rd448];
	mad.lo.s64 	%rd557, %rd68, %rd532, %rd53;
	or.b64  	%rd449, %rd529, %rd61;
	and.b64  	%rd450, %rd449, -4294967296;
	setp.ne.s64 	%p37, %rd450, 0;
	@%p37 bra 	$L__BB18_28;
	cvt.u32.u64 	%r181, %rd61;
	cvt.u32.u64 	%r182, %rd529;
	div.u32 	%r183, %r182, %r181;
	mul.lo.s32 	%r184, %r183, %r181;
	sub.s32 	%r185, %r182, %r184;
	cvt.u64.u32 	%rd551, %r183;
	cvt.u64.u32 	%rd534, %r185;
	bra.uni 	$L__BB18_29;
$L__BB18_28:
	div.s64 	%rd551, %rd529, %rd61;
	mul.lo.s64 	%rd451, %rd551, %rd61;
	sub.s64 	%rd534, %rd529, %rd451;
$L__BB18_29:
	mad.lo.s64 	%rd558, %rd534, %rd68, %rd60;
	add.s32 	%r248, %r248, -4;
	add.s32 	%r247, %r247, 4;
	setp.ne.s32 	%p38, %r247, 0;
	@%p38 bra 	$L__BB18_5;
	add.s32 	%r250, %r248, 1;
$L__BB18_31:
	and.b32  	%r20, %r7, 3;
	setp.eq.s32 	%p39, %r20, 0;
	@%p39 bra 	$L__BB18_54;
	setp.eq.s32 	%p40, %r20, 1;
	@%p40 bra 	$L__BB18_46;
	mul.wide.u32 	%rd453, %r250, 8;
	add.s64 	%rd454, %rd2, %rd453;
	ld.global.u64 	%rd83, [%rd454];
	or.b64  	%rd455, %rd553, %rd83;
	and.b64  	%rd456, %rd455, -4294967296;
	setp.ne.s64 	%p41, %rd456, 0;
	@%p41 bra 	$L__BB18_35;
	cvt.u32.u64 	%r186, %rd83;
	cvt.u32.u64 	%r187, %rd553;
	div.u32 	%r188, %r187, %r186;
	mul.lo.s32 	%r189, %r188, %r186;
	sub.s32 	%r190, %r187, %r189;
	cvt.u64.u32 	%rd541, %r188;
	cvt.u64.u32 	%rd542, %r190;
	bra.uni 	$L__BB18_36;
$L__BB18_35:
	div.s64 	%rd541, %rd553, %rd83;
	mul.lo.s64 	%rd457, %rd541, %rd83;
	sub.s64 	%rd542, %rd553, %rd457;
$L__BB18_36:
	mul.wide.u32 	%rd458, %r250, 8;
	add.s64 	%rd459, %rd1, %rd458;
	ld.global.u64 	%rd90, [%rd459];
	mad.lo.s64 	%rd91, %rd90, %rd542, %rd557;
	or.b64  	%rd460, %rd551, %rd83;
	and.b64  	%rd461, %rd460, -4294967296;
	setp.ne.s64 	%p42, %rd461, 0;
	@%p42 bra 	$L__BB18_38;
	cvt.u32.u64 	%r191, %rd83;
	cvt.u32.u64 	%r192, %rd551;
	div.u32 	%r193, %r192, %r191;
	mul.lo.s32 	%r194, %r193, %r191;
	sub.s32 	%r195, %r192, %r194;
	cvt.u64.u32 	%rd543, %r193;
	cvt.u64.u32 	%rd544, %r195;
	bra.uni 	$L__BB18_39;
$L__BB18_38:
	div.s64 	%rd543, %rd551, %rd83;
	mul.lo.s64 	%rd462, %rd543, %rd83;
	sub.s64 	%rd544, %rd551, %rd462;
$L__BB18_39:
	mad.lo.s64 	%rd98, %rd544, %rd90, %rd558;
	add.s32 	%r21, %r250, -1;
	mul.wide.u32 	%rd463, %r21, 8;
	add.s64 	%rd464, %rd2, %rd463;
	ld.global.u64 	%rd99, [%rd464];
	or.b64  	%rd465, %rd541, %rd99;
	and.b64  	%rd466, %rd465, -4294967296;
	setp.ne.s64 	%p43, %rd466, 0;
	@%p43 bra 	$L__BB18_41;
	cvt.u32.u64 	%r196, %rd99;
	cvt.u32.u64 	%r197, %rd541;
	div.u32 	%r198, %r197, %r196;
	mul.lo.s32 	%r199, %r198, %r196;
	sub.s32 	%r200, %r197, %r199;
	cvt.u64.u32 	%rd553, %r198;
	cvt.u64.u32 	%rd546, %r200;
	bra.uni 	$L__BB18_42;
$L__BB18_41:
	div.s64 	%rd553, %rd541, %rd99;
	mul.lo.s64 	%rd467, %rd553, %rd99;
	sub.s64 	%rd546, %rd541, %rd467;
$L__BB18_42:
	mul.wide.u32 	%rd468, %r21, 8;
	add.s64 	%rd469, %rd1, %rd468;
	ld.global.u64 	%rd106, [%rd469];
	mad.lo.s64 	%rd557, %rd106, %rd546, %rd91;
	or.b64  	%rd470, %rd543, %rd99;
	and.b64  	%rd471, %rd470, -4294967296;
	setp.ne.s64 	%p44, %rd471, 0;
	@%p44 bra 	$L__BB18_44;
	cvt.u32.u64 	%r201, %rd99;
	cvt.u32.u64 	%r202, %rd543;
	div.u32 	%r203, %r202, %r201;
	mul.lo.s32 	%r204, %r203, %r201;
	sub.s32 	%r205, %r202, %r204;
	cvt.u64.u32 	%rd551, %r203;
	cvt.u64.u32 	%rd548, %r205;
	bra.uni 	$L__BB18_45;
$L__BB18_44:
	div.s64 	%rd551, %rd543, %rd99;
	mul.lo.s64 	%rd472, %rd551, %rd99;
	sub.s64 	%rd548, %rd543, %rd472;
$L__BB18_45:
	mad.lo.s64 	%rd558, %rd548, %rd106, %rd98;
	add.s32 	%r250, %r250, -2;
$L__BB18_46:
	and.b32  	%r206, %r7, 1;
	setp.eq.b32 	%p45, %r206, 1;
	not.pred 	%p46, %p45;
	@%p46 bra 	$L__BB18_54;
	mul.wide.u32 	%rd473, %r250, 8;
	add.s64 	%rd474, %rd2, %rd473;
	ld.global.u64 	%rd121, [%rd474];
	or.b64  	%rd475, %rd553, %rd121;
	and.b64  	%rd476, %rd475, -4294967296;
	setp.ne.s64 	%p47, %rd476, 0;
	@%p47 bra 	$L__BB18_49;
	cvt.u32.u64 	%r207, %rd121;
	cvt.u32.u64 	%r208, %rd553;
	rem.u32 	%r209, %r208, %r207;
	cvt.u64.u32 	%rd555, %r209;
	bra.uni 	$L__BB18_50;
$L__BB18_49:
	rem.s64 	%rd555, %rd553, %rd121;
$L__BB18_50:
	mul.wide.u32 	%rd477, %r250, 8;
	add.s64 	%rd478, %rd1, %rd477;
	ld.global.u64 	%rd125, [%rd478];
	mad.lo.s64 	%rd557, %rd125, %rd555, %rd557;
	or.b64  	%rd479, %rd551, %rd121;
	and.b64  	%rd480, %rd479, -4294967296;
	setp.ne.s64 	%p48, %rd480, 0;
	@%p48 bra 	$L__BB18_52;
	cvt.u32.u64 	%r210, %rd121;
	cvt.u32.u64 	%r211, %rd551;
	rem.u32 	%r212, %r211, %r210;
	cvt.u64.u32 	%rd556, %r212;
	bra.uni 	$L__BB18_53;
$L__BB18_52:
	rem.s64 	%rd556, %rd551, %rd121;
$L__BB18_53:
	mad.lo.s64 	%rd558, %rd556, %rd125, %rd558;
$L__BB18_54:
	shl.b64 	%rd481, %rd557, 2;
	add.s64 	%rd482, %rd599, %rd481;
	ld.global.u32 	%r24, [%rd482];
	shl.b64 	%rd483, %rd558, 2;
	add.s64 	%rd484, %rd599, %rd483;
	ld.global.u32 	%r25, [%rd484];
	setp.ge.s32 	%p49, %r24, %r25;
	@%p49 bra 	$L__BB18_56;
	st.shared.u32 	[%r5], %r25;
	st.shared.u64 	[%r6], %rd6;
	bra.uni 	$L__BB18_117;
$L__BB18_56:
	st.shared.u32 	[%r5], %r24;
	st.shared.u64 	[%r6], %rd4;
	bra.uni 	$L__BB18_117;
$L__BB18_57:
	setp.le.u64 	%p3, %rd269, %rd4;
	@%p3 bra 	$L__BB18_117;
	mad.lo.s64 	%rd590, %rd5, %rd269, %rd4;
	cvt.u32.u64 	%r26, %rd268;
	add.s32 	%r254, %r26, -1;
	setp.lt.s32 	%p4, %r254, 0;
	@%p4 bra 	$L__BB18_116;
	and.b32  	%r28, %r26, 7;
	setp.lt.u32 	%p5, %r254, 7;
	@%p5 bra 	$L__BB18_87;
	add.s32 	%r252, %r26, -4;
	and.b32  	%r69, %r26, -8;
	neg.s32 	%r251, %r69;
$L__BB18_61:
	.pragma "nounroll";
	add.s32 	%r33, %r252, 3;
	mul.wide.u32 	%rd278, %r33, 8;
	add.s64 	%rd279, %rd2, %rd278;
	ld.global.u64 	%rd136, [%rd279];
	or.b64  	%rd280, %rd590, %rd136;
	and.b64  	%rd281, %rd280, -4294967296;
	setp.ne.s64 	%p6, %rd281, 0;
	@%p6 bra 	$L__BB18_63;
	cvt.u32.u64 	%r70, %rd136;
	cvt.u32.u64 	%r71, %rd590;
	div.u32 	%r72, %r71, %r70;
	mul.lo.s32 	%r73, %r72, %r70;
	sub.s32 	%r74, %r71, %r73;
	cvt.u64.u32 	%rd561, %r72;
	cvt.u64.u32 	%rd562, %r74;
	bra.uni 	$L__BB18_64;
$L__BB18_63:
	div.s64 	%rd561, %rd590, %rd136;
	mul.lo.s64 	%rd282, %rd561, %rd136;
	sub.s64 	%rd562, %rd590, %rd282;
$L__BB18_64:
	mul.wide.u32 	%rd283, %r33, 8;
	add.s64 	%rd284, %rd1, %rd283;
	ld.global.u64 	%rd285, [%rd284];
	mul.lo.s64 	%rd143, %rd285, %rd562;
	add.s32 	%r34, %r252, 2;
	mul.wide.u32 	%rd286, %r34, 8;
	add.s64 	%rd287, %rd2, %rd286;
	ld.global.u64 	%rd144, [%rd287];
	or.b64  	%rd288, %rd561, %rd144;
	and.b64  	%rd289, %rd288, -4294967296;
	setp.ne.s64 	%p7, %rd289, 0;
	@%p7 bra 	$L__BB18_66;
	cvt.u32.u64 	%r75, %rd144;
	cvt.u32.u64 	%r76, %rd561;
	div.u32 	%r77, %r76, %r75;
	mul.lo.s32 	%r78, %r77, %r75;
	sub.s32 	%r79, %r76, %r78;
	cvt.u64.u32 	%rd563, %r77;
	cvt.u64.u32 	%rd564, %r79;
	bra.uni 	$L__BB18_67;
$L__BB18_66:
	div.s64 	%rd563, %rd561, %rd144;
	mul.lo.s64 	%rd290, %rd563, %rd144;
	sub.s64 	%rd564, %rd561, %rd290;
$L__BB18_67:
	mul.wide.u32 	%rd291, %r34, 8;
	add.s64 	%rd292, %rd1, %rd291;
	ld.global.u64 	%rd293, [%rd292];
	mad.lo.s64 	%rd151, %rd293, %rd564, %rd143;
	add.s32 	%r35, %r252, 1;
	mul.wide.u32 	%rd294, %r35, 8;
	add.s64 	%rd295, %rd2, %rd294;
	ld.global.u64 	%rd152, [%rd295];
	or.b64  	%rd296, %rd563, %rd152;
	and.b64  	%rd297, %rd296, -4294967296;
	setp.ne.s64 	%p8, %rd297, 0;
	@%p8 bra 	$L__BB18_69;
	cvt.u32.u64 	%r80, %rd152;
	cvt.u32.u64 	%r81, %rd563;
	div.u32 	%r82, %r81, %r80;
	mul.lo.s32 	%r83, %r82, %r80;
	sub.s32 	%r84, %r81, %r83;
	cvt.u64.u32 	%rd565, %r82;
	cvt.u64.u32 	%rd566, %r84;
	bra.uni 	$L__BB18_70;
$L__BB18_69:
	div.s64 	%rd565, %rd563, %rd152;
	mul.lo.s64 	%rd298, %rd565, %rd152;
	sub.s64 	%rd566, %rd563, %rd298;
$L__BB18_70:
	mul.wide.u32 	%rd299, %r35, 8;
	add.s64 	%rd300, %rd1, %rd299;
	ld.global.u64 	%rd301, [%rd300];
	mad.lo.s64 	%rd159, %rd301, %rd566, %rd151;
	add.s32 	%r36, %r252, -4;
	mul.wide.u32 	%rd302, %r252, 8;
	add.s64 	%rd303, %rd2, %rd302;
	ld.global.u64 	%rd160, [%rd303];
	or.b64  	%rd304, %rd565, %rd160;
	and.b64  	%rd305, %rd304, -4294967296;
	setp.ne.s64 	%p9, %rd305, 0;
	@%p9 bra 	$L__BB18_72;
	cvt.u32.u64 	%r85, %rd160;
	cvt.u32.u64 	%r86, %rd565;
	div.u32 	%r87, %r86, %r85;
	mul.lo.s32 	%r88, %r87, %r85;
	sub.s32 	%r89, %r86, %r88;
	cvt.u64.u32 	%rd567, %r87;
	cvt.u64.u32 	%rd568, %r89;
	bra.uni 	$L__BB18_73;
$L__BB18_72:
	div.s64 	%rd567, %rd565, %rd160;
	mul.lo.s64 	%rd306, %rd567, %rd160;
	sub.s64 	%rd568, %rd565, %rd306;
$L__BB18_73:
	mul.wide.u32 	%rd307, %r252, 8;
	add.s64 	%rd308, %rd1, %rd307;
	ld.global.u64 	%rd309, [%rd308];
	mad.lo.s64 	%rd167, %rd309, %rd568, %rd159;
	add.s32 	%r37, %r252, -1;
	mul.wide.u32 	%rd310, %r37, 8;
	add.s64 	%rd311, %rd2, %rd310;
	ld.global.u64 	%rd168, [%rd311];
	or.b64  	%rd312, %rd567, %rd168;
	and.b64  	%rd313, %rd312, -4294967296;
	setp.ne.s64 	%p10, %rd313, 0;
	@%p10 bra 	$L__BB18_75;
	cvt.u32.u64 	%r90, %rd168;
	cvt.u32.u64 	%r91, %rd567;
	div.u32 	%r92, %r91, %r90;
	mul.lo.s32 	%r93, %r92, %r90;
	sub.s32 	%r94, %r91, %r93;
	cvt.u64.u32 	%rd569, %r92;
	cvt.u64.u32 	%rd570, %r94;
	bra.uni 	$L__BB18_76;
$L__BB18_75:
	div.s64 	%rd569, %rd567, %rd168;
	mul.lo.s64 	%rd314, %rd569, %rd168;
	sub.s64 	%rd570, %rd567, %rd314;
$L__BB18_76:
	mul.wide.u32 	%rd315, %r37, 8;
	add.s64 	%rd316, %rd1, %rd315;
	ld.global.u64 	%rd317, [%rd316];
	mad.lo.s64 	%rd175, %rd317, %rd570, %rd167;
	add.s32 	%r38, %r252, -2;
	mul.wide.u32 	%rd318, %r38, 8;
	add.s64 	%rd319, %rd2, %rd318;
	ld.global.u64 	%rd176, [%rd319];
	or.b64  	%rd320, %rd569, %rd176;
	and.b64  	%rd321, %rd320, -4294967296;
	setp.ne.s64 	%p11, %rd321, 0;
	@%p11 bra 	$L__BB18_78;
	cvt.u32.u64 	%r95, %rd176;
	cvt.u32.u64 	%r96, %rd569;
	div.u32 	%r97, %r96, %r95;
	mul.lo.s32 	%r98, %r97, %r95;
	sub.s32 	%r99, %r96, %r98;
	cvt.u64.u32 	%rd571, %r97;
	cvt.u64.u32 	%rd572, %r99;
	bra.uni 	$L__BB18_79;
$L__BB18_78:
	div.s64 	%rd571, %rd569, %rd176;
	mul.lo.s64 	%rd322, %rd571, %rd176;
	sub.s64 	%rd572, %rd569, %rd322;
$L__BB18_79:
	mul.wide.u32 	%rd323, %r38, 8;
	add.s64 	%rd324, %rd1, %rd323;
	ld.global.u64 	%rd325, [%rd324];
	mad.lo.s64 	%rd183, %rd325, %rd572, %rd175;
	add.s32 	%r39, %r252, -3;
	mul.wide.u32 	%rd326, %r39, 8;
	add.s64 	%rd327, %rd2, %rd326;
	ld.global.u64 	%rd184, [%rd327];
	or.b64  	%rd328, %rd571, %rd184;
	and.b64  	%rd329, %rd328, -4294967296;
	setp.ne.s64 	%p12, %rd329, 0;
	@%p12 bra 	$L__BB18_81;
	cvt.u32.u64 	%r100, %rd184;
	cvt.u32.u64 	%r101, %rd571;
	div.u32 	%r102, %r101, %r100;
	mul.lo.s32 	%r103, %r102, %r100;
	sub.s32 	%r104, %r101, %r103;
	cvt.u64.u32 	%rd573, %r102;
	cvt.u64.u32 	%rd574, %r104;
	bra.uni 	$L__BB18_82;
$L__BB18_81:
	div.s64 	%rd573, %rd571, %rd184;
	mul.lo.s64 	%rd330, %rd573, %rd184;
	sub.s64 	%rd574, %rd571, %rd330;
$L__BB18_82:
	mul.wide.u32 	%rd331, %r39, 8;
	add.s64 	%rd332, %rd1, %rd331;
	ld.global.u64 	%rd333, [%rd332];
	mad.lo.s64 	%rd191, %rd333, %rd574, %rd183;
	mul.wide.u32 	%rd334, %r36, 8;
	add.s64 	%rd335, %rd2, %rd334;
	ld.global.u64 	%rd192, [%rd335];
	or.b64  	%rd336, %rd573, %rd192;
	and.b64  	%rd337, %rd336, -4294967296;
	setp.ne.s64 	%p13, %rd337, 0;
	@%p13 bra 	$L__BB18_84;
	cvt.u32.u64 	%r105, %rd192;
	cvt.u32.u64 	%r106, %rd573;
	div.u32 	%r107, %r106, %r105;
	mul.lo.s32 	%r108, %r107, %r105;
	sub.s32 	%r109, %r106, %r108;
	cvt.u64.u32 	%rd590, %r107;
	cvt.u64.u32 	%rd576, %r109;
	bra.uni 	$L__BB18_85;
$L__BB18_84:
	div.s64 	%rd590, %rd573, %rd192;
	mul.lo.s64 	%rd338, %rd590, %rd192;
	sub.s64 	%rd576, %rd573, %rd338;
$L__BB18_85:
	mul.wide.u32 	%rd339, %r36, 8;
	add.s64 	%rd340, %rd1, %rd339;
	ld.global.u64 	%rd341, [%rd340];
	mad.lo.s64 	%rd342, %rd341, %rd576, %rd191;
	shl.b64 	%rd343, %rd342, 2;
	add.s64 	%rd599, %rd599, %rd343;
	add.s32 	%r252, %r252, -8;
	add.s32 	%r251, %r251, 8;
	setp.ne.s32 	%p14, %r251, 0;
	@%p14 bra 	$L__BB18_61;
	add.s32 	%r254, %r252, 3;
$L__BB18_87:
	setp.eq.s32 	%p15, %r28, 0;
	@%p15 bra 	$L__BB18_116;
	and.b32  	%r44, %r26, 3;
	setp.lt.u32 	%p16, %r28, 4;
	@%p16 bra 	$L__BB18_102;
	mul.wide.u32 	%rd345, %r254, 8;
	add.s64 	%rd346, %rd2, %rd345;
	ld.global.u64 	%rd203, [%rd346];
	or.b64  	%rd347, %rd590, %rd203;
	and.b64  	%rd348, %rd347, -4294967296;
	setp.ne.s64 	%p17, %rd348, 0;
	@%p17 bra 	$L__BB18_91;
	cvt.u32.u64 	%r110, %rd203;
	cvt.u32.u64 	%r111, %rd590;
	div.u32 	%r112, %r111, %r110;
	mul.lo.s32 	%r113, %r112, %r110;
	sub.s32 	%r114, %r111, %r113;
	cvt.u64.u32 	%rd580, %r112;
	cvt.u64.u32 	%rd581, %r114;
	bra.uni 	$L__BB18_92;
$L__BB18_91:
	div.s64 	%rd580, %rd590, %rd203;
	mul.lo.s64 	%rd349, %rd580, %rd203;
	sub.s64 	%rd581, %rd590, %rd349;
$L__BB18_92:
	mul.wide.u32 	%rd350, %r254, 8;
	add.s64 	%rd351, %rd1, %rd350;
	ld.global.u64 	%rd352, [%rd351];
	mul.lo.s64 	%rd210, %rd352, %rd581;
	add.s32 	%r45, %r254, -1;
	mul.wide.u32 	%rd353, %r45, 8;
	add.s64 	%rd354, %rd2, %rd353;
	ld.global.u64 	%rd211, [%rd354];
	or.b64  	%rd355, %rd580, %rd211;
	and.b64  	%rd356, %rd355, -4294967296;
	setp.ne.s64 	%p18, %rd356, 0;
	@%p18 bra 	$L__BB18_94;
	cvt.u32.u64 	%r115, %rd211;
	cvt.u32.u64 	%r116, %rd580;
	div.u32 	%r117, %r116, %r115;
	mul.lo.s32 	%r118, %r117, %r115;
	sub.s32 	%r119, %r116, %r118;
	cvt.u64.u32 	%rd582, %r117;
	cvt.u64.u32 	%rd583, %r119;
	bra.uni 	$L__BB18_95;
$L__BB18_94:
	div.s64 	%rd582, %rd580, %rd211;
	mul.lo.s64 	%rd357, %rd582, %rd211;
	sub.s64 	%rd583, %rd580, %rd357;
$L__BB18_95:
	mul.wide.u32 	%rd358, %r45, 8;
	add.s64 	%rd359, %rd1, %rd358;
	ld.global.u64 	%rd360, [%rd359];
	mad.lo.s64 	%rd218, %rd360, %rd583, %rd210;
	add.s32 	%r46, %r254, -2;
	mul.wide.u32 	%rd361, %r46, 8;
	add.s64 	%rd362, %rd2, %rd361;
	ld.global.u64 	%rd219, [%rd362];
	or.b64  	%rd363, %rd582, %rd219;
	and.b64  	%rd364, %rd363, -4294967296;
	setp.ne.s64 	%p19, %rd364, 0;
	@%p19 bra 	$L__BB18_97;
	cvt.u32.u64 	%r120, %rd219;
	cvt.u32.u64 	%r121, %rd582;
	div.u32 	%r122, %r121, %r120;
	mul.lo.s32 	%r123, %r122, %r120;
	sub.s32 	%r124, %r121, %r123;
	cvt.u64.u32 	%rd584, %r122;
	cvt.u64.u32 	%rd585, %r124;
	bra.uni 	$L__BB18_98;
$L__BB18_97:
	div.s64 	%rd584, %rd582, %rd219;
	mul.lo.s64 	%rd365, %rd584, %rd219;
	sub.s64 	%rd585, %rd582, %rd365;
$L__BB18_98:
	mul.wide.u32 	%rd366, %r46, 8;
	add.s64 	%rd367, %rd1, %rd366;
	ld.global.u64 	%rd368, [%rd367];
	mad.lo.s64 	%rd226, %rd368, %rd585, %rd218;
	add.s32 	%r47, %r254, -3;
	mul.wide.u32 	%rd369, %r47, 8;
	add.s64 	%rd370, %rd2, %rd369;
	ld.global.u64 	%rd227, [%rd370];
	or.b64  	%rd371, %rd584, %rd227;
	and.b64  	%rd372, %rd371, -4294967296;
	setp.ne.s64 	%p20, %rd372, 0;
	@%p20 bra 	$L__BB18_100;
	cvt.u32.u64 	%r125, %rd227;
	cvt.u32.u64 	%r126, %rd584;
	div.u32 	%r127, %r126, %r125;
	mul.lo.s32 	%r128, %r127, %r125;
	sub.s32 	%r129, %r126, %r128;
	cvt.u64.u32 	%rd590, %r127;
	cvt.u64.u32 	%rd587, %r129;
	bra.uni 	$L__BB18_101;
$L__BB18_100:
	div.s64 	%rd590, %rd584, %rd227;
	mul.lo.s64 	%rd373, %rd590, %rd227;
	sub.s64 	%rd587, %rd584, %rd373;
$L__BB18_101:
	mul.wide.u32 	%rd374, %r47, 8;
	add.s64 	%rd375, %rd1, %rd374;
	ld.global.u64 	%rd376, [%rd375];
	mad.lo.s64 	%rd377, %rd376, %rd587, %rd226;
	shl.b64 	%rd378, %rd377, 2;
	add.s64 	%rd599, %rd599, %rd378;
	add.s32 	%r254, %r254, -4;
$L__BB18_102:
	setp.eq.s32 	%p21, %r44, 0;
	@%p21 bra 	$L__BB18_116;
	setp.eq.s32 	%p22, %r44, 1;
	@%p22 bra 	$L__BB18_111;
	mul.wide.u32 	%rd380, %r254, 8;
	add.s64 	%rd381, %rd2, %rd380;
	ld.global.u64 	%rd238, [%rd381];
	or.b64  	%rd382, %rd590, %rd238;
	and.b64  	%rd383, %rd382, -4294967296;
	setp.ne.s64 	%p23, %rd383, 0;
	@%p23 bra 	$L__BB18_106;
	cvt.u32.u64 	%r130, %rd238;
	cvt.u32.u64 	%r131, %rd590;
	div.u32 	%r132, %r131, %r130;
	mul.lo.s32 	%r133, %r132, %r130;
	sub.s32 	%r134, %r131, %r133;
	cvt.u64.u32 	%rd591, %r132;
	cvt.u64.u32 	%rd592, %r134;
	bra.uni 	$L__BB18_107;
$L__BB18_106:
	div.s64 	%rd591, %rd590, %rd238;
	mul.lo.s64 	%rd384, %rd591, %rd238;
	sub.s64 	%rd592, %rd590, %rd384;
$L__BB18_107:
	mul.wide.u32 	%rd385, %r254, 8;
	add.s64 	%rd386, %rd1, %rd385;
	ld.global.u64 	%rd387, [%rd386];
	mul.lo.s64 	%rd245, %rd387, %rd592;
	add.s32 	%r50, %r254, -1;
	mul.wide.u32 	%rd388, %r50, 8;
	add.s64 	%rd389, %rd2, %rd388;
	ld.global.u64 	%rd246, [%rd389];
	or.b64  	%rd390, %rd591, %rd246;
	and.b64  	%rd391, %rd390, -4294967296;
	setp.ne.s64 	%p24, %rd391, 0;
	@%p24 bra 	$L__BB18_109;
	cvt.u32.u64 	%r135, %rd246;
	cvt.u32.u64 	%r136, %rd591;
	div.u32 	%r137, %r136, %r135;
	mul.lo.s32 	%r138, %r137, %r135;
	sub.s32 	%r139, %r136, %r138;
	cvt.u64.u32 	%rd590, %r137;
	cvt.u64.u32 	%rd594, %r139;
	bra.uni 	$L__BB18_110;
$L__BB18_109:
	div.s64 	%rd590, %rd591, %rd246;
	mul.lo.s64 	%rd392, %rd590, %rd246;
	sub.s64 	%rd594, %rd591, %rd392;
$L__BB18_110:
	add.s64 	%rd394, %rd1, %rd388;
	ld.global.u64 	%rd395, [%rd394];
	mad.lo.s64 	%rd396, %rd395, %rd594, %rd245;
	shl.b64 	%rd397, %rd396, 2;
	add.s64 	%rd599, %rd599, %rd397;
	add.s32 	%r254, %r254, -2;
$L__BB18_111:
	and.b32  	%r140, %r26, 1;
	setp.eq.b32 	%p25, %r140, 1;
	not.pred 	%p26, %p25;
	@%p26 bra 	$L__BB18_116;
	mul.wide.u32 	%rd398, %r254, 8;
	add.s64 	%rd399, %rd2, %rd398;
	ld.global.u64 	%rd257, [%rd399];
	or.b64  	%rd400, %rd590, %rd257;
	and.b64  	%rd401, %rd400, -4294967296;
	setp.ne.s64 	%p27, %rd401, 0;
	@%p27 bra 	$L__BB18_114;
	cvt.u32.u64 	%r141, %rd257;
	cvt.u32.u64 	%r142, %rd590;
	rem.u32 	%r143, %r142, %r141;
	cvt.u64.u32 	%rd598, %r143;
	bra.uni 	$L__BB18_115;
$L__BB18_114:
	rem.s64 	%rd598, %rd590, %rd257;
$L__BB18_115:
	add.s64 	%rd403, %rd1, %rd398;
	ld.global.u64 	%rd404, [%rd403];
	mul.lo.s64 	%rd405, %rd404, %rd598;
	shl.b64 	%rd406, %rd405, 2;
	add.s64 	%rd599, %rd599, %rd406;
$L__BB18_116:
	ld.global.u32 	%r144, [%rd599];
	st.shared.u32 	[%r5], %r144;
	st.shared.u64 	[%r6], %rd4;
$L__BB18_117:
	bar.sync 	0;
	setp.lt.u32 	%p50, %r256, 66;
	@%p50 bra 	$L__BB18_125;
$L__BB18_118:
	mov.u32 	%r53, %r256;
	shr.u32 	%r256, %r53, 1;
	setp.ge.u32 	%p51, %r3, %r256;
	@%p51 bra 	$L__BB18_124;
	ld.shared.u32 	%r55, [%r5];
	shl.b32 	%r213, %r256, 2;
	add.s32 	%r214, %r5, %r213;
	ld.shared.u32 	%r56, [%r214];
	setp.ge.s32 	%p52, %r55, %r56;
	shl.b32 	%r215, %r256, 3;
	add.s32 	%r57, %r6, %r215;
	@%p52 bra 	$L__BB18_121;
	ld.shared.u64 	%rd600, [%r57];
	bra.uni 	$L__BB18_123;
$L__BB18_121:
	setp.ne.s32 	%p53, %r55, %r56;
	@%p53 bra 	$L__BB18_124;
	ld.shared.u64 	%rd485, [%r6];
	ld.shared.u64 	%rd600, [%r57];
	setp.le.s64 	%p54, %rd485, %rd600;
	@%p54 bra 	$L__BB18_124;
$L__BB18_123:
	st.shared.u32 	[%r5], %r56;
	st.shared.u64 	[%r6], %rd600;
$L__BB18_124:
	bar.sync 	0;
	setp.gt.u32 	%p55, %r53, 131;
	@%p55 bra 	$L__BB18_118;
$L__BB18_125:
	setp.gt.u32 	%p56, %r3, 31;
	@%p56 bra 	$L__BB18_152;
	ld.volatile.shared.u32 	%r216, [%r5];
	ld.volatile.shared.u32 	%r217, [%r5+128];
	setp.lt.s32 	%p57, %r216, %r217;
	@%p57 bra 	$L__BB18_129;
	ld.volatile.shared.u32 	%r218, [%r5];
	ld.volatile.shared.u32 	%r219, [%r5+128];
	setp.ne.s32 	%p58, %r218, %r219;
	@%p58 bra 	$L__BB18_130;
	ld.volatile.shared.u64 	%rd486, [%r6];
	ld.volatile.shared.u64 	%rd487, [%r6+256];
	setp.le.s64 	%p59, %rd486, %rd487;
	@%p59 bra 	$L__BB18_130;
$L__BB18_129:
	ld.volatile.shared.u64 	%rd488, [%r6+256];
	st.volatile.shared.u64 	[%r6], %rd488;
	ld.volatile.shared.u32 	%r220, [%r5+128];
	st.volatile.shared.u32 	[%r5], %r220;
$L__BB18_130:
	ld.volatile.shared.u32 	%r221, [%r5];
	ld.volatile.shared.u32 	%r222, [%r5+64];
	setp.lt.s32 	%p60, %r221, %r222;
	@%p60 bra 	$L__BB18_133;
	ld.volatile.shared.u32 	%r223, [%r5];
	ld.volatile.shared.u32 	%r224, [%r5+64];
	setp.ne.s32 	%p61, %r223, %r224;
	@%p61 bra 	$L__BB18_134;
	ld.volatile.shared.u64 	%rd489, [%r6];
	ld.volatile.shared.u64 	%rd490, [%r6+128];
	setp.le.s64 	%p62, %rd489, %rd490;
	@%p62 bra 	$L__BB18_134;
$L__BB18_133:
	ld.volatile.shared.u64 	%rd491, [%r6+128];
	st.volatile.shared.u64 	[%r6], %rd491;
	ld.volatile.shared.u32 	%r225, [%r5+64];
	st.volatile.shared.u32 	[%r5], %r225;
$L__BB18_134:
	ld.volatile.shared.u32 	%r226, [%r5];
	ld.volatile.shared.u32 	%r227, [%r5+32];
	setp.lt.s32 	%p63, %r226, %r227;
	@%p63 bra 	$L__BB18_137;
	ld.volatile.shared.u32 	%r228, [%r5];
	ld.volatile.shared.u32 	%r229, [%r5+32];
	setp.ne.s32 	%p64, %r228, %r229;
	@%p64 bra 	$L__BB18_138;
	ld.volatile.shared.u64 	%rd492, [%r6];
	ld.volatile.shared.u64 	%rd493, [%r6+64];
	setp.le.s64 	%p65, %rd492, %rd493;
	@%p65 bra 	$L__BB18_138;
$L__BB18_137:
	ld.volatile.shared.u64 	%rd494, [%r6+64];
	st.volatile.shared.u64 	[%r6], %rd494;
	ld.volatile.shared.u32 	%r230, [%r5+32];
	st.volatile.shared.u32 	[%r5], %r230;
$L__BB18_138:
	ld.volatile.shared.u32 	%r231, [%r5];
	ld.volatile.shared.u32 	%r232, [%r5+16];
	setp.lt.s32 	%p66, %r231, %r232;
	@%p66 bra 	$L__BB18_141;
	ld.volatile.shared.u32 	%r233, [%r5];
	ld.volatile.shared.u32 	%r234, [%r5+16];
	setp.ne.s32 	%p67, %r233, %r234;
	@%p67 bra 	$L__BB18_142;
	ld.volatile.shared.u64 	%rd495, [%r6];
	ld.volatile.shared.u64 	%rd496, [%r6+32];
	setp.le.s64 	%p68, %rd495, %rd496;
	@%p68 bra 	$L__BB18_142;
$L__BB18_141:
	ld.volatile.shared.u64 	%rd497, [%r6+32];
	st.volatile.shared.u64 	[%r6], %rd497;
	ld.volatile.shared.u32 	%r235, [%r5+16];
	st.volatile.shared.u32 	[%r5], %r235;
$L__BB18_142:
	ld.volatile.shared.u32 	%r236, [%r5];
	ld.volatile.shared.u32 	%r237, [%r5+8];
	setp.lt.s32 	%p69, %r236, %r237;
	@%p69 bra 	$L__BB18_145;
	ld.volatile.shared.u32 	%r238, [%r5];
	ld.volatile.shared.u32 	%r239, [%r5+8];
	setp.ne.s32 	%p70, %r238, %r239;
	@%p70 bra 	$L__BB18_146;
	ld.volatile.shared.u64 	%rd498, [%r6];
	ld.volatile.shared.u64 	%rd499, [%r6+16];
	setp.le.s64 	%p71, %rd498, %rd499;
	@%p71 bra 	$L__BB18_146;
$L__BB18_145:
	ld.volatile.shared.u64 	%rd500, [%r6+16];
	st.volatile.shared.u64 	[%r6], %rd500;
	ld.volatile.shared.u32 	%r240, [%r5+8];
	st.volatile.shared.u32 	[%r5], %r240;
$L__BB18_146:
	ld.volatile.shared.u32 	%r241, [%r5];
	ld.volatile.shared.u32 	%r242, [%r5+4];
	setp.lt.s32 	%p72, %r241, %r242;
	@%p72 bra 	$L__BB18_149;
	ld.volatile.shared.u32 	%r243, [%r5];
	ld.volatile.shared.u32 	%r244, [%r5+4];
	setp.ne.s32 	%p73, %r243, %r244;
	@%p73 bra 	$L__BB18_150;
	ld.volatile.shared.u64 	%rd501, [%r6];
	ld.volatile.shared.u64 	%rd502, [%r6+8];
	setp.le.s64 	%p74, %rd501, %rd502;
	@%p74 bra 	$L__BB18_150;
$L__BB18_149:
	ld.volatile.shared.u64 	%rd503, [%r6+8];
	st.volatile.shared.u64 	[%r6], %rd503;
	ld.volatile.shared.u32 	%r245, [%r5+4];
	st.volatile.shared.u32 	[%r5], %r245;
$L__BB18_150:
	setp.ne.s32 	%p75, %r3, 0;
	@%p75 bra 	$L__BB18_152;
	ld.param.u64 	%rd514, [nkd_i32_param_9];
	ld.param.u64 	%rd513, [nkd_i32_param_0];
	ld.shared.u32 	%r246, [sdata_i32];
	cvt.u64.u32 	%rd504, %r4;
	mad.lo.s64 	%rd505, %rd514, %rd5, %rd504;
	cvta.to.global.u64 	%rd506, %rd513;
	shl.b64 	%rd507, %rd505, 2;
	add.s64 	%rd508, %rd506, %rd507;
	st.global.u32 	[%rd508], %r246;
	ld.shared.u64 	%rd509, [%r2];
	cvta.to.global.u64 	%rd510, %rd267;
	shl.b64 	%rd511, %rd505, 3;
	add.s64 	%rd512, %rd510, %rd511;
	st.global.u64 	[%rd512], %rd509;
$L__BB18_152:
	ret;

}
	// .globl	nkd2_i32
.visible .entry nkd2_i32(
	.param .u64 .ptr .align 1 nkd2_i32_param_0,
	.param .u64 .ptr .align 1 nkd2_i32_param_1,
	.param .u64 .ptr .align 1 nkd2_i32_param_2,
	.param .u64 nkd2_i32_param_3,
	.param .u64 nkd2_i32_param_4,
	.param .u64 nkd2_i32_param_5,
	.param .u64 nkd2_i32_param_6,
	.param .u64 nkd2_i32_param_7
)
{
	.reg .pred 	%p<33>;
	.reg .b32 	%r<64>;
	.reg .b64 	%rd<71>;

	ld.param.u64 	%rd15, [nkd2_i32_param_0];
	ld.param.u64 	%rd18, [nkd2_i32_param_1];
	ld.param.u64 	%rd19, [nkd2_i32_param_2];
	ld.param.u64 	%rd20, [nkd2_i32_param_3];
	ld.param.u64 	%rd16, [nkd2_i32_param_4];
	ld.param.u64 	%rd21, [nkd2_i32_param_5];
	ld.param.u64 	%rd17, [nkd2_i32_param_7];
	cvta.to.global.u64 	%rd1, %rd19;
	cvta.to.global.u64 	%rd2, %rd18;
	mov.u32 	%r63, %ntid.x;
	shl.b32 	%r16, %r63, 2;
	mov.u32 	%r17, sdata_i32;
	add.s32 	%r2, %r17, %r16;
	mov.u32 	%r3, %tid.x;
	mov.u32 	%r4, %ctaid.x;
	mul.lo.s32 	%r18, %r4, %r63;
	shl.b32 	%r19, %r18, 1;
	add.s32 	%r20, %r19, %r3;
	shl.b32 	%r21, %r3, 2;
	add.s32 	%r5, %r17, %r21;
	mov.b32 	%r22, -2147483648;
	st.shared.u32 	[%r5], %r22;
	cvt.u64.u32 	%rd3, %r20;
	shl.b32 	%r23, %r3, 3;
	add.s32 	%r6, %r2, %r23;
	st.shared.u64 	[%r6], %rd3;
	mov.u32 	%r24, %ctaid.y;
	cvt.u64.u32 	%rd22, %r24;
	add.s64 	%rd4, %rd20, %rd22;
	setp.ge.u64 	%p1, %rd4, %rd21;
	@%p1 bra 	$L__BB19_46;
	cvt.u32.u64 	%r25, %rd3;
	mul.lo.s64 	%rd5, %rd17, %rd4;
	cvt.u32.u64 	%r26, %rd5;
	add.s32 	%r7, %r25, %r26;
	add.s32 	%r27, %r25, %r63;
	add.s32 	%r8, %r7, %r63;
	cvt.u64.u32 	%rd23, %r27;
	setp.le.u64 	%p2, %rd16, %rd23;
	@%p2 bra 	$L__BB19_9;
	mul.wide.u32 	%rd29, %r7, 4;
	add.s64 	%rd30, %rd2, %rd29;
	ld.global.u32 	%r9, [%rd30];
	mul.wide.u32 	%rd31, %r8, 4;
	add.s64 	%rd32, %rd2, %rd31;
	ld.global.u32 	%r10, [%rd32];
	setp.ge.s32 	%p4, %r9, %r10;
	@%p4 bra 	$L__BB19_4;
	mul.wide.u32 	%rd39, %r8, 8;
	add.s64 	%rd40, %rd1, %rd39;
	ld.global.u64 	%rd68, [%rd40];
	bra.uni 	$L__BB19_8;
$L__BB19_4:
	setp.eq.s32 	%p5, %r9, %r10;
	@%p5 bra 	$L__BB19_7;
	mul.wide.u32 	%rd33, %r7, 8;
	add.s64 	%rd34, %rd1, %rd33;
	ld.global.u64 	%rd69, [%rd34];
$L__BB19_6:
	st.shared.u32 	[%r5], %r9;
	st.shared.u64 	[%r6], %rd69;
	bra.uni 	$L__BB19_11;
$L__BB19_7:
	mul.wide.u32 	%rd35, %r7, 8;
	add.s64 	%rd36, %rd1, %rd35;
	ld.global.u64 	%rd69, [%rd36];
	mul.wide.u32 	%rd37, %r8, 8;
	add.s64 	%rd38, %rd1, %rd37;
	ld.global.u64 	%rd68, [%rd38];
	setp.le.s64 	%p6, %rd69, %rd68;
	@%p6 bra 	$L__BB19_6;
$L__BB19_8:
	st.shared.u32 	[%r5], %r10;
	st.shared.u64 	[%r6], %rd68;
	bra.uni 	$L__BB19_11;
$L__BB19_9:
	setp.le.u64 	%p3, %rd16, %rd3;
	@%p3 bra 	$L__BB19_11;
	mul.wide.u32 	%rd24, %r7, 4;
	add.s64 	%rd25, %rd2, %rd24;
	ld.global.u32 	%r28, [%rd25];
	st.shared.u32 	[%r5], %r28;
	mul.wide.u32 	%rd26, %r7, 8;
	add.s64 	%rd27, %rd1, %rd26;
	ld.global.u64 	%rd28, [%rd27];
	st.shared.u64 	[%r6], %rd28;
$L__BB19_11:
	bar.sync 	0;
	setp.lt.u32 	%p7, %r63, 66;
	@%p7 bra 	$L__BB19_19;
$L__BB19_12:
	mov.u32 	%r11, %r63;
	shr.u32 	%r63, %r11, 1;
	setp.ge.u32 	%p8, %r3, %r63;
	@%p8 bra 	$L__BB19_18;
	ld.shared.u32 	%r13, [%r5];
	shl.b32 	%r29, %r63, 2;
	add.s32 	%r30, %r5, %r29;
	ld.shared.u32 	%r14, [%r30];
	setp.ge.s32 	%p9, %r13, %r14;
	shl.b32 	%r31, %r63, 3;
	add.s32 	%r15, %r6, %r31;
	@%p9 bra 	$L__BB19_15;
	ld.shared.u64 	%rd70, [%r15];
	bra.uni 	$L__BB19_17;
$L__BB19_15:
	setp.ne.s32 	%p10, %r13, %r14;
	@%p10 bra 	$L__BB19_18;
	ld.shared.u64 	%rd41, [%r6];
	ld.shared.u64 	%rd70, [%r15];
	setp.le.s64 	%p11, %rd41, %rd70;
	@%p11 bra 	$L__BB19_18;
$L__BB19_17:
	st.shared.u32 	[%r5], %r14;
	st.shared.u64 	[%r6], %rd70;
$L__BB19_18:
	bar.sync 	0;
	setp.gt.u32 	%p12, %r11, 131;
	@%p12 bra 	$L__BB19_12;
$L__BB19_19:
	setp.gt.u32 	%p13, %r3, 31;
	@%p13 bra 	$L__BB19_46;
	ld.volatile.shared.u32 	%r32, [%r5];
	ld.volatile.shared.u32 	%r33, [%r5+128];
	setp.lt.s32 	%p14, %r32, %r33;
	@%p14 bra 	$L__BB19_23;
	ld.volatile.shared.u32 	%r34, [%r5];
	ld.volatile.shared.u32 	%r35, [%r5+128];
	setp.ne.s32 	%p15, %r34, %r35;
	@%p15 bra 	$L__BB19_24;
	ld.volatile.shared.u64 	%rd42, [%r6];
	ld.volatile.shared.u64 	%rd43, [%r6+256];
	setp.le.s64 	%p16, %rd42, %rd43;
	@%p16 bra 	$L__BB19_24;
$L__BB19_23:
	ld.volatile.shared.u64 	%rd44, [%r6+256];
	st.volatile.shared.u64 	[%r6], %rd44;
	ld.volatile.shared.u32 	%r36, [%r5+128];
	st.volatile.shared.u32 	[%r5], %r36;
$L__BB19_24:
	ld.volatile.shared.u32 	%r37, [%r5];
	ld.volatile.shared.u32 	%r38, [%r5+64];
	setp.lt.s32 	%p17, %r37, %r38;
	@%p17 bra 	$L__BB19_27;
	ld.volatile.shared.u32 	%r39, [%r5];
	ld.volatile.shared.u32 	%r40, [%r5+64];
	setp.ne.s32 	%p18, %r39, %r40;
	@%p18 bra 	$L__BB19_28;
	ld.volatile.shared.u64 	%rd45, [%r6];
	ld.volatile.shared.u64 	%rd46, [%r6+128];
	setp.le.s64 	%p19, %rd45, %rd46;
	@%p19 bra 	$L__BB19_28;
$L__BB19_27:
	ld.volatile.shared.u64 	%rd47, [%r6+128];
	st.volatile.shared.u64 	[%r6], %rd47;
	ld.volatile.shared.u32 	%r41, [%r5+64];
	st.volatile.shared.u32 	[%r5], %r41;
$L__BB19_28:
	ld.volatile.shared.u32 	%r42, [%r5];
	ld.volatile.shared.u32 	%r43, [%r5+32];
	setp.lt.s32 	%p20, %r42, %r43;
	@%p20 bra 	$L__BB19_31;
	ld.volatile.shared.u32 	%r44, [%r5];
	ld.volatile.shared.u32 	%r45, [%r5+32];
	setp.ne.s32 	%p21, %r44, %r45;
	@%p21 bra 	$L__BB19_32;
	ld.volatile.shared.u64 	%rd48, [%r6];
	ld.volatile.shared.u64 	%rd49, [%r6+64];
	setp.le.s64 	%p22, %rd48, %rd49;
	@%p22 bra 	$L__BB19_32;
$L__BB19_31:
	ld.volatile.shared.u64 	%rd50, [%r6+64];
	st.volatile.shared.u64 	[%r6], %rd50;
	ld.volatile.shared.u32 	%r46, [%r5+32];
	st.volatile.shared.u32 	[%r5], %r46;
$L__BB19_32:
	ld.volatile.shared.u32 	%r47, [%r5];
	ld.volatile.shared.u32 	%r48, [%r5+16];
	setp.lt.s32 	%p23, %r47, %r48;
	@%p23 bra 	$L__BB19_35;
	ld.volatile.shared.u32 	%r49, [%r5];
	ld.volatile.shared.u32 	%r50, [%r5+16];
	setp.ne.s32 	%p24, %r49, %r50;
	@%p24 bra 	$L__BB19_36;
	ld.volatile.shared.u64 	%rd51, [%r6];
	ld.volatile.shared.u64 	%rd52, [%r6+32];
	setp.le.s64 	%p25, %rd51, %rd52;
	@%p25 bra 	$L__BB19_36;
$L__BB19_35:
	ld.volatile.shared.u64 	%rd53, [%r6+32];
	st.volatile.shared.u64 	[%r6], %rd53;
	ld.volatile.shared.u32 	%r51, [%r5+16];
	st.volatile.shared.u32 	[%r5], %r51;
$L__BB19_36:
	ld.volatile.shared.u32 	%r52, [%r5];
	ld.volatile.shared.u32 	%r53, [%r5+8];
	setp.lt.s32 	%p26, %r52, %r53;
	@%p26 bra 	$L__BB19_39;
	ld.volatile.shared.u32 	%r54, [%r5];
	ld.volatile.shared.u32 	%r55, [%r5+8];
	setp.ne.s32 	%p27, %r54, %r55;
	@%p27 bra 	$L__BB19_40;
	ld.volatile.shared.u64 	%rd54, [%r6];
	ld.volatile.shared.u64 	%rd55, [%r6+16];
	setp.le.s64 	%p28, %rd54, %rd55;
	@%p28 bra 	$L__BB19_40;
$L__BB19_39:
	ld.volatile.shared.u64 	%rd56, [%r6+16];
	st.volatile.shared.u64 	[%r6], %rd56;
	ld.volatile.shared.u32 	%r56, [%r5+8];
	st.volatile.shared.u32 	[%r5], %r56;
$L__BB19_40:
	ld.volatile.shared.u32 	%r57, [%r5];
	ld.volatile.shared.u32 	%r58, [%r5+4];
	setp.lt.s32 	%p29, %r57, %r58;
	@%p29 bra 	$L__BB19_43;
	ld.volatile.shared.u32 	%r59, [%r5];
	ld.volatile.shared.u32 	%r60, [%r5+4];
	setp.ne.s32 	%p30, %r59, %r60;
	@%p30 bra 	$L__BB19_44;
	ld.volatile.shared.u64 	%rd57, [%r6];
	ld.volatile.shared.u64 	%rd58, [%r6+8];
	setp.le.s64 	%p31, %rd57, %rd58;
	@%p31 bra 	$L__BB19_44;
$L__BB19_43:
	ld.volatile.shared.u64 	%rd59, [%r6+8];
	st.volatile.shared.u64 	[%r6], %rd59;
	ld.volatile.shared.u32 	%r61, [%r5+4];
	st.volatile.shared.u32 	[%r5], %r61;
$L__BB19_44:
	setp.ne.s32 	%p32, %r3, 0;
	@%p32 bra 	$L__BB19_46;
	ld.shared.u32 	%r62, [sdata_i32];
	cvt.u64.u32 	%rd60, %r4;
	add.s64 	%rd61, %rd5, %rd60;
	cvta.to.global.u64 	%rd62, %rd15;
	shl.b64 	%rd63, %rd61, 2;
	add.s64 	%rd64, %rd62, %rd63;
	st.global.u32 	[%rd64], %r62;
	ld.shared.u64 	%rd65, [%r2];
	shl.b64 	%rd66, %rd61, 3;
	add.s64 	%rd67, %rd1, %rd66;
	st.global.u64 	[%rd67], %rd65;
$L__BB19_46:
	ret;

}
	// .globl	contiguous_reduce_i64
.visible .entry contiguous_reduce_i64(
	.param .u64 .ptr .align 1 contiguous_reduce_i64_param_0,
	.param .u64 .ptr .align 1 contiguous_reduce_i64_param_1,
	.param .u64 .ptr .align 1 contiguous_reduce_i64_param_2,
	.param .u64 contiguous_reduce_i64_param_3
)
{
	.reg .pred 	%p<30>;
	.reg .b32 	%r<20>;
	.reg .b64 	%rd<80>;

	ld.param.u64 	%rd11, [contiguous_reduce_i64_param_0];
	ld.param.u64 	%rd12, [contiguous_reduce_i64_param_1];
	ld.param.u64 	%rd14, [contiguous_reduce_i64_param_2];
	ld.param.u64 	%rd13, [contiguous_reduce_i64_param_3];
	cvta.to.global.u64 	%rd1, %rd14;
	mov.u32 	%r19, %ntid.x;
	shl.b32 	%r10, %r19, 3;
	mov.u32 	%r11, sdata_i64;
	add.s32 	%r2, %r11, %r10;
	mov.u32 	%r3, %tid.x;
	mov.u32 	%r4, %ctaid.x;
	mul.lo.s32 	%r12, %r4, %r19;
	shl.b32 	%r13, %r12, 1;
	add.s32 	%r14, %r13, %r3;
	cvt.u64.u32 	%rd2, %r14;
	shl.b32 	%r15, %r3, 3;
	add.s32 	%r5, %r2, %r15;
	st.shared.u64 	[%r5], %rd2;
	add.s32 	%r6, %r11, %r15;
	mov.b64 	%rd15, -9223372036854775808;
	st.shared.u64 	[%r6], %rd15;
	add.s32 	%r16, %r14, %r19;
	cvt.u64.u32 	%rd3, %r16;
	setp.le.u64 	%p1, %rd13, %rd3;
	@%p1 bra 	$L__BB20_4;
	shl.b64 	%rd19, %rd2, 3;
	add.s64 	%rd20, %rd1, %rd19;
	ld.global.u64 	%rd4, [%rd20];
	shl.b64 	%rd21, %rd3, 3;
	add.s64 	%rd22, %rd1, %rd21;
	ld.global.u64 	%rd5, [%rd22];
	setp.ge.s64 	%p3, %rd4, %rd5;
	@%p3 bra 	$L__BB20_3;
	st.shared.u64 	[%r6], %rd5;
	st.shared.u64 	[%r5], %rd3;
	bra.uni 	$L__BB20_6;
$L__BB20_3:
	st.shared.u64 	[%r6], %rd4;
	st.shared.u64 	[%r5], %rd2;
	bra.uni 	$L__BB20_6;
$L__BB20_4:
	setp.le.u64 	%p2, %rd13, %rd2;
	@%p2 bra 	$L__BB20_6;
	shl.b64 	%rd16, %rd2, 3;
	add.s64 	%rd17, %rd1, %rd16;
	ld.global.u64 	%rd18, [%rd17];
	st.shared.u64 	[%r6], %rd18;
	st.shared.u64 	[%r5], %rd2;
$L__BB20_6:
	bar.sync 	0;
	setp.lt.u32 	%p4, %r19, 66;
	@%p4 bra 	$L__BB20_14;
$L__BB20_7:
	mov.u32 	%r7, %r19;
	shr.u32 	%r19, %r7, 1;
	setp.ge.u32 	%p5, %r3, %r19;
	@%p5 bra 	$L__BB20_13;
	ld.shared.u64 	%rd6, [%r6];
	shl.b32 	%r17, %r19, 3;
	add.s32 	%r18, %r6, %r17;
	ld.shared.u64 	%rd7, [%r18];
	setp.ge.s64 	%p6, %rd6, %rd7;
	add.s32 	%r9, %r5, %r17;
	@%p6 bra 	$L__BB20_10;
	ld.shared.u64 	%rd79, [%r9];
	bra.uni 	$L__BB20_12;
$L__BB20_10:
	setp.ne.s64 	%p7, %rd6, %rd7;
	@%p7 bra 	$L__BB20_13;
	ld.shared.u64 	%rd23, [%r5];
	ld.shared.u64 	%rd79, [%r9];
	setp.le.s64 	%p8, %rd23, %rd79;
	@%p8 bra 	$L__BB20_13;
$L__BB20_12:
	st.shared.u64 	[%r6], %rd7;
	st.shared.u64 	[%r5], %rd79;
$L__BB20_13:
	bar.sync 	0;
	setp.gt.u32 	%p9, %r7, 131;
	@%p9 bra 	$L__BB20_7;
$L__BB20_14:
	setp.gt.u32 	%p10, %r3, 31;
	@%p10 bra 	$L__BB20_41;
	ld.volatile.shared.u64 	%rd24, [%r6];
	ld.volatile.shared.u64 	%rd25, [%r6+256];
	setp.lt.s64 	%p11, %rd24, %rd25;
	@%p11 bra 	$L__BB20_18;
	ld.volatile.shared.u64 	%rd26, [%r6];
	ld.volatile.shared.u64 	%rd27, [%r6+256];
	setp.ne.s64 	%p12, %rd26, %rd27;
	@%p12 bra 	$L__BB20_19;
	ld.volatile.shared.u64 	%rd28, [%r5];
	ld.volatile.shared.u64 	%rd29, [%r5+256];
	setp.le.s64 	%p13, %rd28, %rd29;
	@%p13 bra 	$L__BB20_19;
$L__BB20_18:
	ld.volatile.shared.u64 	%rd30, [%r5+256];
	st.volatile.shared.u64 	[%r5], %rd30;
	ld.volatile.shared.u64 	%rd31, [%r6+256];
	st.volatile.shared.u64 	[%r6], %rd31;
$L__BB20_19:
	ld.volatile.shared.u64 	%rd32, [%r6];
	ld.volatile.shared.u64 	%rd33, [%r6+128];
	setp.lt.s64 	%p14, %rd32, %rd33;
	@%p14 bra 	$L__BB20_22;
	ld.volatile.shared.u64 	%rd34, [%r6];
	ld.volatile.shared.u64 	%rd35, [%r6+128];
	setp.ne.s64 	%p15, %rd34, %rd35;
	@%p15 bra 	$L__BB20_23;
	ld.volatile.shared.u64 	%rd36, [%r5];
	ld.volatile.shared.u64 	%rd37, [%r5+128];
	setp.le.s64 	%p16, %rd36, %rd37;
	@%p16 bra 	$L__BB20_23;
$L__BB20_22:
	ld.volatile.shared.u64 	%rd38, [%r5+128];
	st.volatile.shared.u64 	[%r5], %rd38;
	ld.volatile.shared.u64 	%rd39, [%r6+128];
	st.volatile.shared.u64 	[%r6], %rd39;
$L__BB20_23:
	ld.volatile.shared.u64 	%rd40, [%r6];
	ld.volatile.shared.u64 	%rd41, [%r6+64];
	setp.lt.s64 	%p17, %rd40, %rd41;
	@%p17 bra 	$L__BB20_26;
	ld.volatile.shared.u64 	%rd42, [%r6];
	ld.volatile.shared.u64 	%rd43, [%r6+64];
	setp.ne.s64 	%p18, %rd42, %rd43;
	@%p18 bra 	$L__BB20_27;
	ld.volatile.shared.u64 	%rd44, [%r5];
	ld.volatile.shared.u64 	%rd45, [%r5+64];
	setp.le.s64 	%p19, %rd44, %rd45;
	@%p19 bra 	$L__BB20_27;
$L__BB20_26:
	ld.volatile.shared.u64 	%rd46, [%r5+64];
	st.volatile.shared.u64 	[%r5], %rd46;
	ld.volatile.shared.u64 	%rd47, [%r6+64];
	st.volatile.shared.u64 	[%r6], %rd47;
$L__BB20_27:
	ld.volatile.shared.u64 	%rd48, [%r6];
	ld.volatile.shared.u64 	%rd49, [%r6+32];
	setp.lt.s64 	%p20, %rd48, %rd49;
	@%p20 bra 	$L__BB20_30;
	ld.volatile.shared.u64 	%rd50, [%r6];
	ld.volatile.shared.u64 	%rd51, [%r6+32];
	setp.ne.s64 	%p21, %rd50, %rd51;
	@%p21 bra 	$L__BB20_31;
	ld.volatile.shared.u64 	%rd52, [%r5];
	ld.volatile.shared.u64 	%rd53, [%r5+32];
	setp.le.s64 	%p22, %rd52, %rd53;
	@%p22 bra 	$L__BB20_31;
$L__BB20_30:
	ld.volatile.shared.u64 	%rd54, [%r5+32];
	st.volatile.shared.u64 	[%r5], %rd54;
	ld.volatile.shared.u64 	%rd55, [%r6+32];
	st.volatile.shared.u64 	[%r6], %rd55;
$L__BB20_31:
	ld.volatile.shared.u64 	%rd56, [%r6];
	ld.volatile.shared.u64 	%rd57, [%r6+16];
	setp.lt.s64 	%p23, %rd56, %rd57;
	@%p23 bra 	$L__BB20_34;
	ld.volatile.shared.u64 	%rd58, [%r6];
	ld.volatile.shared.u64 	%rd59, [%r6+16];
	setp.ne.s64 	%p24, %rd58, %rd59;
	@%p24 bra 	$L__BB20_35;
	ld.volatile.shared.u64 	%rd60, [%r5];
	ld.volatile.shared.u64 	%rd61, [%r5+16];
	setp.le.s64 	%p25, %rd60, %rd61;
	@%p25 bra 	$L__BB20_35;
$L__BB20_34:
	ld.volatile.shared.u64 	%rd62, [%r5+16];
	st.volatile.shared.u64 	[%r5], %rd62;
	ld.volatile.shared.u64 	%rd63, [%r6+16];
	st.volatile.shared.u64 	[%r6], %rd63;
$L__BB20_35:
	ld.volatile.shared.u64 	%rd64, [%r6];
	ld.volatile.shared.u64 	%rd65, [%r6+8];
	setp.lt.s64 	%p26, %rd64, %rd65;
	@%p26 bra 	$L__BB20_38;
	ld.volatile.shared.u64 	%rd66, [%r6];
	ld.volatile.shared.u64 	%rd67, [%r6+8];
	setp.ne.s64 	%p27, %rd66, %rd67;
	@%p27 bra 	$L__BB20_39;
	ld.volatile.shared.u64 	%rd68, [%r5];
	ld.volatile.shared.u64 	%rd69, [%r5+8];
	setp.le.s64 	%p28, %rd68, %rd69;
	@%p28 bra 	$L__BB20_39;
$L__BB20_38:
	ld.volatile.shared.u64 	%rd70, [%r5+8];
	st.volatile.shared.u64 	[%r5], %rd70;
	ld.volatile.shared.u64 	%rd71, [%r6+8];
	st.volatile.shared.u64 	[%r6], %rd71;
$L__BB20_39:
	setp.ne.s32 	%p29, %r3, 0;
	@%p29 bra 	$L__BB20_41;
	ld.shared.u64 	%rd72, [sdata_i64];
	cvta.to.global.u64 	%rd73, %rd11;
	mul.wide.u32 	%rd74, %r4, 8;
	add.s64 	%rd75, %rd73, %rd74;
	st.global.u64 	[%rd75], %rd72;
	ld.shared.u64 	%rd76, [%r2];
	cvta.to.global.u64 	%rd77, %rd12;
	add.s64 	%rd78, %rd77, %rd74;
	st.global.u64 	[%rd78], %rd76;
$L__BB20_41:
	ret;

}
	// .globl	uncontiguous_reduce_i64
.visible .entry uncontiguous_reduce_i64(
	.param .u64 .ptr .align 1 uncontiguous_reduce_i64_param_0,
	.param .u64 .ptr .align 1 uncontiguous_reduce_i64_param_1,
	.param .u64 .ptr .align 1 uncontiguous_reduce_i64_param_2,
	.param .u64 .ptr .align 1 uncontiguous_reduce_i64_param_3,
	.param .u64 .ptr .align 1 uncontiguous_reduce_i64_param_4,
	.param .u64 uncontiguous_reduce_i64_param_5,
	.param .u64 uncontiguous_reduce_i64_param_6
)
{
	.reg .pred 	%p<75>;
	.reg .b32 	%r<219>;
	.reg .b64 	%rd<625>;

	ld.param.u64 	%rd267, [uncontiguous_reduce_i64_param_2];
	ld.param.u64 	%rd270, [uncontiguous_reduce_i64_param_3];
	ld.param.u64 	%rd271, [uncontiguous_reduce_i64_param_4];
	ld.param.u64 	%rd268, [uncontiguous_reduce_i64_param_5];
	ld.param.u64 	%rd269, [uncontiguous_reduce_i64_param_6];
	cvta.to.global.u64 	%rd1, %rd271;
	cvta.to.global.u64 	%rd2, %rd270;
	cvta.to.global.u64 	%rd3, %rd267;
	mov.u32 	%r218, %ntid.x;
	shl.b32 	%r51, %r218, 3;
	mov.u32 	%r52, sdata_i64;
	add.s32 	%r2, %r52, %r51;
	mov.u32 	%r3, %tid.x;
	mov.u32 	%r53, %ctaid.x;
	mul.lo.s32 	%r54, %r53, %r218;
	shl.b32 	%r55, %r54, 1;
	add.s32 	%r56, %r55, %r3;
	cvt.u64.u32 	%rd4, %r56;
	shl.b32 	%r57, %r3, 3;
	add.s32 	%r4, %r2, %r57;
	st.shared.u64 	[%r4], %rd4;
	add.s32 	%r5, %r52, %r57;
	mov.b64 	%rd272, -9223372036854775808;
	st.shared.u64 	[%r5], %rd272;
	add.s32 	%r58, %r56, %r218;
	cvt.u64.u32 	%rd5, %r58;
	setp.le.u64 	%p1, %rd269, %rd5;
	@%p1 bra 	$L__BB21_56;
	cvt.u32.u64 	%r6, %rd268;
	add.s32 	%r212, %r6, -1;
	setp.lt.s32 	%p27, %r212, 0;
	mov.b64 	%rd581, 0;
	mov.u64 	%rd582, %rd581;
	@%p27 bra 	$L__BB21_53;
	setp.lt.u32 	%p28, %r212, 3;
	mov.b64 	%rd582, 0;
	mov.u64 	%rd575, %rd5;
	mov.u64 	%rd577, %rd4;
	mov.u64 	%rd581, %rd582;
	@%p28 bra 	$L__BB21_30;
	add.s32 	%r210, %r6, -2;
	and.b32  	%r134, %r6, -4;
	neg.s32 	%r209, %r134;
	mov.b64 	%rd582, 0;
	mov.u64 	%rd575, %rd5;
	mov.u64 	%rd577, %rd4;
$L__BB21_4:
	.pragma "nounroll";
	add.s32 	%r12, %r210, 1;
	mul.wide.u32 	%rd405, %r12, 8;
	add.s64 	%rd406, %rd2, %rd405;
	ld.global.u64 	%rd10, [%rd406];
	or.b64  	%rd407, %rd577, %rd10;
	and.b64  	%rd408, %rd407, -4294967296;
	setp.ne.s64 	%p29, %rd408, 0;
	@%p29 bra 	$L__BB21_6;
	cvt.u32.u64 	%r135, %rd10;
	cvt.u32.u64 	%r136, %rd577;
	div.u32 	%r137, %r136, %r135;
	mul.lo.s32 	%r138, %r137, %r135;
	sub.s32 	%r139, %r136, %r138;
	cvt.u64.u32 	%rd543, %r137;
	cvt.u64.u32 	%rd544, %r139;
	bra.uni 	$L__BB21_7;
$L__BB21_6:
	div.s64 	%rd543, %rd577, %rd10;
	mul.lo.s64 	%rd409, %rd543, %rd10;
	sub.s64 	%rd544, %rd577, %rd409;
$L__BB21_7:
	mul.wide.u32 	%rd410, %r12, 8;
	add.s64 	%rd411, %rd1, %rd410;
	ld.global.u64 	%rd17, [%rd411];
	mad.lo.s64 	%rd18, %rd17, %rd544, %rd581;
	or.b64  	%rd412, %rd575, %rd10;
	and.b64  	%rd413, %rd412, -4294967296;
	setp.ne.s64 	%p30, %rd413, 0;
	@%p30 bra 	$L__BB21_9;
	cvt.u32.u64 	%r140, %rd10;
	cvt.u32.u64 	%r141, %rd575;
	div.u32 	%r142, %r141, %r140;
	mul.lo.s32 	%r143, %r142, %r140;
	sub.s32 	%r144, %r141, %r143;
	cvt.u64.u32 	%rd545, %r142;
	cvt.u64.u32 	%rd546, %r144;
	bra.uni 	$L__BB21_10;
$L__BB21_9:
	div.s64 	%rd545, %rd575, %rd10;
	mul.lo.s64 	%rd414, %rd545, %rd10;
	sub.s64 	%rd546, %rd575, %rd414;
$L__BB21_10:
	mad.lo.s64 	%rd25, %rd546, %rd17, %rd582;
	mul.wide.u32 	%rd415, %r210, 8;
	add.s64 	%rd416, %rd2, %rd415;
	ld.global.u64 	%rd26, [%rd416];
	or.b64  	%rd417, %rd543, %rd26;
	and.b64  	%rd418, %rd417, -4294967296;
	setp.ne.s64 	%p31, %rd418, 0;
	@%p31 bra 	$L__BB21_12;
	cvt.u32.u64 	%r145, %rd26;
	cvt.u32.u64 	%r146, %rd543;
	div.u32 	%r147, %r146, %r145;
	mul.lo.s32 	%r148, %r147, %r145;
	sub.s32 	%r149, %r146, %r148;
	cvt.u64.u32 	%rd547, %r147;
	cvt.u64.u32 	%rd548, %r149;
	bra.uni 	$L__BB21_13;
$L__BB21_12:
	div.s64 	%rd547, %rd543, %rd26;
	mul.lo.s64 	%rd419, %rd547, %rd26;
	sub.s64 	%rd548, %rd543, %rd419;
$L__BB21_13:
	mul.wide.u32 	%rd420, %r210, 8;
	add.s64 	%rd421, %rd1, %rd420;
	ld.global.u64 	%rd33, [%rd421];
	mad.lo.s64 	%rd34, %rd33, %rd548, %rd18;
	or.b64  	%rd422, %rd545, %rd26;
	and.b64  	%rd423, %rd422, -4294967296;
	setp.ne.s64 	%p32, %rd423, 0;
	@%p32 bra 	$L__BB21_15;
	cvt.u32.u64 	%r150, %rd26;
	cvt.u32.u64 	%r151, %rd545;
	div.u32 	%r152, %r151, %r150;
	mul.lo.s32 	%r153, %r152, %r150;
	sub.s32 	%r154, %r151, %r153;
	cvt.u64.u32 	%rd549, %r152;
	cvt.u64.u32 	%rd550, %r154;
	bra.uni 	$L__BB21_16;
$L__BB21_15:
	div.s64 	%rd549, %rd545, %rd26;
	mul.lo.s64 	%rd424, %rd549, %rd26;
	sub.s64 	%rd550, %rd545, %rd424;
$L__BB21_16:
	mad.lo.s64 	%rd41, %rd550, %rd33, %rd25;
	add.s32 	%r13, %r210, -1;
	mul.wide.u32 	%rd425, %r13, 8;
	add.s64 	%rd426, %rd2, %rd425;
	ld.global.u64 	%rd42, [%rd426];
	or.b64  	%rd427, %rd547, %rd42;
	and.b64  	%rd428, %rd427, -4294967296;
	setp.ne.s64 	%p33, %rd428, 0;
	@%p33 bra 	$L__BB21_18;
	cvt.u32.u64 	%r155, %rd42;
	cvt.u32.u64 	%r156, %rd547;
	div.u32 	%r157, %r156, %r155;
	mul.lo.s32 	%r158, %r157, %r155;
	sub.s32 	%r159, %r156, %r158;
	cvt.u64.u32 	%rd551, %r157;
	cvt.u64.u32 	%rd552, %r159;
	bra.uni 	$L__BB21_19;
$L__BB21_18:
	div.s64 	%rd551, %rd547, %rd42;
	mul.lo.s64 	%rd429, %rd551, %rd42;
	sub.s64 	%rd552, %rd547, %rd429;
$L__BB21_19:
	mul.wide.u32 	%rd430, %r13, 8;
	add.s64 	%rd431, %rd1, %rd430;
	ld.global.u64 	%rd49, [%rd431];
	mad.lo.s64 	%rd50, %rd49, %rd552, %rd34;
	or.b64  	%rd432, %rd549, %rd42;
	and.b64  	%rd433, %rd432, -4294967296;
	setp.ne.s64 	%p34, %rd433, 0;
	@%p34 bra 	$L__BB21_21;
	cvt.u32.u64 	%r160, %rd42;
	cvt.u32.u64 	%r161, %rd549;
	div.u32 	%r162, %r161, %r160;
	mul.lo.s32 	%r163, %r162, %r160;
	sub.s32 	%r164, %r161, %r163;
	cvt.u64.u32 	%rd553, %r162;
	cvt.u64.u32 	%rd554, %r164;
	bra.uni 	$L__BB21_22;
$L__BB21_21:
	div.s64 	%rd553, %rd549, %rd42;
	mul.lo.s64 	%rd434, %rd553, %rd42;
	sub.s64 	%rd554, %rd549, %rd434;
$L__BB21_22:
	mad.lo.s64 	%rd57, %rd554, %rd49, %rd41;
	add.s32 	%r165, %r210, -2;
	mul.wide.u32 	%rd435, %r165, 8;
	add.s64 	%rd436, %rd2, %rd435;
	ld.global.u64 	%rd58, [%rd436];
	or.b64  	%rd437, %rd551, %rd58;
	and.b64  	%rd438, %rd437, -4294967296;
	setp.ne.s64 	%p35, %rd438, 0;
	@%p35 bra 	$L__BB21_24;
	cvt.u32.u64 	%r166, %rd58;
	cvt.u32.u64 	%r167, %rd551;
	div.u32 	%r168, %r167, %r166;
	mul.lo.s32 	%r169, %r168, %r166;
	sub.s32 	%r170, %r167, %r169;
	cvt.u64.u32 	%rd577, %r168;
	cvt.u64.u32 	%rd556, %r170;
	bra.uni 	$L__BB21_25;
$L__BB21_24:
	div.s64 	%rd577, %rd551, %rd58;
	mul.lo.s64 	%rd439, %rd577, %rd58;
	sub.s64 	%rd556, %rd551, %rd439;
$L__BB21_25:
	add.s32 	%r171, %r210, -2;
	mul.wide.u32 	%rd440, %r171, 8;
	add.s64 	%rd441, %rd1, %rd440;
	ld.global.u64 	%rd65, [%rd441];
	mad.lo.s64 	%rd581, %rd65, %rd556, %rd50;
	or.b64  	%rd442, %rd553, %rd58;
	and.b64  	%rd443, %rd442, -4294967296;
	setp.ne.s64 	%p36, %rd443, 0;
	@%p36 bra 	$L__BB21_27;
	cvt.u32.u64 	%r172, %rd58;
	cvt.u32.u64 	%r173, %rd553;
	div.u32 	%r174, %r173, %r172;
	mul.lo.s32 	%r175, %r174, %r172;
	sub.s32 	%r176, %r173, %r175;
	cvt.u64.u32 	%rd575, %r174;
	cvt.u64.u32 	%rd558, %r176;
	bra.uni 	$L__BB21_28;
$L__BB21_27:
	div.s64 	%rd575, %rd553, %rd58;
	mul.lo.s64 	%rd444, %rd575, %rd58;
	sub.s64 	%rd558, %rd553, %rd444;
$L__BB21_28:
	mad.lo.s64 	%rd582, %rd558, %rd65, %rd57;
	add.s32 	%r210, %r210, -4;
	add.s32 	%r209, %r209, 4;
	setp.ne.s32 	%p37, %r209, 0;
	@%p37 bra 	$L__BB21_4;
	add.s32 	%r212, %r210, 1;
$L__BB21_30:
	and.b32  	%r177, %r6, 3;
	setp.eq.s32 	%p38, %r177, 0;
	@%p38 bra 	$L__BB21_53;
	setp.eq.s32 	%p39, %r177, 1;
	@%p39 bra 	$L__BB21_45;
	mul.wide.u32 	%rd446, %r212, 8;
	add.s64 	%rd447, %rd2, %rd446;
	ld.global.u64 	%rd80, [%rd447];
	or.b64  	%rd448, %rd577, %rd80;
	and.b64  	%rd449, %rd448, -4294967296;
	setp.ne.s64 	%p40, %rd449, 0;
	@%p40 bra 	$L__BB21_34;
	cvt.u32.u64 	%r179, %rd80;
	cvt.u32.u64 	%r180, %rd577;
	div.u32 	%r181, %r180, %r179;
	mul.lo.s32 	%r182, %r181, %r179;
	sub.s32 	%r183, %r180, %r182;
	cvt.u64.u32 	%rd565, %r181;
	cvt.u64.u32 	%rd566, %r183;
	bra.uni 	$L__BB21_35;
$L__BB21_34:
	div.s64 	%rd565, %rd577, %rd80;
	mul.lo.s64 	%rd450, %rd565, %rd80;
	sub.s64 	%rd566, %rd577, %rd450;
$L__BB21_35:
	mul.wide.u32 	%rd451, %r212, 8;
	add.s64 	%rd452, %rd1, %rd451;
	ld.global.u64 	%rd87, [%rd452];
	mad.lo.s64 	%rd88, %rd87, %rd566, %rd581;
	or.b64  	%rd453, %rd575, %rd80;
	and.b64  	%rd454, %rd453, -4294967296;
	setp.ne.s64 	%p41, %rd454, 0;
	@%p41 bra 	$L__BB21_37;
	cvt.u32.u64 	%r184, %rd80;
	cvt.u32.u64 	%r185, %rd575;
	div.u32 	%r186, %r185, %r184;
	mul.lo.s32 	%r187, %r186, %r184;
	sub.s32 	%r188, %r185, %r187;
	cvt.u64.u32 	%rd567, %r186;
	cvt.u64.u32 	%rd568, %r188;
	bra.uni 	$L__BB21_38;
$L__BB21_37:
	div.s64 	%rd567, %rd575, %rd80;
	mul.lo.s64 	%rd455, %rd567, %rd80;
	sub.s64 	%rd568, %rd575, %rd455;
$L__BB21_38:
	mad.lo.s64 	%rd95, %rd568, %rd87, %rd582;
	add.s32 	%r18, %r212, -1;
	mul.wide.u32 	%rd456, %r18, 8;
	add.s64 	%rd457, %rd2, %rd456;
	ld.global.u64 	%rd96, [%rd457];
	or.b64  	%rd458, %rd565, %rd96;
	and.b64  	%rd459, %rd458, -4294967296;
	setp.ne.s64 	%p42, %rd459, 0;
	@%p42 bra 	$L__BB21_40;
	cvt.u32.u64 	%r189, %rd96;
	cvt.u32.u64 	%r190, %rd565;
	div.u32 	%r191, %r190, %r189;
	mul.lo.s32 	%r192, %r191, %r189;
	sub.s32 	%r193, %r190, %r192;
	cvt.u64.u32 	%rd577, %r191;
	cvt.u64.u32 	%rd570, %r193;
	bra.uni 	$L__BB21_41;
$L__BB21_40:
	div.s64 	%rd577, %rd565, %rd96;
	mul.lo.s64 	%rd460, %rd577, %rd96;
	sub.s64 	%rd570, %rd565, %rd460;
$L__BB21_41:
	mul.wide.u32 	%rd461, %r18, 8;
	add.s64 	%rd462, %rd1, %rd461;
	ld.global.u64 	%rd103, [%rd462];
	mad.lo.s64 	%rd581, %rd103, %rd570, %rd88;
	or.b64  	%rd463, %rd567, %rd96;
	and.b64  	%rd464, %rd463, -4294967296;
	setp.ne.s64 	%p43, %rd464, 0;
	@%p43 bra 	$L__BB21_43;
	cvt.u32.u64 	%r194, %rd96;
	cvt.u32.u64 	%r195, %rd567;
	div.u32 	%r196, %r195, %r194;
	mul.lo.s32 	%r197, %r196, %r194;
	sub.s32 	%r198, %r195, %r197;
	cvt.u64.u32 	%rd575, %r196;
	cvt.u64.u32 	%rd572, %r198;
	bra.uni 	$L__BB21_44;
$L__BB21_43:
	div.s64 	%rd575, %rd567, %rd96;
	mul.lo.s64 	%rd465, %rd575, %rd96;
	sub.s64 	%rd572, %rd567, %rd465;
$L__BB21_44:
	mad.lo.s64 	%rd582, %rd572, %rd103, %rd95;
	add.s32 	%r212, %r212, -2;
$L__BB21_45:
	and.b32  	%r199, %r6, 1;
	setp.eq.b32 	%p44, %r199, 1;
	not.pred 	%p45, %p44;
	@%p45 bra 	$L__BB21_53;
	mul.wide.u32 	%rd466, %r212, 8;
	add.s64 	%rd467, %rd2, %rd466;
	ld.global.u64 	%rd118, [%rd467];
	or.b64  	%rd468, %rd577, %rd118;
	and.b64  	%rd469, %rd468, -4294967296;
	setp.ne.s64 	%p46, %rd469, 0;
	@%p46 bra 	$L__BB21_48;
	cvt.u32.u64 	%r200, %rd118;
	cvt.u32.u64 	%r201, %rd577;
	rem.u32 	%r202, %r201, %r200;
	cvt.u64.u32 	%rd579, %r202;
	bra.uni 	$L__BB21_49;
$L__BB21_48:
	rem.s64 	%rd579, %rd577, %rd118;
$L__BB21_49:
	add.s64 	%rd471, %rd1, %rd466;
	ld.global.u64 	%rd122, [%rd471];
	mad.lo.s64 	%rd581, %rd122, %rd579, %rd581;
	or.b64  	%rd472, %rd575, %rd118;
	and.b64  	%rd473, %rd472, -4294967296;
	setp.ne.s64 	%p47, %rd473, 0;
	@%p47 bra 	$L__BB21_51;
	cvt.u32.u64 	%r203, %rd118;
	cvt.u32.u64 	%r204, %rd575;
	rem.u32 	%r205, %r204, %r203;
	cvt.u64.u32 	%rd580, %r205;
	bra.uni 	$L__BB21_52;
$L__BB21_51:
	rem.s64 	%rd580, %rd575, %rd118;
$L__BB21_52:
	mad.lo.s64 	%rd582, %rd580, %rd122, %rd582;
$L__BB21_53:
	ld.param.u64 	%rd538, [uncontiguous_reduce_i64_param_2];
	cvta.to.global.u64 	%rd474, %rd538;
	shl.b64 	%rd475, %rd581, 3;
	add.s64 	%rd476, %rd474, %rd475;
	ld.global.u64 	%rd130, [%rd476];
	shl.b64 	%rd477, %rd582, 3;
	add.s64 	%rd478, %rd474, %rd477;
	ld.global.u64 	%rd479, [%rd478];
	setp.ge.s64 	%p48, %rd130, %rd479;
	@%p48 bra 	$L__BB21_55;
	st.shared.u64 	[%r5], %rd130;
	st.shared.u64 	[%r4], %rd5;
	bra.uni 	$L__BB21_116;
$L__BB21_55:
	st.shared.u64 	[%r5], %rd130;
	st.shared.u64 	[%r4], %rd4;
	bra.uni 	$L__BB21_116;
$L__BB21_56:
	setp.le.u64 	%p2, %rd269, %rd4;
	@%p2 bra 	$L__BB21_116;
	cvt.u32.u64 	%r21, %rd268;
	add.s32 	%r216, %r21, -1;
	setp.lt.s32 	%p3, %r216, 0;
	mov.b64 	%rd623, 0;
	@%p3 bra 	$L__BB21_115;
	setp.lt.u32 	%p4, %r216, 7;
	mov.b64 	%rd623, 0;
	mov.u64 	%rd613, %rd4;
	@%p4 bra 	$L__BB21_86;
	add.s32 	%r214, %r21, -4;
	and.b32  	%r59, %r21, -8;
	neg.s32 	%r213, %r59;
	mov.b64 	%rd623, 0;
	mov.u64 	%rd613, %rd4;
$L__BB21_60:
	.pragma "nounroll";
	add.s32 	%r27, %r214, 3;
	mul.wide.u32 	%rd277, %r27, 8;
	add.s64 	%rd278, %rd2, %rd277;
	ld.global.u64 	%rd133, [%rd278];
	or.b64  	%rd279, %rd613, %rd133;
	and.b64  	%rd280, %rd279, -4294967296;
	setp.ne.s64 	%p5, %rd280, 0;
	@%p5 bra 	$L__BB21_62;
	cvt.u32.u64 	%r60, %rd133;
	cvt.u32.u64 	%r61, %rd613;
	div.u32 	%r62, %r61, %r60;
	mul.lo.s32 	%r63, %r62, %r60;
	sub.s32 	%r64, %r61, %r63;
	cvt.u64.u32 	%rd585, %r62;
	cvt.u64.u32 	%rd586, %r64;
	bra.uni 	$L__BB21_63;
$L__BB21_62:
	div.s64 	%rd585, %rd613, %rd133;
	mul.lo.s64 	%rd281, %rd585, %rd133;
	sub.s64 	%rd586, %rd613, %rd281;
$L__BB21_63:
	add.s64 	%rd283, %rd1, %rd277;
	ld.global.u64 	%rd284, [%rd283];
	mad.lo.s64 	%rd140, %rd284, %rd586, %rd623;
	add.s32 	%r28, %r214, 2;
	mul.wide.u32 	%rd285, %r28, 8;
	add.s64 	%rd286, %rd2, %rd285;
	ld.global.u64 	%rd141, [%rd286];
	or.b64  	%rd287, %rd585, %rd141;
	and.b64  	%rd288, %rd287, -4294967296;
	setp.ne.s64 	%p6, %rd288, 0;
	@%p6 bra 	$L__BB21_65;
	cvt.u32.u64 	%r65, %rd141;
	cvt.u32.u64 	%r66, %rd585;
	div.u32 	%r67, %r66, %r65;
	mul.lo.s32 	%r68, %r67, %r65;
	sub.s32 	%r69, %r66, %r68;
	cvt.u64.u32 	%rd587, %r67;
	cvt.u64.u32 	%rd588, %r69;
	bra.uni 	$L__BB21_66;
$L__BB21_65:
	div.s64 	%rd587, %rd585, %rd141;
	mul.lo.s64 	%rd289, %rd587, %rd141;
	sub.s64 	%rd588, %rd585, %rd289;
$L__BB21_66:
	add.s64 	%rd291, %rd1, %rd285;
	ld.global.u64 	%rd292, [%rd291];
	mad.lo.s64 	%rd148, %rd292, %rd588, %rd140;
	add.s32 	%r29, %r214, 1;
	mul.wide.u32 	%rd293, %r29, 8;
	add.s64 	%rd294, %rd2, %rd293;
	ld.global.u64 	%rd149, [%rd294];
	or.b64  	%rd295, %rd587, %rd149;
	and.b64  	%rd296, %rd295, -4294967296;
	setp.ne.s64 	%p7, %rd296, 0;
	@%p7 bra 	$L__BB21_68;
	cvt.u32.u64 	%r70, %rd149;
	cvt.u32.u64 	%r71, %rd587;
	div.u32 	%r72, %r71, %r70;
	mul.lo.s32 	%r73, %r72, %r70;
	sub.s32 	%r74, %r71, %r73;
	cvt.u64.u32 	%rd589, %r72;
	cvt.u64.u32 	%rd590, %r74;
	bra.uni 	$L__BB21_69;
$L__BB21_68:
	div.s64 	%rd589, %rd587, %rd149;
	mul.lo.s64 	%rd297, %rd589, %rd149;
	sub.s64 	%rd590, %rd587, %rd297;
$L__BB21_69:
	add.s64 	%rd299, %rd1, %rd293;
	ld.global.u64 	%rd300, [%rd299];
	mad.lo.s64 	%rd156, %rd300, %rd590, %rd148;
	mul.wide.u32 	%rd301, %r214, 8;
	add.s64 	%rd302, %rd2, %rd301;
	ld.global.u64 	%rd157, [%rd302];
	or.b64  	%rd303, %rd589, %rd157;
	and.b64  	%rd304, %rd303, -4294967296;
	setp.ne.s64 	%p8, %rd304, 0;
	@%p8 bra 	$L__BB21_71;
	cvt.u32.u64 	%r75, %rd157;
	cvt.u32.u64 	%r76, %rd589;
	div.u32 	%r77, %r76, %r75;
	mul.lo.s32 	%r78, %r77, %r75;
	sub.s32 	%r79, %r76, %r78;
	cvt.u64.u32 	%rd591, %r77;
	cvt.u64.u32 	%rd592, %r79;
	bra.uni 	$L__BB21_72;
$L__BB21_71:
	div.s64 	%rd591, %rd589, %rd157;
	mul.lo.s64 	%rd305, %rd591, %rd157;
	sub.s64 	%rd592, %rd589, %rd305;
$L__BB21_72:
	add.s64 	%rd307, %rd1, %rd301;
	ld.global.u64 	%rd308, [%rd307];
	mad.lo.s64 	%rd164, %rd308, %rd592, %rd156;
	add.s32 	%r30, %r214, -1;
	mul.wide.u32 	%rd309, %r30, 8;
	add.s64 	%rd310, %rd2, %rd309;
	ld.global.u64 	%rd165, [%rd310];
	or.b64  	%rd311, %rd591, %rd165;
	and.b64  	%rd312, %rd311, -4294967296;
	setp.ne.s64 	%p9, %rd312, 0;
	@%p9 bra 	$L__BB21_74;
	cvt.u32.u64 	%r80, %rd165;
	cvt.u32.u64 	%r81, %rd591;
	div.u32 	%r82, %r81, %r80;
	mul.lo.s32 	%r83, %r82, %r80;
	sub.s32 	%r84, %r81, %r83;
	cvt.u64.u32 	%rd593, %r82;
	cvt.u64.u32 	%rd594, %r84;
	bra.uni 	$L__BB21_75;
$L__BB21_74:
	div.s64 	%rd593, %rd591, %rd165;
	mul.lo.s64 	%rd313, %rd593, %rd165;
	sub.s64 	%rd594, %rd591, %rd313;
$L__BB21_75:
	add.s64 	%rd315, %rd1, %rd309;
	ld.global.u64 	%rd316, [%rd315];
	mad.lo.s64 	%rd172, %rd316, %rd594, %rd164;
	add.s32 	%r31, %r214, -2;
	mul.wide.u32 	%rd317, %r31, 8;
	add.s64 	%rd318, %rd2, %rd317;
	ld.global.u64 	%rd173, [%rd318];
	or.b64  	%rd319, %rd593, %rd173;
	and.b64  	%rd320, %rd319, -4294967296;
	setp.ne.s64 	%p10, %rd320, 0;
	@%p10 bra 	$L__BB21_77;
	cvt.u32.u64 	%r85, %rd173;
	cvt.u32.u64 	%r86, %rd593;
	div.u32 	%r87, %r86, %r85;
	mul.lo.s32 	%r88, %r87, %r85;
	sub.s32 	%r89, %r86, %r88;
	cvt.u64.u32 	%rd595, %r87;
	cvt.u64.u32 	%rd596, %r89;
	bra.uni 	$L__BB21_78;
$L__BB21_77:
	div.s64 	%rd595, %rd593, %rd173;
	mul.lo.s64 	%rd321, %rd595, %rd173;
	sub.s64 	%rd596, %rd593, %rd321;
$L__BB21_78:
	add.s64 	%rd323, %rd1, %rd317;
	ld.global.u64 	%rd324, [%rd323];
	mad.lo.s64 	%rd180, %rd324, %rd596, %rd172;
	add.s32 	%r32, %r214, -3;
	mul.wide.u32 	%rd325, %r32, 8;
	add.s64 	%rd326, %rd2, %rd325;
	ld.global.u64 	%rd181, [%rd326];
	or.b64  	%rd327, %rd595, %rd181;
	and.b64  	%rd328, %rd327, -4294967296;
	setp.ne.s64 	%p11, %rd328, 0;
	@%p11 bra 	$L__BB21_80;
	cvt.u32.u64 	%r90, %rd181;
	cvt.u32.u64 	%r91, %rd595;
	div.u32 	%r92, %r91, %r90;
	mul.lo.s32 	%r93, %r92, %r90;
	sub.s32 	%r94, %r91, %r93;
	cvt.u64.u32 	%rd597, %r92;
	cvt.u64.u32 	%rd598, %r94;
	bra.uni 	$L__BB21_81;
$L__BB21_80:
	div.s64 	%rd597, %rd595, %rd181;
	mul.lo.s64 	%rd329, %rd597, %rd181;
	sub.s64 	%rd598, %rd595, %rd329;
$L__BB21_81:
	add.s64 	%rd331, %rd1, %rd325;
	ld.global.u64 	%rd332, [%rd331];
	mad.lo.s64 	%rd188, %rd332, %rd598, %rd180;
	add.s32 	%r33, %r214, -4;
	mul.wide.u32 	%rd333, %r33, 8;
	add.s64 	%rd334, %rd2, %rd333;
	ld.global.u64 	%rd189, [%rd334];
	or.b64  	%rd335, %rd597, %rd189;
	and.b64  	%rd336, %rd335, -4294967296;
	setp.ne.s64 	%p12, %rd336, 0;
	@%p12 bra 	$L__BB21_83;
	cvt.u32.u64 	%r95, %rd189;
	cvt.u32.u64 	%r96, %rd597;
	div.u32 	%r97, %r96, %r95;
	mul.lo.s32 	%r98, %r97, %r95;
	sub.s32 	%r99, %r96, %r98;
	cvt.u64.u32 	%rd613, %r97;
	cvt.u64.u32 	%rd600, %r99;
	bra.uni 	$L__BB21_84;
$L__BB21_83:
	div.s64 	%rd613, %rd597, %rd189;
	mul.lo.s64 	%rd337, %rd613, %rd189;
	sub.s64 	%rd600, %rd597, %rd337;
$L__BB21_84:
	add.s64 	%rd339, %rd1, %rd333;
	ld.global.u64 	%rd340, [%rd339];
	mad.lo.s64 	%rd623, %rd340, %rd600, %rd188;
	add.s32 	%r214, %r214, -8;
	add.s32 	%r213, %r213, 8;
	setp.ne.s32 	%p13, %r213, 0;
	@%p13 bra 	$L__BB21_60;
	add.s32 	%r216, %r214, 3;
$L__BB21_86:
	and.b32  	%r38, %r21, 7;
	setp.eq.s32 	%p14, %r38, 0;
	@%p14 bra 	$L__BB21_115;
	and.b32  	%r39, %r21, 3;
	setp.lt.u32 	%p15, %r38, 4;
	@%p15 bra 	$L__BB21_101;
	mul.wide.u32 	%rd342, %r216, 8;
	add.s64 	%rd343, %rd2, %rd342;
	ld.global.u64 	%rd200, [%rd343];
	or.b64  	%rd344, %rd613, %rd200;
	and.b64  	%rd345, %rd344, -4294967296;
	setp.ne.s64 	%p16, %rd345, 0;
	@%p16 bra 	$L__BB21_90;
	cvt.u32.u64 	%r100, %rd200;
	cvt.u32.u64 	%r101, %rd613;
	div.u32 	%r102, %r101, %r100;
	mul.lo.s32 	%r103, %r102, %r100;
	sub.s32 	%r104, %r101, %r103;
	cvt.u64.u32 	%rd604, %r102;
	cvt.u64.u32 	%rd605, %r104;
	bra.uni 	$L__BB21_91;
$L__BB21_90:
	div.s64 	%rd604, %rd613, %rd200;
	mul.lo.s64 	%rd346, %rd604, %rd200;
	sub.s64 	%rd605, %rd613, %rd346;
$L__BB21_91:
	add.s64 	%rd348, %rd1, %rd342;
	ld.global.u64 	%rd349, [%rd348];
	mad.lo.s64 	%rd207, %rd349, %rd605, %rd623;
	add.s32 	%r40, %r216, -1;
	mul.wide.u32 	%rd350, %r40, 8;
	add.s64 	%rd351, %rd2, %rd350;
	ld.global.u64 	%rd208, [%rd351];
	or.b64  	%rd352, %rd604, %rd208;
	and.b64  	%rd353, %rd352, -4294967296;
	setp.ne.s64 	%p17, %rd353, 0;
	@%p17 bra 	$L__BB21_93;
	cvt.u32.u64 	%r105, %rd208;
	cvt.u32.u64 	%r106, %rd604;
	div.u32 	%r107, %r106, %r105;
	mul.lo.s32 	%r108, %r107, %r105;
	sub.s32 	%r109, %r106, %r108;
	cvt.u64.u32 	%rd606, %r107;
	cvt.u64.u32 	%rd607, %r109;
	bra.uni 	$L__BB21_94;
$L__BB21_93:
	div.s64 	%rd606, %rd604, %rd208;
	mul.lo.s64 	%rd354, %rd606, %rd208;
	sub.s64 	%rd607, %rd604, %rd354;
$L__BB21_94:
	add.s64 	%rd356, %rd1, %rd350;
	ld.global.u64 	%rd357, [%rd356];
	mad.lo.s64 	%rd215, %rd357, %rd607, %rd207;
	add.s32 	%r41, %r216, -2;
	mul.wide.u32 	%rd358, %r41, 8;
	add.s64 	%rd359, %rd2, %rd358;
	ld.global.u64 	%rd216, [%rd359];
	or.b64  	%rd360, %rd606, %rd216;
	and.b64  	%rd361, %rd360, -4294967296;
	setp.ne.s64 	%p18, %rd361, 0;
	@%p18 bra 	$L__BB21_96;
	cvt.u32.u64 	%r110, %rd216;
	cvt.u32.u64 	%r111, %rd606;
	div.u32 	%r112, %r111, %r110;
	mul.lo.s32 	%r113, %r112, %r110;
	sub.s32 	%r114, %r111, %r113;
	cvt.u64.u32 	%rd608, %r112;
	cvt.u64.u32 	%rd609, %r114;
	bra.uni 	$L__BB21_97;
$L__BB21_96:
	div.s64 	%rd608, %rd606, %rd216;
	mul.lo.s64 	%rd362, %rd608, %rd216;
	sub.s64 	%rd609, %rd606, %rd362;
$L__BB21_97:
	add.s64 	%rd364, %rd1, %rd358;
	ld.global.u64 	%rd365, [%rd364];
	mad.lo.s64 	%rd223, %rd365, %rd609, %rd215;
	add.s32 	%r42, %r216, -3;
	mul.wide.u32 	%rd366, %r42, 8;
	add.s64 	%rd367, %rd2, %rd366;
	ld.global.u64 	%rd224, [%rd367];
	or.b64  	%rd368, %rd608, %rd224;
	and.b64  	%rd369, %rd368, -4294967296;
	setp.ne.s64 	%p19, %rd369, 0;
	@%p19 bra 	$L__BB21_99;
	cvt.u32.u64 	%r115, %rd224;
	cvt.u32.u64 	%r116, %rd608;
	div.u32 	%r117, %r116, %r115;
	mul.lo.s32 	%r118, %r117, %r115;
	sub.s32 	%r119, %r116, %r118;
	cvt.u64.u32 	%rd613, %r117;
	cvt.u64.u32 	%rd611, %r119;
	bra.uni 	$L__BB21_100;
$L__BB21_99:
	div.s64 	%rd613, %rd608, %rd224;
	mul.lo.s64 	%rd370, %rd613, %rd224;
	sub.s64 	%rd611, %rd608, %rd370;
$L__BB21_100:
	add.s64 	%rd372, %rd1, %rd366;
	ld.global.u64 	%rd373, [%rd372];
	mad.lo.s64 	%rd623, %rd373, %rd611, %rd223;
	add.s32 	%r216, %r216, -4;
$L__BB21_101:
	setp.eq.s32 	%p20, %r39, 0;
	@%p20 bra 	$L__BB21_115;
	setp.eq.s32 	%p21, %r39, 1;
	@%p21 bra 	$L__BB21_110;
	mul.wide.u32 	%rd375, %r216, 8;
	add.s64 	%rd376, %rd2, %rd375;
	ld.global.u64 	%rd235, [%rd376];
	or.b64  	%rd377, %rd613, %rd235;
	and.b64  	%rd378, %rd377, -4294967296;
	setp.ne.s64 	%p22, %rd378, 0;
	@%p22 bra 	$L__BB21_105;
	cvt.u32.u64 	%r120, %rd235;
	cvt.u32.u64 	%r121, %rd613;
	div.u32 	%r122, %r121, %r120;
	mul.lo.s32 	%r123, %r122, %r120;
	sub.s32 	%r124, %r121, %r123;
	cvt.u64.u32 	%rd615, %r122;
	cvt.u64.u32 	%rd616, %r124;
	bra.uni 	$L__BB21_106;
$L__BB21_105:
	div.s64 	%rd615, %rd613, %rd235;
	mul.lo.s64 	%rd379, %rd615, %rd235;
	sub.s64 	%rd616, %rd613, %rd379;
$L__BB21_106:
	add.s64 	%rd381, %rd1, %rd375;
	ld.global.u64 	%rd382, [%rd381];
	mad.lo.s64 	%rd242, %rd382, %rd616, %rd623;
	add.s32 	%r45, %r216, -1;
	mul.wide.u32 	%rd383, %r45, 8;
	add.s64 	%rd384, %rd2, %rd383;
	ld.global.u64 	%rd243, [%rd384];
	or.b64  	%rd385, %rd615, %rd243;
	and.b64  	%rd386, %rd385, -4294967296;
	setp.ne.s64 	%p23, %rd386, 0;
	@%p23 bra 	$L__BB21_108;
	cvt.u32.u64 	%r125, %rd243;
	cvt.u32.u64 	%r126, %rd615;
	div.u32 	%r127, %r126, %r125;
	mul.lo.s32 	%r128, %r127, %r125;
	sub.s32 	%r129, %r126, %r128;
	cvt.u64.u32 	%rd613, %r127;
	cvt.u64.u32 	%rd618, %r129;
	bra.uni 	$L__BB21_109;
$L__BB21_108:
	div.s64 	%rd613, %rd615, %rd243;
	mul.lo.s64 	%rd387, %rd613, %rd243;
	sub.s64 	%rd618, %rd615, %rd387;
$L__BB21_109:
	add.s64 	%rd389, %rd1, %rd383;
	ld.global.u64 	%rd390, [%rd389];
	mad.lo.s64 	%rd623, %rd390, %rd618, %rd242;
	add.s32 	%r216, %r216, -2;
$L__BB21_110:
	and.b32  	%r130, %r21, 1;
	setp.eq.b32 	%p24, %r130, 1;
	not.pred 	%p25, %p24;
	@%p25 bra 	$L__BB21_115;
	mul.wide.u32 	%rd391, %r216, 8;
	add.s64 	%rd392, %rd2, %rd391;
	ld.global.u64 	%rd254, [%rd392];
	or.b64  	%rd393, %rd613, %rd254;
	and.b64  	%rd394, %rd393, -4294967296;
	setp.ne.s64 	%p26, %rd394, 0;
	@%p26 bra 	$L__BB21_113;
	cvt.u32.u64 	%r131, %rd254;
	cvt.u32.u64 	%r132, %rd613;
	rem.u32 	%r133, %r132, %r131;
	cvt.u64.u32 	%rd622, %r133;
	bra.uni 	$L__BB21_114;
$L__BB21_113:
	rem.s64 	%rd622, %rd613, %rd254;
$L__BB21_114:
	add.s64 	%rd396, %rd1, %rd391;
	ld.global.u64 	%rd397, [%rd396];
	mad.lo.s64 	%rd623, %rd397, %rd622, %rd623;
$L__BB21_115:
	shl.b64 	%rd398, %rd623, 3;
	add.s64 	%rd399, %rd3, %rd398;
	ld.global.u64 	%rd400, [%rd399];
	st.shared.u64 	[%r5], %rd400;
	st.shared.u64 	[%r4], %rd4;
$L__BB21_116:
	bar.sync 	0;
	setp.lt.u32 	%p49, %r218, 66;
	@%p49 bra 	$L__BB21_124;
$L__BB21_117:
	mov.u32 	%r48, %r218;
	shr.u32 	%r218, %r48, 1;
	setp.ge.u32 	%p50, %r3, %r218;
	@%p50 bra 	$L__BB21_123;
	ld.shared.u64 	%rd260, [%r5];
	shl.b32 	%r206, %r218, 3;
	add.s32 	%r207, %r5, %r206;
	ld.shared.u64 	%rd261, [%r207];
	setp.ge.s64 	%p51, %rd260, %rd261;
	add.s32 	%r50, %r4, %r206;
	@%p51 bra 	$L__BB21_120;
	ld.shared.u64 	%rd624, [%r50];
	bra.uni 	$L__BB21_122;
$L__BB21_120:
	setp.ne.s64 	%p52, %rd260, %rd261;
	@%p52 bra 	$L__BB21_123;
	ld.shared.u64 	%rd480, [%r4];
	ld.shared.u64 	%rd624, [%r50];
	setp.le.s64 	%p53, %rd480, %rd624;
	@%p53 bra 	$L__BB21_123;
$L__BB21_122:
	st.shared.u64 	[%r5], %rd261;
	st.shared.u64 	[%r4], %rd624;
$L__BB21_123:
	bar.sync 	0;
	setp.gt.u32 	%p54, %r48, 131;
	@%p54 bra 	$L__BB21_117;
$L__BB21_124:
	setp.gt.u32 	%p55, %r3, 31;
	@%p55 bra 	$L__BB21_151;
	ld.volatile.shared.u64 	%rd481, [%r5];
	ld.volatile.shared.u64 	%rd482, [%r5+256];
	setp.lt.s64 	%p56, %rd481, %rd482;
	@%p56 bra 	$L__BB21_128;
	ld.volatile.shared.u64 	%rd483, [%r5];
	ld.volatile.shared.u64 	%rd484, [%r5+256];
	setp.ne.s64 	%p57, %rd483, %rd484;
	@%p57 bra 	$L__BB21_129;
	ld.volatile.shared.u64 	%rd485, [%r4];
	ld.volatile.shared.u64 	%rd486, [%r4+256];
	setp.le.s64 	%p58, %rd485, %rd486;
	@%p58 bra 	$L__BB21_129;
$L__BB21_128:
	ld.volatile.shared.u64 	%rd487, [%r4+256];
	st.volatile.shared.u64 	[%r4], %rd487;
	ld.volatile.shared.u64 	%rd488, [%r5+256];
	st.volatile.shared.u64 	[%r5], %rd488;
$L__BB21_129:
	ld.volatile.shared.u64 	%rd489, [%r5];
	ld.volatile.shared.u64 	%rd490, [%r5+128];
	setp.lt.s64 	%p59, %rd489, %rd490;
	@%p59 bra 	$L__BB21_132;
	ld.volatile.shared.u64 	%rd491, [%r5];
	ld.volatile.shared.u64 	%rd492, [%r5+128];
	setp.ne.s64 	%p60, %rd491, %rd492;
	@%p60 bra 	$L__BB21_133;
	ld.volatile.shared.u64 	%rd493, [%r4];
	ld.volatile.shared.u64 	%rd494, [%r4+128];
	setp.le.s64 	%p61, %rd493, %rd494;
	@%p61 bra 	$L__BB21_133;
$L__BB21_132:
	ld.volatile.shared.u64 	%rd495, [%r4+128];
	st.volatile.shared.u64 	[%r4], %rd495;
	ld.volatile.shared.u64 	%rd496, [%r5+128];
	st.volatile.shared.u64 	[%r5], %rd496;
$L__BB21_133:
	ld.volatile.shared.u64 	%rd497, [%r5];
	ld.volatile.shared.u64 	%rd498, [%r5+64];
	setp.lt.s64 	%p62, %rd497, %rd498;
	@%p62 bra 	$L__BB21_136;
	ld.volatile.shared.u64 	%rd499, [%r5];
	ld.volatile.shared.u64 	%rd500, [%r5+64];
	setp.ne.s64 	%p63, %rd499, %rd500;
	@%p63 bra 	$L__BB21_137;
	ld.volatile.shared.u64 	%rd501, [%r4];
	ld.volatile.shared.u64 	%rd502, [%r4+64];
	setp.le.s64 	%p64, %rd501, %rd502;
	@%p64 bra 	$L__BB21_137;
$L__BB21_136:
	ld.volatile.shared.u64 	%rd503, [%r4+64];
	st.volatile.shared.u64 	[%r4], %rd503;
	ld.volatile.shared.u64 	%rd504, [%r5+64];
	st.volatile.shared.u64 	[%r5], %rd504;
$L__BB21_137:
	ld.volatile.shared.u64 	%rd505, [%r5];
	ld.volatile.shared.u64 	%rd506, [%r5+32];
	setp.lt.s64 	%p65, %rd505, %rd506;
	@%p65 bra 	$L__BB21_140;
	ld.volatile.shared.u64 	%rd507, [%r5];
	ld.volatile.shared.u64 	%rd508, [%r5+32];
	setp.ne.s64 	%p66, %rd507, %rd508;
	@%p66 bra 	$L__BB21_141;
	ld.volatile.shared.u64 	%rd509, [%r4];
	ld.volatile.shared.u64 	%rd510, [%r4+32];
	setp.le.s64 	%p67, %rd509, %rd510;
	@%p67 bra 	$L__BB21_141;
$L__BB21_140:
	ld.volatile.shared.u64 	%rd511, [%r4+32];
	st.volatile.shared.u64 	[%r4], %rd511;
	ld.volatile.shared.u64 	%rd512, [%r5+32];
	st.volatile.shared.u64 	[%r5], %rd512;
$L__BB21_141:
	ld.volatile.shared.u64 	%rd513, [%r5];
	ld.volatile.shared.u64 	%rd514, [%r5+16];
	setp.lt.s64 	%p68, %rd513, %rd514;
	@%p68 bra 	$L__BB21_144;
	ld.volatile.shared.u64 	%rd515, [%r5];
	ld.volatile.shared.u64 	%rd516, [%r5+16];
	setp.ne.s64 	%p69, %rd515, %rd516;
	@%p69 bra 	$L__BB21_145;
	ld.volatile.shared.u64 	%rd517, [%r4];
	ld.volatile.shared.u64 	%rd518, [%r4+16];
	setp.le.s64 	%p70, %rd517, %rd518;
	@%p70 bra 	$L__BB21_145;
$L__BB21_144:
	ld.volatile.shared.u64 	%rd519, [%r4+16];
	st.volatile.shared.u64 	[%r4], %rd519;
	ld.volatile.shared.u64 	%rd520, [%r5+16];
	st.volatile.shared.u64 	[%r5], %rd520;
$L__BB21_145:
	ld.volatile.shared.u64 	%rd521, [%r5];
	ld.volatile.shared.u64 	%rd522, [%r5+8];
	setp.lt.s64 	%p71, %rd521, %rd522;
	@%p71 bra 	$L__BB21_148;
	ld.volatile.shared.u64 	%rd523, [%r5];
	ld.volatile.shared.u64 	%rd524, [%r5+8];
	setp.ne.s64 	%p72, %rd523, %rd524;
	@%p72 bra 	$L__BB21_149;
	ld.volatile.shared.u64 	%rd525, [%r4];
	ld.volatile.shared.u64 	%rd526, [%r4+8];
	setp.le.s64 	%p73, %rd525, %rd526;
	@%p73 bra 	$L__BB21_149;
$L__BB21_148:
	ld.volatile.shared.u64 	%rd527, [%r4+8];
	st.volatile.shared.u64 	[%r4], %rd527;
	ld.volatile.shared.u64 	%rd528, [%r5+8];
	st.volatile.shared.u64 	[%r5], %rd528;
$L__BB21_149:
	setp.ne.s32 	%p74, %r3, 0;
	@%p74 bra 	$L__BB21_151;
	ld.param.u64 	%rd537, [uncontiguous_reduce_i64_param_1];
	ld.param.u64 	%rd536, [uncontiguous_reduce_i64_param_0];
	ld.shared.u64 	%rd529, [sdata_i64];
	mov.u32 	%r208, %ctaid.x;
	cvta.to.global.u64 	%rd530, %rd536;
	mul.wide.u32 	%rd531, %r208, 8;
	add.s64 	%rd532, %rd530, %rd531;
	st.global.u64 	[%rd532], %rd529;
	ld.shared.u64 	%rd533, [%r2];
	cvta.to.global.u64 	%rd534, %rd537;
	add.s64 	%rd535, %rd534, %rd531;
	st.global.u64 	[%rd535], %rd533;
$L__BB21_151:
	ret;

}
	// .globl	contiguous_reduce2_i64
.visible .entry contiguous_reduce2_i64(
	.param .u64 .ptr .align 1 contiguous_reduce2_i64_param_0,
	.param .u64 .ptr .align 1 contiguous_reduce2_i64_param_1,
	.param .u64 .ptr .align 1 contiguous_reduce2_i64_param_2,
	.param .u64 contiguous_reduce2_i64_param_3
)
{
	.reg .pred 	%p<32>;
	.reg .b32 	%r<20>;
	.reg .b64 	%rd<98>;

	ld.param.u64 	%rd18, [contiguous_reduce2_i64_param_0];
	ld.param.u64 	%rd20, [contiguous_reduce2_i64_param_1];
	ld.param.u64 	%rd21, [contiguous_reduce2_i64_param_2];
	ld.param.u64 	%rd19, [contiguous_reduce2_i64_param_3];
	cvta.to.global.u64 	%rd1, %rd20;
	cvta.to.global.u64 	%rd2, %rd21;
	mov.u32 	%r19, %ntid.x;
	shl.b32 	%r10, %r19, 3;
	mov.u32 	%r11, sdata_i64;
	add.s32 	%r2, %r11, %r10;
	mov.u32 	%r3, %tid.x;
	mov.u32 	%r4, %ctaid.x;
	mul.lo.s32 	%r12, %r4, %r19;
	shl.b32 	%r13, %r12, 1;
	add.s32 	%r14, %r13, %r3;
	cvt.u64.u32 	%rd3, %r14;
	shl.b32 	%r15, %r3, 3;
	add.s32 	%r5, %r2, %r15;
	st.shared.u64 	[%r5], %rd3;
	add.s32 	%r6, %r11, %r15;
	mov.b64 	%rd22, -9223372036854775808;
	st.shared.u64 	[%r6], %rd22;
	add.s32 	%r16, %r14, %r19;
	cvt.u64.u32 	%rd4, %r16;
	setp.le.u64 	%p1, %rd19, %rd4;
	@%p1 bra 	$L__BB22_8;
	shl.b64 	%rd28, %rd3, 3;
	add.s64 	%rd29, %rd2, %rd28;
	ld.global.u64 	%rd5, [%rd29];
	shl.b64 	%rd30, %rd4, 3;
	add.s64 	%rd31, %rd2, %rd30;
	ld.global.u64 	%rd6, [%rd31];
	setp.ge.s64 	%p3, %rd5, %rd6;
	@%p3 bra 	$L__BB22_3;
	add.s64 	%rd39, %rd1, %rd30;
	ld.global.u64 	%rd95, [%rd39];
	bra.uni 	$L__BB22_7;
$L__BB22_3:
	setp.eq.s64 	%p4, %rd5, %rd6;
	@%p4 bra 	$L__BB22_6;
	add.s64 	%rd33, %rd1, %rd28;
	ld.global.u64 	%rd96, [%rd33];
$L__BB22_5:
	st.shared.u64 	[%r6], %rd5;
	st.shared.u64 	[%r5], %rd96;
	bra.uni 	$L__BB22_10;
$L__BB22_6:
	add.s64 	%rd35, %rd1, %rd28;
	ld.global.u64 	%rd96, [%rd35];
	add.s64 	%rd37, %rd1, %rd30;
	ld.global.u64 	%rd95, [%rd37];
	setp.le.s64 	%p5, %rd96, %rd95;
	@%p5 bra 	$L__BB22_5;
$L__BB22_7:
	st.shared.u64 	[%r6], %rd6;
	st.shared.u64 	[%r5], %rd95;
	bra.uni 	$L__BB22_10;
$L__BB22_8:
	setp.le.u64 	%p2, %rd19, %rd3;
	@%p2 bra 	$L__BB22_10;
	shl.b64 	%rd23, %rd3, 3;
	add.s64 	%rd24, %rd2, %rd23;
	ld.global.u64 	%rd25, [%rd24];
	st.shared.u64 	[%r6], %rd25;
	add.s64 	%rd26, %rd1, %rd23;
	ld.global.u64 	%rd27, [%rd26];
	st.shared.u64 	[%r5], %rd27;
$L__BB22_10:
	bar.sync 	0;
	setp.lt.u32 	%p6, %r19, 66;
	@%p6 bra 	$L__BB22_18;
$L__BB22_11:
	mov.u32 	%r7, %r19;
	shr.u32 	%r19, %r7, 1;
	setp.ge.u32 	%p7, %r3, %r19;
	@%p7 bra 	$L__BB22_17;
	ld.shared.u64 	%rd13, [%r6];
	shl.b32 	%r17, %r19, 3;
	add.s32 	%r18, %r6, %r17;
	ld.shared.u64 	%rd14, [%r18];
	setp.ge.s64 	%p8, %rd13, %rd14;
	add.s32 	%r9, %r5, %r17;
	@%p8 bra 	$L__BB22_14;
	ld.shared.u64 	%rd97, [%r9];
	bra.uni 	$L__BB22_16;
$L__BB22_14:
	setp.ne.s64 	%p9, %rd13, %rd14;
	@%p9 bra 	$L__BB22_17;
	ld.shared.u64 	%rd40, [%r5];
	ld.shared.u64 	%rd97, [%r9];
	setp.le.s64 	%p10, %rd40, %rd97;
	@%p10 bra 	$L__BB22_17;
$L__BB22_16:
	st.shared.u64 	[%r6], %rd14;
	st.shared.u64 	[%r5], %rd97;
$L__BB22_17:
	bar.sync 	0;
	setp.gt.u32 	%p11, %r7, 131;
	@%p11 bra 	$L__BB22_11;
$L__BB22_18:
	setp.gt.u32 	%p12, %r3, 31;
	@%p12 bra 	$L__BB22_45;
	ld.volatile.shared.u64 	%rd41, [%r6];
	ld.volatile.shared.u64 	%rd42, [%r6+256];
	setp.lt.s64 	%p13, %rd41, %rd42;
	@%p13 bra 	$L__BB22_22;
	ld.volatile.shared.u64 	%rd43, [%r6];
	ld.volatile.shared.u64 	%rd44, [%r6+256];
	setp.ne.s64 	%p14, %rd43, %rd44;
	@%p14 bra 	$L__BB22_23;
	ld.volatile.shared.u64 	%rd45, [%r5];
	ld.volatile.shared.u64 	%rd46, [%r5+256];
	setp.le.s64 	%p15, %rd45, %rd46;
	@%p15 bra 	$L__BB22_23;
$L__BB22_22:
	ld.volatile.shared.u64 	%rd47, [%r5+256];
	st.volatile.shared.u64 	[%r5], %rd47;
	ld.volatile.shared.u64 	%rd48, [%r6+256];
	st.volatile.shared.u64 	[%r6], %rd48;
$L__BB22_23:
	ld.volatile.shared.u64 	%rd49, [%r6];
	ld.volatile.shared.u64 	%rd50, [%r6+128];
	setp.lt.s64 	%p16, %rd49, %rd50;
	@%p16 bra 	$L__BB22_26;
	ld.volatile.shared.u64 	%rd51, [%r6];
	ld.volatile.shared.u64 	%rd52, [%r6+128];
	setp.ne.s64 	%p17, %rd51, %rd52;
	@%p17 bra 	$L__BB22_27;
	ld.volatile.shared.u64 	%rd53, [%r5];
	ld.volatile.shared.u64 	%rd54, [%r5+128];
	setp.le.s64 	%p18, %rd53, %rd54;
	@%p18 bra 	$L__BB22_27;
$L__BB22_26:
	ld.volatile.shared.u64 	%rd55, [%r5+128];
	st.volatile.shared.u64 	[%r5], %rd55;
	ld.volatile.shared.u64 	%rd56, [%r6+128];
	st.volatile.shared.u64 	[%r6], %rd56;
$L__BB22_27:
	ld.volatile.shared.u64 	%rd57, [%r6];
	ld.volatile.shared.u64 	%rd58, [%r6+64];
	setp.lt.s64 	%p19, %rd57, %rd58;
	@%p19 bra 	$L__BB22_30;
	ld.volatile.shared.u64 	%rd59, [%r6];
	ld.volatile.shared.u64 	%rd60, [%r6+64];
	setp.ne.s64 	%p20, %rd59, %rd60;
	@%p20 bra 	$L__BB22_31;
	ld.volatile.shared.u64 	%rd61, [%r5];
	ld.volatile.shared.u64 	%rd62, [%r5+64];
	setp.le.s64 	%p21, %rd61, %rd62;
	@%p21 bra 	$L__BB22_31;
$L__BB22_30:
	ld.volatile.shared.u64 	%rd63, [%r5+64];
	st.volatile.shared.u64 	[%r5], %rd63;
	ld.volatile.shared.u64 	%rd64, [%r6+64];
	st.volatile.shared.u64 	[%r6], %rd64;
$L__BB22_31:
	ld.volatile.shared.u64 	%rd65, [%r6];
	ld.volatile.shared.u64 	%rd66, [%r6+32];
	setp.lt.s64 	%p22, %rd65, %rd66;
	@%p22 bra 	$L__BB22_34;
	ld.volatile.shared.u64 	%rd67, [%r6];
	ld.volatile.shared.u64 	%rd68, [%r6+32];
	setp.ne.s64 	%p23, %rd67, %rd68;
	@%p23 bra 	$L__BB22_35;
	ld.volatile.shared.u64 	%rd69, [%r5];
	ld.volatile.shared.u64 	%rd70, [%r5+32];
	setp.le.s64 	%p24, %rd69, %rd70;
	@%p24 bra 	$L__BB22_35;
$L__BB22_34:
	ld.volatile.shared.u64 	%rd71, [%r5+32];
	st.volatile.shared.u64 	[%r5], %rd71;
	ld.volatile.shared.u64 	%rd72, [%r6+32];
	st.volatile.shared.u64 	[%r6], %rd72;
$L__BB22_35:
	ld.volatile.shared.u64 	%rd73, [%r6];
	ld.volatile.shared.u64 	%rd74, [%r6+16];
	setp.lt.s64 	%p25, %rd73, %rd74;
	@%p25 bra 	$L__BB22_38;
	ld.volatile.shared.u64 	%rd75, [%r6];
	ld.volatile.shared.u64 	%rd76, [%r6+16];
	setp.ne.s64 	%p26, %rd75, %rd76;
	@%p26 bra 	$L__BB22_39;
	ld.volatile.shared.u64 	%rd77, [%r5];
	ld.volatile.shared.u64 	%rd78, [%r5+16];
	setp.le.s64 	%p27, %rd77, %rd78;
	@%p27 bra 	$L__BB22_39;
$L__BB22_38:
	ld.volatile.shared.u64 	%rd79, [%r5+16];
	st.volatile.shared.u64 	[%r5], %rd79;
	ld.volatile.shared.u64 	%rd80, [%r6+16];
	st.volatile.shared.u64 	[%r6], %rd80;
$L__BB22_39:
	ld.volatile.shared.u64 	%rd81, [%r6];
	ld.volatile.shared.u64 	%rd82, [%r6+8];
	setp.lt.s64 	%p28, %rd81, %rd82;
	@%p28 bra 	$L__BB22_42;
	ld.volatile.shared.u64 	%rd83, [%r6];
	ld.volatile.shared.u64 	%rd84, [%r6+8];
	setp.ne.s64 	%p29, %rd83, %rd84;
	@%p29 bra 	$L__BB22_43;
	ld.volatile.shared.u64 	%rd85, [%r5];
	ld.volatile.shared.u64 	%rd86, [%r5+8];
	setp.le.s64 	%p30, %rd85, %rd86;
	@%p30 bra 	$L__BB22_43;
$L__BB22_42:
	ld.volatile.shared.u64 	%rd87, [%r5+8];
	st.volatile.shared.u64 	[%r5], %rd87;
	ld.volatile.shared.u64 	%rd88, [%r6+8];
	st.volatile.shared.u64 	[%r6], %rd88;
$L__BB22_43:
	setp.ne.s32 	%p31, %r3, 0;
	@%p31 bra 	$L__BB22_45;
	ld.shared.u64 	%rd89, [sdata_i64];
	cvta.to.global.u64 	%rd90, %rd18;
	mul.wide.u32 	%rd91, %r4, 8;
	add.s64 	%rd92, %rd90, %rd91;
	st.global.u64 	[%rd92], %rd89;
	ld.shared.u64 	%rd93, [%r2];
	add.s64 	%rd94, %rd1, %rd91;
	st.global.u64 	[%rd94], %rd93;
$L__BB22_45:
	ret;

}
	// .globl	nkd_i64
.visible .entry nkd_i64(
	.param .u64 .ptr .align 1 nkd_i64_param_0,
	.param .u64 .ptr .align 1 nkd_i64_param_1,
	.param .u64 .ptr .align 1 nkd_i64_param_2,
	.param .u64 .ptr .align 1 nkd_i64_param_3,
	.param .u64 .ptr .align 1 nkd_i64_param_4,
	.param .u64 nkd_i64_param_5,
	.param .u64 nkd_i64_param_6,
	.param .u64 nkd_i64_param_7,
	.param .u64 nkd_i64_param_8,
	.param .u64 nkd_i64_param_9
)
{
	.reg .pred 	%p<76>;
	.reg .b32 	%r<218>;
	.reg .b64 	%rd<637>;

	ld.param.u64 	%rd275, [nkd_i64_param_1];
	ld.param.u64 	%rd271, [nkd_i64_param_2];
	ld.param.u64 	%rd276, [nkd_i64_param_3];
	ld.param.u64 	%rd277, [nkd_i64_param_4];
	ld.param.u64 	%rd272, [nkd_i64_param_5];
	ld.param.u64 	%rd278, [nkd_i64_param_6];
	ld.param.u64 	%rd273, [nkd_i64_param_7];
	ld.param.u64 	%rd279, [nkd_i64_param_8];
	cvta.to.global.u64 	%rd1, %rd277;
	cvta.to.global.u64 	%rd2, %rd276;
	cvta.to.global.u64 	%rd635, %rd275;
	mov.u32 	%r217, %ntid.x;
	shl.b32 	%r54, %r217, 3;
	mov.u32 	%r55, sdata_i64;
	add.s32 	%r2, %r55, %r54;
	mov.u32 	%r3, %tid.x;
	mov.u32 	%r4, %ctaid.x;
	mul.lo.s32 	%r56, %r4, %r217;
	shl.b32 	%r57, %r56, 1;
	add.s32 	%r58, %r57, %r3;
	shl.b32 	%r59, %r3, 3;
	add.s32 	%r5, %r55, %r59;
	mov.b64 	%rd280, -9223372036854775808;
	st.shared.u64 	[%r5], %rd280;
	cvt.u64.u32 	%rd4, %r58;
	add.s32 	%r6, %r2, %r59;
	st.shared.u64 	[%r6], %rd4;
	mov.u32 	%r60, %ctaid.y;
	cvt.u64.u32 	%rd281, %r60;
	add.s64 	%rd5, %rd278, %rd281;
	setp.ge.u64 	%p1, %rd5, %rd279;
	@%p1 bra 	$L__BB23_152;
	cvt.u32.u64 	%r61, %rd4;
	add.s32 	%r62, %r61, %r217;
	cvt.u64.u32 	%rd6, %r62;
	setp.le.u64 	%p2, %rd273, %rd6;
	@%p2 bra 	$L__BB23_57;
	mul.lo.s64 	%rd414, %rd5, %rd273;
	add.s64 	%rd589, %rd414, %rd4;
	add.s64 	%rd587, %rd414, %rd6;
	cvt.u32.u64 	%r7, %rd272;
	add.s32 	%r211, %r7, -1;
	setp.lt.s32 	%p28, %r211, 0;
	mov.b64 	%rd593, 0;
	mov.u64 	%rd594, %rd593;
	@%p28 bra 	$L__BB23_54;
	setp.lt.u32 	%p29, %r211, 3;
	mov.b64 	%rd594, 0;
	mov.u64 	%rd593, %rd594;
	@%p29 bra 	$L__BB23_31;
	add.s32 	%r209, %r7, -2;
	and.b32  	%r138, %r7, -4;
	neg.s32 	%r208, %r138;
	mov.b64 	%rd594, 0;
$L__BB23_5:
	.pragma "nounroll";
	add.s32 	%r13, %r209, 1;
	mul.wide.u32 	%rd418, %r13, 8;
	add.s64 	%rd419, %rd2, %rd418;
	ld.global.u64 	%rd13, [%rd419];
	or.b64  	%rd420, %rd589, %rd13;
	and.b64  	%rd421, %rd420, -4294967296;
	setp.ne.s64 	%p30, %rd421, 0;
	@%p30 bra 	$L__BB23_7;
	cvt.u32.u64 	%r139, %rd13;
	cvt.u32.u64 	%r140, %rd589;
	div.u32 	%r141, %r140, %r139;
	mul.lo.s32 	%r142, %r141, %r139;
	sub.s32 	%r143, %r140, %r142;
	cvt.u64.u32 	%rd555, %r141;
	cvt.u64.u32 	%rd556, %r143;
	bra.uni 	$L__BB23_8;
$L__BB23_7:
	div.s64 	%rd555, %rd589, %rd13;
	mul.lo.s64 	%rd422, %rd555, %rd13;
	sub.s64 	%rd556, %rd589, %rd422;
$L__BB23_8:
	mul.wide.u32 	%rd423, %r13, 8;
	add.s64 	%rd424, %rd1, %rd423;
	ld.global.u64 	%rd20, [%rd424];
	mad.lo.s64 	%rd21, %rd20, %rd556, %rd593;
	or.b64  	%rd425, %rd587, %rd13;
	and.b64  	%rd426, %rd425, -4294967296;
	setp.ne.s64 	%p31, %rd426, 0;
	@%p31 bra 	$L__BB23_10;
	cvt.u32.u64 	%r144, %rd13;
	cvt.u32.u64 	%r145, %rd587;
	div.u32 	%r146, %r145, %r144;
	mul.lo.s32 	%r147, %r146, %r144;
	sub.s32 	%r148, %r145, %r147;
	cvt.u64.u32 	%rd557, %r146;
	cvt.u64.u32 	%rd558, %r148;
	bra.uni 	$L__BB23_11;
$L__BB23_10:
	div.s64 	%rd557, %rd587, %rd13;
	mul.lo.s64 	%rd427, %rd557, %rd13;
	sub.s64 	%rd558, %rd587, %rd427;
$L__BB23_11:
	mad.lo.s64 	%rd28, %rd558, %rd20, %rd594;
	add.s32 	%r14, %r209, -2;
	mul.wide.u32 	%rd428, %r209, 8;
	add.s64 	%rd429, %rd2, %rd428;
	ld.global.u64 	%rd29, [%rd429];
	or.b64  	%rd430, %rd555, %rd29;
	and.b64  	%rd431, %rd430, -4294967296;
	setp.ne.s64 	%p32, %rd431, 0;
	@%p32 bra 	$L__BB23_13;
	cvt.u32.u64 	%r149, %rd29;
	cvt.u32.u64 	%r150, %rd555;
	div.u32 	%r151, %r150, %r149;
	mul.lo.s32 	%r152, %r151, %r149;
	sub.s32 	%r153, %r150, %r152;
	cvt.u64.u32 	%rd559, %r151;
	cvt.u64.u32 	%rd560, %r153;
	bra.uni 	$L__BB23_14;
$L__BB23_13:
	div.s64 	%rd559, %rd555, %rd29;
	mul.lo.s64 	%rd432, %rd559, %rd29;
	sub.s64 	%rd560, %rd555, %rd432;
$L__BB23_14:
	mul.wide.u32 	%rd433, %r209, 8;
	add.s64 	%rd434, %rd1, %rd433;
	ld.global.u64 	%rd36, [%rd434];
	mad.lo.s64 	%rd37, %rd36, %rd560, %rd21;
	or.b64  	%rd435, %rd557, %rd29;
	and.b64  	%rd436, %rd435, -4294967296;
	setp.ne.s64 	%p33, %rd436, 0;
	@%p33 bra 	$L__BB23_16;
	cvt.u32.u64 	%r154, %rd29;
	cvt.u32.u64 	%r155, %rd557;
	div.u32 	%r156, %r155, %r154;
	mul.lo.s32 	%r157, %r156, %r154;
	sub.s32 	%r158, %r155, %r157;
	cvt.u64.u32 	%rd561, %r156;
	cvt.u64.u32 	%rd562, %r158;
	bra.uni 	$L__BB23_17;
$L__BB23_16:
	div.s64 	%rd561, %rd557, %rd29;
	mul.lo.s64 	%rd437, %rd561, %rd29;
	sub.s64 	%rd562, %rd557, %rd437;
$L__BB23_17:
	mad.lo.s64 	%rd44, %rd562, %rd36, %rd28;
	add.s32 	%r15, %r209, -1;
	mul.wide.u32 	%rd438, %r15, 8;
	add.s64 	%rd439, %rd2, %rd438;
	ld.global.u64 	%rd45, [%rd439];
	or.b64  	%rd440, %rd559, %rd45;
	and.b64  	%rd441, %rd440, -4294967296;
	setp.ne.s64 	%p34, %rd441, 0;
	@%p34 bra 	$L__BB23_19;
	cvt.u32.u64 	%r159, %rd45;
	cvt.u32.u64 	%r160, %rd559;
	div.u32 	%r161, %r160, %r159;
	mul.lo.s32 	%r162, %r161, %r159;
	sub.s32 	%r163, %r160, %r162;
	cvt.u64.u32 	%rd563, %r161;
	cvt.u64.u32 	%rd564, %r163;
	bra.uni 	$L__BB23_20;
$L__BB23_19:
	div.s64 	%rd563, %rd559, %rd45;
	mul.lo.s64 	%rd442, %rd563, %rd45;
	sub.s64 	%rd564, %rd559, %rd442;
$L__BB23_20:
	mul.wide.u32 	%rd443, %r15, 8;
	add.s64 	%rd444, %rd1, %rd443;
	ld.global.u64 	%rd52, [%rd444];
	mad.lo.s64 	%rd53, %rd52, %rd564, %rd37;
	or.b64  	%rd445, %rd561, %rd45;
	and.b64  	%rd446, %rd445, -4294967296;
	setp.ne.s64 	%p35, %rd446, 0;
	@%p35 bra 	$L__BB23_22;
	cvt.u32.u64 	%r164, %rd45;
	cvt.u32.u64 	%r165, %rd561;
	div.u32 	%r166, %r165, %r164;
	mul.lo.s32 	%r167, %r166, %r164;
	sub.s32 	%r168, %r165, %r167;
	cvt.u64.u32 	%rd565, %r166;
	cvt.u64.u32 	%rd566, %r168;
	bra.uni 	$L__BB23_23;
$L__BB23_22:
	div.s64 	%rd565, %rd561, %rd45;
	mul.lo.s64 	%rd447, %rd565, %rd45;
	sub.s64 	%rd566, %rd561, %rd447;
$L__BB23_23:
	mad.lo.s64 	%rd60, %rd566, %rd52, %rd44;
	mul.wide.u32 	%rd448, %r14, 8;
	add.s64 	%rd449, %rd2, %rd448;
	ld.global.u64 	%rd61, [%rd449];
	or.b64  	%rd450, %rd563, %rd61;
	and.b64  	%rd451, %rd450, -4294967296;
	setp.ne.s64 	%p36, %rd451, 0;
	@%p36 bra 	$L__BB23_25;
	cvt.u32.u64 	%r169, %rd61;
	cvt.u32.u64 	%r170, %rd563;
	div.u32 	%r171, %r170, %r169;
	mul.lo.s32 	%r172, %r171, %r169;
	sub.s32 	%r173, %r170, %r172;
	cvt.u64.u32 	%rd589, %r171;
	cvt.u64.u32 	%rd568, %r173;
	bra.uni 	$L__BB23_26;
$L__BB23_25:
	div.s64 	%rd589, %rd563, %rd61;
	mul.lo.s64 	%rd452, %rd589, %rd61;
	sub.s64 	%rd568, %rd563, %rd452;
$L__BB23_26:
	mul.wide.u32 	%rd453, %r14, 8;
	add.s64 	%rd454, %rd1, %rd453;
	ld.global.u64 	%rd68, [%rd454];
	mad.lo.s64 	%rd593, %rd68, %rd568, %rd53;
	or.b64  	%rd455, %rd565, %rd61;
	and.b64  	%rd456, %rd455, -4294967296;
	setp.ne.s64 	%p37, %rd456, 0;
	@%p37 bra 	$L__BB23_28;
	cvt.u32.u64 	%r174, %rd61;
	cvt.u32.u64 	%r175, %rd565;
	div.u32 	%r176, %r175, %r174;
	mul.lo.s32 	%r177, %r176, %r174;
	sub.s32 	%r178, %r175, %r177;
	cvt.u64.u32 	%rd587, %r176;
	cvt.u64.u32 	%rd570, %r178;
	bra.uni 	$L__BB23_29;
$L__BB23_28:
	div.s64 	%rd587, %rd565, %rd61;
	mul.lo.s64 	%rd457, %rd587, %rd61;
	sub.s64 	%rd570, %rd565, %rd457;
$L__BB23_29:
	mad.lo.s64 	%rd594, %rd570, %rd68, %rd60;
	add.s32 	%r209, %r209, -4;
	add.s32 	%r208, %r208, 4;
	setp.ne.s32 	%p38, %r208, 0;
	@%p38 bra 	$L__BB23_5;
	add.s32 	%r211, %r209, 1;
$L__BB23_31:
	and.b32  	%r20, %r7, 3;
	setp.eq.s32 	%p39, %r20, 0;
	@%p39 bra 	$L__BB23_54;
	setp.eq.s32 	%p40, %r20, 1;
	@%p40 bra 	$L__BB23_46;
	mul.wide.u32 	%rd459, %r211, 8;
	add.s64 	%rd460, %rd2, %rd459;
	ld.global.u64 	%rd83, [%rd460];
	or.b64  	%rd461, %rd589, %rd83;
	and.b64  	%rd462, %rd461, -4294967296;
	setp.ne.s64 	%p41, %rd462, 0;
	@%p41 bra 	$L__BB23_35;
	cvt.u32.u64 	%r179, %rd83;
	cvt.u32.u64 	%r180, %rd589;
	div.u32 	%r181, %r180, %r179;
	mul.lo.s32 	%r182, %r181, %r179;
	sub.s32 	%r183, %r180, %r182;
	cvt.u64.u32 	%rd577, %r181;
	cvt.u64.u32 	%rd578, %r183;
	bra.uni 	$L__BB23_36;
$L__BB23_35:
	div.s64 	%rd577, %rd589, %rd83;
	mul.lo.s64 	%rd463, %rd577, %rd83;
	sub.s64 	%rd578, %rd589, %rd463;
$L__BB23_36:
	mul.wide.u32 	%rd464, %r211, 8;
	add.s64 	%rd465, %rd1, %rd464;
	ld.global.u64 	%rd90, [%rd465];
	mad.lo.s64 	%rd91, %rd90, %rd578, %rd593;
	or.b64  	%rd466, %rd587, %rd83;
	and.b64  	%rd467, %rd466, -4294967296;
	setp.ne.s64 	%p42, %rd467, 0;
	@%p42 bra 	$L__BB23_38;
	cvt.u32.u64 	%r184, %rd83;
	cvt.u32.u64 	%r185, %rd587;
	div.u32 	%r186, %r185, %r184;
	mul.lo.s32 	%r187, %r186, %r184;
	sub.s32 	%r188, %r185, %r187;
	cvt.u64.u32 	%rd579, %r186;
	cvt.u64.u32 	%rd580, %r188;
	bra.uni 	$L__BB23_39;
$L__BB23_38:
	div.s64 	%rd579, %rd587, %rd83;
	mul.lo.s64 	%rd468, %rd579, %rd83;
	sub.s64 	%rd580, %rd587, %rd468;
$L__BB23_39:
	mad.lo.s64 	%rd98, %rd580, %rd90, %rd594;
	add.s32 	%r21, %r211, -1;
	mul.wide.u32 	%rd469, %r21, 8;
	add.s64 	%rd470, %rd2, %rd469;
	ld.global.u64 	%rd99, [%rd470];
	or.b64  	%rd471, %rd577, %rd99;
	and.b64  	%rd472, %rd471, -4294967296;
	setp.ne.s64 	%p43, %rd472, 0;
	@%p43 bra 	$L__BB23_41;
	cvt.u32.u64 	%r189, %rd99;
	cvt.u32.u64 	%r190, %rd577;
	div.u32 	%r191, %r190, %r189;
	mul.lo.s32 	%r192, %r191, %r189;
	sub.s32 	%r193, %r190, %r192;
	cvt.u64.u32 	%rd589, %r191;
	cvt.u64.u32 	%rd582, %r193;
	bra.uni 	$L__BB23_42;
$L__BB23_41:
	div.s64 	%rd589, %rd577, %rd99;
	mul.lo.s64 	%rd473, %rd589, %rd99;
	sub.s64 	%rd582, %rd577, %rd473;
$L__BB23_42:
	mul.wide.u32 	%rd474, %r21, 8;
	add.s64 	%rd475, %rd1, %rd474;
	ld.global.u64 	%rd106, [%rd475];
	mad.lo.s64 	%rd593, %rd106, %rd582, %rd91;
	or.b64  	%rd476, %rd579, %rd99;
	and.b64  	%rd477, %rd476, -4294967296;
	setp.ne.s64 	%p44, %rd477, 0;
	@%p44 bra 	$L__BB23_44;
	cvt.u32.u64 	%r194, %rd99;
	cvt.u32.u64 	%r195, %rd579;
	div.u32 	%r196, %r195, %r194;
	mul.lo.s32 	%r197, %r196, %r194;
	sub.s32 	%r198, %r195, %r197;
	cvt.u64.u32 	%rd587, %r196;
	cvt.u64.u32 	%rd584, %r198;
	bra.uni 	$L__BB23_45;
$L__BB23_44:
	div.s64 	%rd587, %rd579, %rd99;
	mul.lo.s64 	%rd478, %rd587, %rd99;
	sub.s64 	%rd584, %rd579, %rd478;
$L__BB23_45:
	mad.lo.s64 	%rd594, %rd584, %rd106, %rd98;
	add.s32 	%r211, %r211, -2;
$L__BB23_46:
	and.b32  	%r199, %r7, 1;
	setp.eq.b32 	%p45, %r199, 1;
	not.pred 	%p46, %p45;
	@%p46 bra 	$L__BB23_54;
	mul.wide.u32 	%rd479, %r211, 8;
	add.s64 	%rd480, %rd2, %rd479;
	ld.global.u64 	%rd121, [%rd480];
	or.b64  	%rd481, %rd589, %rd121;
	and.b64  	%rd482, %rd481, -4294967296;
	setp.ne.s64 	%p47, %rd482, 0;
	@%p47 bra 	$L__BB23_49;
	cvt.u32.u64 	%r200, %rd121;
	cvt.u32.u64 	%r201, %rd589;
	rem.u32 	%r202, %r201, %r200;
	cvt.u64.u32 	%rd591, %r202;
	bra.uni 	$L__BB23_50;
$L__BB23_49:
	rem.s64 	%rd591, %rd589, %rd121;
$L__BB23_50:
	mul.wide.u32 	%rd483, %r211, 8;
	add.s64 	%rd484, %rd1, %rd483;
	ld.global.u64 	%rd125, [%rd484];
	mad.lo.s64 	%rd593, %rd125, %rd591, %rd593;
	or.b64  	%rd485, %rd587, %rd121;
	and.b64  	%rd486, %rd485, -4294967296;
	setp.ne.s64 	%p48, %rd486, 0;
	@%p48 bra 	$L__BB23_52;
	cvt.u32.u64 	%r203, %rd121;
	cvt.u32.u64 	%r204, %rd587;
	rem.u32 	%r205, %r204, %r203;
	cvt.u64.u32 	%rd592, %r205;
	bra.uni 	$L__BB23_53;
$L__BB23_52:
	rem.s64 	%rd592, %rd587, %rd121;
$L__BB23_53:
	mad.lo.s64 	%rd594, %rd592, %rd125, %rd594;
$L__BB23_54:
	shl.b64 	%rd487, %rd593, 3;
	add.s64 	%rd488, %rd635, %rd487;
	ld.global.u64 	%rd133, [%rd488];
	shl.b64 	%rd489, %rd594, 3;
	add.s64 	%rd490, %rd635, %rd489;
	ld.global.u64 	%rd134, [%rd490];
	setp.ge.s64 	%p49, %rd133, %rd134;
	@%p49 bra 	$L__BB23_56;
	st.shared.u64 	[%r5], %rd134;
	st.shared.u64 	[%r6], %rd6;
	bra.uni 	$L__BB23_117;
$L__BB23_56:
	st.shared.u64 	[%r5], %rd133;
	st.shared.u64 	[%r6], %rd4;
	bra.uni 	$L__BB23_117;
$L__BB23_57:
	setp.le.u64 	%p3, %rd273, %rd4;
	@%p3 bra 	$L__BB23_117;
	mad.lo.s64 	%rd626, %rd5, %rd273, %rd4;
	cvt.u32.u64 	%r24, %rd272;
	add.s32 	%r215, %r24, -1;
	setp.lt.s32 	%p4, %r215, 0;
	@%p4 bra 	$L__BB23_116;
	and.b32  	%r26, %r24, 7;
	setp.lt.u32 	%p5, %r215, 7;
	@%p5 bra 	$L__BB23_87;
	add.s32 	%r213, %r24, -4;
	and.b32  	%r63, %r24, -8;
	neg.s32 	%r212, %r63;
$L__BB23_61:
	.pragma "nounroll";
	add.s32 	%r31, %r213, 3;
	mul.wide.u32 	%rd283, %r31, 8;
	add.s64 	%rd284, %rd2, %rd283;
	ld.global.u64 	%rd138, [%rd284];
	or.b64  	%rd285, %rd626, %rd138;
	and.b64  	%rd286, %rd285, -4294967296;
	setp.ne.s64 	%p6, %rd286, 0;
	@%p6 bra 	$L__BB23_63;
	cvt.u32.u64 	%r64, %rd138;
	cvt.u32.u64 	%r65, %rd626;
	div.u32 	%r66, %r65, %r64;
	mul.lo.s32 	%r67, %r66, %r64;
	sub.s32 	%r68, %r65, %r67;
	cvt.u64.u32 	%rd597, %r66;
	cvt.u64.u32 	%rd598, %r68;
	bra.uni 	$L__BB23_64;
$L__BB23_63:
	div.s64 	%rd597, %rd626, %rd138;
	mul.lo.s64 	%rd287, %rd597, %rd138;
	sub.s64 	%rd598, %rd626, %rd287;
$L__BB23_64:
	mul.wide.u32 	%rd288, %r31, 8;
	add.s64 	%rd289, %rd1, %rd288;
	ld.global.u64 	%rd290, [%rd289];
	mul.lo.s64 	%rd145, %rd290, %rd598;
	add.s32 	%r32, %r213, 2;
	mul.wide.u32 	%rd291, %r32, 8;
	add.s64 	%rd292, %rd2, %rd291;
	ld.global.u64 	%rd146, [%rd292];
	or.b64  	%rd293, %rd597, %rd146;
	and.b64  	%rd294, %rd293, -4294967296;
	setp.ne.s64 	%p7, %rd294, 0;
	@%p7 bra 	$L__BB23_66;
	cvt.u32.u64 	%r69, %rd146;
	cvt.u32.u64 	%r70, %rd597;
	div.u32 	%r71, %r70, %r69;
	mul.lo.s32 	%r72, %r71, %r69;
	sub.s32 	%r73, %r70, %r72;
	cvt.u64.u32 	%rd599, %r71;
	cvt.u64.u32 	%rd600, %r73;
	bra.uni 	$L__BB23_67;
$L__BB23_66:
	div.s64 	%rd599, %rd597, %rd146;
	mul.lo.s64 	%rd295, %rd599, %rd146;
	sub.s64 	%rd600, %rd597, %rd295;
$L__BB23_67:
	mul.wide.u32 	%rd296, %r32, 8;
	add.s64 	%rd297, %rd1, %rd296;
	ld.global.u64 	%rd298, [%rd297];
	mad.lo.s64 	%rd153, %rd298, %rd600, %rd145;
	add.s32 	%r33, %r213, 1;
	mul.wide.u32 	%rd299, %r33, 8;
	add.s64 	%rd300, %rd2, %rd299;
	ld.global.u64 	%rd154, [%rd300];
	or.b64  	%rd301, %rd599, %rd154;
	and.b64  	%rd302, %rd301, -4294967296;
	setp.ne.s64 	%p8, %rd302, 0;
	@%p8 bra 	$L__BB23_69;
	cvt.u32.u64 	%r74, %rd154;
	cvt.u32.u64 	%r75, %rd599;
	div.u32 	%r76, %r75, %r74;
	mul.lo.s32 	%r77, %r76, %r74;
	sub.s32 	%r78, %r75, %r77;
	cvt.u64.u32 	%rd601, %r76;
	cvt.u64.u32 	%rd602, %r78;
	bra.uni 	$L__BB23_70;
$L__BB23_69:
	div.s64 	%rd601, %rd599, %rd154;
	mul.lo.s64 	%rd303, %rd601, %rd154;
	sub.s64 	%rd602, %rd599, %rd303;
$L__BB23_70:
	mul.wide.u32 	%rd304, %r33, 8;
	add.s64 	%rd305, %rd1, %rd304;
	ld.global.u64 	%rd306, [%rd305];
	mad.lo.s64 	%rd161, %rd306, %rd602, %rd153;
	add.s32 	%r34, %r213, -4;
	mul.wide.u32 	%rd307, %r213, 8;
	add.s64 	%rd308, %rd2, %rd307;
	ld.global.u64 	%rd162, [%rd308];
	or.b64  	%rd309, %rd601, %rd162;
	and.b64  	%rd310, %rd309, -4294967296;
	setp.ne.s64 	%p9, %rd310, 0;
	@%p9 bra 	$L__BB23_72;
	cvt.u32.u64 	%r79, %rd162;
	cvt.u32.u64 	%r80, %rd601;
	div.u32 	%r81, %r80, %r79;
	mul.lo.s32 	%r82, %r81, %r79;
	sub.s32 	%r83, %r80, %r82;
	cvt.u64.u32 	%rd603, %r81;
	cvt.u64.u32 	%rd604, %r83;
	bra.uni 	$L__BB23_73;
$L__BB23_72:
	div.s64 	%rd603, %rd601, %rd162;
	mul.lo.s64 	%rd311, %rd603, %rd162;
	sub.s64 	%rd604, %rd601, %rd311;
$L__BB23_73:
	mul.wide.u32 	%rd312, %r213, 8;
	add.s64 	%rd313, %rd1, %rd312;
	ld.global.u64 	%rd314, [%rd313];
	mad.lo.s64 	%rd169, %rd314, %rd604, %rd161;
	add.s32 	%r35, %r213, -1;
	mul.wide.u32 	%rd315, %r35, 8;
	add.s64 	%rd316, %rd2, %rd315;
	ld.global.u64 	%rd170, [%rd316];
	or.b64  	%rd317, %rd603, %rd170;
	and.b64  	%rd318, %rd317, -4294967296;
	setp.ne.s64 	%p10, %rd318, 0;
	@%p10 bra 	$L__BB23_75;
	cvt.u32.u64 	%r84, %rd170;
	cvt.u32.u64 	%r85, %rd603;
	div.u32 	%r86, %r85, %r84;
	mul.lo.s32 	%r87, %r86, %r84;
	sub.s32 	%r88, %r85, %r87;
	cvt.u64.u32 	%rd605, %r86;
	cvt.u64.u32 	%rd606, %r88;
	bra.uni 	$L__BB23_76;
$L__BB23_75:
	div.s64 	%rd605, %rd603, %rd170;
	mul.lo.s64 	%rd319, %rd605, %rd170;
	sub.s64 	%rd606, %rd603, %rd319;
$L__BB23_76:
	mul.wide.u32 	%rd320, %r35, 8;
	add.s64 	%rd321, %rd1, %rd320;
	ld.global.u64 	%rd322, [%rd321];
	mad.lo.s64 	%rd177, %rd322, %rd606, %rd169;
	add.s32 	%r36, %r213, -2;
	mul.wide.u32 	%rd323, %r36, 8;
	add.s64 	%rd324, %rd2, %rd323;
	ld.global.u64 	%rd178, [%rd324];
	or.b64  	%rd325, %rd605, %rd178;
	and.b64  	%rd326, %rd325, -4294967296;
	setp.ne.s64 	%p11, %rd326, 0;
	@%p11 bra 	$L__BB23_78;
	cvt.u32.u64 	%r89, %rd178;
	cvt.u32.u64 	%r90, %rd605;
	div.u32 	%r91, %r90, %r89;
	mul.lo.s32 	%r92, %r91, %r89;
	sub.s32 	%r93, %r90, %r92;
	cvt.u64.u32 	%rd607, %r91;
	cvt.u64.u32 	%rd608, %r93;
	bra.uni 	$L__BB23_79;
$L__BB23_78:
	div.s64 	%rd607, %rd605, %rd178;
	mul.lo.s64 	%rd327, %rd607, %rd178;
	sub.s64 	%rd608, %rd605, %rd327;
$L__BB23_79:
	mul.wide.u32 	%rd328, %r36, 8;
	add.s64 	%rd329, %rd1, %rd328;
	ld.global.u64 	%rd330, [%rd329];
	mad.lo.s64 	%rd185, %rd330, %rd608, %rd177;
	add.s32 	%r37, %r213, -3;
	mul.wide.u32 	%rd331, %r37, 8;
	add.s64 	%rd332, %rd2, %rd331;
	ld.global.u64 	%rd186, [%rd332];
	or.b64  	%rd333, %rd607, %rd186;
	and.b64  	%rd334, %rd333, -4294967296;
	setp.ne.s64 	%p12, %rd334, 0;
	@%p12 bra 	$L__BB23_81;
	cvt.u32.u64 	%r94, %rd186;
	cvt.u32.u64 	%r95, %rd607;
	div.u32 	%r96, %r95, %r94;
	mul.lo.s32 	%r97, %r96, %r94;
	sub.s32 	%r98, %r95, %r97;
	cvt.u64.u32 	%rd609, %r96;
	cvt.u64.u32 	%rd610, %r98;
	bra.uni 	$L__BB23_82;
$L__BB23_81:
	div.s64 	%rd609, %rd607, %rd186;
	mul.lo.s64 	%rd335, %rd609, %rd186;
	sub.s64 	%rd610, %rd607, %rd335;
$L__BB23_82:
	mul.wide.u32 	%rd336, %r37, 8;
	add.s64 	%rd337, %rd1, %rd336;
	ld.global.u64 	%rd338, [%rd337];
	mad.lo.s64 	%rd193, %rd338, %rd610, %rd185;
	mul.wide.u32 	%rd339, %r34, 8;
	add.s64 	%rd340, %rd2, %rd339;
	ld.global.u64 	%rd194, [%rd340];
	or.b64  	%rd341, %rd609, %rd194;
	and.b64  	%rd342, %rd341, -4294967296;
	setp.ne.s64 	%p13, %rd342, 0;
	@%p13 bra 	$L__BB23_84;
	cvt.u32.u64 	%r99, %rd194;
	cvt.u32.u64 	%r100, %rd609;
	div.u32 	%r101, %r100, %r99;
	mul.lo.s32 	%r102, %r101, %r99;
	sub.s32 	%r103, %r100, %r102;
	cvt.u64.u32 	%rd626, %r101;
	cvt.u64.u32 	%rd612, %r103;
	bra.uni 	$L__BB23_85;
$L__BB23_84:
	div.s64 	%rd626, %rd609, %rd194;
	mul.lo.s64 	%rd343, %rd626, %rd194;
	sub.s64 	%rd612, %rd609, %rd343;
$L__BB23_85:
	mul.wide.u32 	%rd344, %r34, 8;
	add.s64 	%rd345, %rd1, %rd344;
	ld.global.u64 	%rd346, [%rd345];
	mad.lo.s64 	%rd347, %rd346, %rd612, %rd193;
	shl.b64 	%rd348, %rd347, 3;
	add.s64 	%rd635, %rd635, %rd348;
	add.s32 	%r213, %r213, -8;
	add.s32 	%r212, %r212, 8;
	setp.ne.s32 	%p14, %r212, 0;
	@%p14 bra 	$L__BB23_61;
	add.s32 	%r215, %r213, 3;
$L__BB23_87:
	setp.eq.s32 	%p15, %r26, 0;
	@%p15 bra 	$L__BB23_116;
	and.b32  	%r42, %r24, 3;
	setp.lt.u32 	%p16, %r26, 4;
	@%p16 bra 	$L__BB23_102;
	mul.wide.u32 	%rd350, %r215, 8;
	add.s64 	%rd351, %rd2, %rd350;
	ld.global.u64 	%rd205, [%rd351];
	or.b64  	%rd352, %rd626, %rd205;
	and.b64  	%rd353, %rd352, -4294967296;
	setp.ne.s64 	%p17, %rd353, 0;
	@%p17 bra 	$L__BB23_91;
	cvt.u32.u64 	%r104, %rd205;
	cvt.u32.u64 	%r105, %rd626;
	div.u32 	%r106, %r105, %r104;
	mul.lo.s32 	%r107, %r106, %r104;
	sub.s32 	%r108, %r105, %r107;
	cvt.u64.u32 	%rd616, %r106;
	cvt.u64.u32 	%rd617, %r108;
	bra.uni 	$L__BB23_92;
$L__BB23_91:
	div.s64 	%rd616, %rd626, %rd205;
	mul.lo.s64 	%rd354, %rd616, %rd205;
	sub.s64 	%rd617, %rd626, %rd354;
$L__BB23_92:
	mul.wide.u32 	%rd355, %r215, 8;
	add.s64 	%rd356, %rd1, %rd355;
	ld.global.u64 	%rd357, [%rd356];
	mul.lo.s64 	%rd212, %rd357, %rd617;
	add.s32 	%r43, %r215, -1;
	mul.wide.u32 	%rd358, %r43, 8;
	add.s64 	%rd359, %rd2, %rd358;
	ld.global.u64 	%rd213, [%rd359];
	or.b64  	%rd360, %rd616, %rd213;
	and.b64  	%rd361, %rd360, -4294967296;
	setp.ne.s64 	%p18, %rd361, 0;
	@%p18 bra 	$L__BB23_94;
	cvt.u32.u64 	%r109, %rd213;
	cvt.u32.u64 	%r110, %rd616;
	div.u32 	%r111, %r110, %r109;
	mul.lo.s32 	%r112, %r111, %r109;
	sub.s32 	%r113, %r110, %r112;
	cvt.u64.u32 	%rd618, %r111;
	cvt.u64.u32 	%rd619, %r113;
	bra.uni 	$L__BB23_95;
$L__BB23_94:
	div.s64 	%rd618, %rd616, %rd213;
	mul.lo.s64 	%rd362, %rd618, %rd213;
	sub.s64 	%rd619, %rd616, %rd362;
$L__BB23_95:
	mul.wide.u32 	%rd363, %r43, 8;
	add.s64 	%rd364, %rd1, %rd363;
	ld.global.u64 	%rd365, [%rd364];
	mad.lo.s64 	%rd220, %rd365, %rd619, %rd212;
	add.s32 	%r44, %r215, -2;
	mul.wide.u32 	%rd366, %r44, 8;
	add.s64 	%rd367, %rd2, %rd366;
	ld.global.u64 	%rd221, [%rd367];
	or.b64  	%rd368, %rd618, %rd221;
	and.b64  	%rd369, %rd368, -4294967296;
	setp.ne.s64 	%p19, %rd369, 0;
	@%p19 bra 	$L__BB23_97;
	cvt.u32.u64 	%r114, %rd221;
	cvt.u32.u64 	%r115, %rd618;
	div.u32 	%r116, %r115, %r114;
	mul.lo.s32 	%r117, %r116, %r114;
	sub.s32 	%r118, %r115, %r117;
	cvt.u64.u32 	%rd620, %r116;
	cvt.u64.u32 	%rd621, %r118;
	bra.uni 	$L__BB23_98;
$L__BB23_97:
	div.s64 	%rd620, %rd618, %rd221;
	mul.lo.s64 	%rd370, %rd620, %rd221;
	sub.s64 	%rd621, %rd618, %rd370;
$L__BB23_98:
	mul.wide.u32 	%rd371, %r44, 8;
	add.s64 	%rd372, %rd1, %rd371;
	ld.global.u64 	%rd373, [%rd372];
	mad.lo.s64 	%rd228, %rd373, %rd621, %rd220;
	add.s32 	%r45, %r215, -3;
	mul.wide.u32 	%rd374, %r45, 8;
	add.s64 	%rd375, %rd2, %rd374;
	ld.global.u64 	%rd229, [%rd375];
	or.b64  	%rd376, %rd620, %rd229;
	and.b64  	%rd377, %rd376, -4294967296;
	setp.ne.s64 	%p20, %rd377, 0;
	@%p20 bra 	$L__BB23_100;
	cvt.u32.u64 	%r119, %rd229;
	cvt.u32.u64 	%r120, %rd620;
	div.u32 	%r121, %r120, %r119;
	mul.lo.s32 	%r122, %r121, %r119;
	sub.s32 	%r123, %r120, %r122;
	cvt.u64.u32 	%rd626, %r121;
	cvt.u64.u32 	%rd623, %r123;
	bra.uni 	$L__BB23_101;
$L__BB23_100:
	div.s64 	%rd626, %rd620, %rd229;
	mul.lo.s64 	%rd378, %rd626, %rd229;
	sub.s64 	%rd623, %rd620, %rd378;
$L__BB23_101:
	mul.wide.u32 	%rd379, %r45, 8;
	add.s64 	%rd380, %rd1, %rd379;
	ld.global.u64 	%rd381, [%rd380];
	mad.lo.s64 	%rd382, %rd381, %rd623, %rd228;
	shl.b64 	%rd383, %rd382, 3;
	add.s64 	%rd635, %rd635, %rd383;
	add.s32 	%r215, %r215, -4;
$L__BB23_102:
	setp.eq.s32 	%p21, %r42, 0;
	@%p21 bra 	$L__BB23_116;
	setp.eq.s32 	%p22, %r42, 1;
	@%p22 bra 	$L__BB23_111;
	mul.wide.u32 	%rd385, %r215, 8;
	add.s64 	%rd386, %rd2, %rd385;
	ld.global.u64 	%rd240, [%rd386];
	or.b64  	%rd387, %rd626, %rd240;
	and.b64  	%rd388, %rd387, -4294967296;
	setp.ne.s64 	%p23, %rd388, 0;
	@%p23 bra 	$L__BB23_106;
	cvt.u32.u64 	%r124, %rd240;
	cvt.u32.u64 	%r125, %rd626;
	div.u32 	%r126, %r125, %r124;
	mul.lo.s32 	%r127, %r126, %r124;
	sub.s32 	%r128, %r125, %r127;
	cvt.u64.u32 	%rd627, %r126;
	cvt.u64.u32 	%rd628, %r128;
	bra.uni 	$L__BB23_107;
$L__BB23_106:
	div.s64 	%rd627, %rd626, %rd240;
	mul.lo.s64 	%rd389, %rd627, %rd240;
	sub.s64 	%rd628, %rd626, %rd389;
$L__BB23_107:
	mul.wide.u32 	%rd390, %r215, 8;
	add.s64 	%rd391, %rd1, %rd390;
	ld.global.u64 	%rd392, [%rd391];
	mul.lo.s64 	%rd247, %rd392, %rd628;
	add.s32 	%r48, %r215, -1;
	mul.wide.u32 	%rd393, %r48, 8;
	add.s64 	%rd394, %rd2, %rd393;
	ld.global.u64 	%rd248, [%rd394];
	or.b64  	%rd395, %rd627, %rd248;
	and.b64  	%rd396, %rd395, -4294967296;
	setp.ne.s64 	%p24, %rd396, 0;
	@%p24 bra 	$L__BB23_109;
	cvt.u32.u64 	%r129, %rd248;
	cvt.u32.u64 	%r130, %rd627;
	div.u32 	%r131, %r130, %r129;
	mul.lo.s32 	%r132, %r131, %r129;
	sub.s32 	%r133, %r130, %r132;
	cvt.u64.u32 	%rd626, %r131;
	cvt.u64.u32 	%rd630, %r133;
	bra.uni 	$L__BB23_110;
$L__BB23_109:
	div.s64 	%rd626, %rd627, %rd248;
	mul.lo.s64 	%rd397, %rd626, %rd248;
	sub.s64 	%rd630, %rd627, %rd397;
$L__BB23_110:
	add.s64 	%rd399, %rd1, %rd393;
	ld.global.u64 	%rd400, [%rd399];
	mad.lo.s64 	%rd401, %rd400, %rd630, %rd247;
	shl.b64 	%rd402, %rd401, 3;
	add.s64 	%rd635, %rd635, %rd402;
	add.s32 	%r215, %r215, -2;
$L__BB23_111:
	and.b32  	%r134, %r24, 1;
	setp.eq.b32 	%p25, %r134, 1;
	not.pred 	%p26, %p25;
	@%p26 bra 	$L__BB23_116;
	mul.wide.u32 	%rd403, %r215, 8;
	add.s64 	%rd404, %rd2, %rd403;
	ld.global.u64 	%rd259, [%rd404];
	or.b64  	%rd405, %rd626, %rd259;
	and.b64  	%rd406, %rd405, -4294967296;
	setp.ne.s64 	%p27, %rd406, 0;
	@%p27 bra 	$L__BB23_114;
	cvt.u32.u64 	%r135, %rd259;
	cvt.u32.u64 	%r136, %rd626;
	rem.u32 	%r137, %r136, %r135;
	cvt.u64.u32 	%rd634, %r137;
	bra.uni 	$L__BB23_115;
$L__BB23_114:
	rem.s64 	%rd634, %rd626, %rd259;
$L__BB23_115:
	add.s64 	%rd408, %rd1, %rd403;
	ld.global.u64 	%rd409, [%rd408];
	mul.lo.s64 	%rd410, %rd409, %rd634;
	shl.b64 	%rd411, %rd410, 3;
	add.s64 	%rd635, %rd635, %rd411;
$L__BB23_116:
	ld.global.u64 	%rd412, [%rd635];
	st.shared.u64 	[%r5], %rd412;
	st.shared.u64 	[%r6], %rd4;
$L__BB23_117:
	bar.sync 	0;
	setp.lt.u32 	%p50, %r217, 66;
	@%p50 bra 	$L__BB23_125;
$L__BB23_118:
	mov.u32 	%r51, %r217;
	shr.u32 	%r217, %r51, 1;
	setp.ge.u32 	%p51, %r3, %r217;
	@%p51 bra 	$L__BB23_124;
	ld.shared.u64 	%rd265, [%r5];
	shl.b32 	%r206, %r217, 3;
	add.s32 	%r207, %r5, %r206;
	ld.shared.u64 	%rd266, [%r207];
	setp.ge.s64 	%p52, %rd265, %rd266;
	add.s32 	%r53, %r6, %r206;
	@%p52 bra 	$L__BB23_121;
	ld.shared.u64 	%rd636, [%r53];
	bra.uni 	$L__BB23_123;
$L__BB23_121:
	setp.ne.s64 	%p53, %rd265, %rd266;
	@%p53 bra 	$L__BB23_124;
	ld.shared.u64 	%rd491, [%r6];
	ld.shared.u64 	%rd636, [%r53];
	setp.le.s64 	%p54, %rd491, %rd636;
	@%p54 bra 	$L__BB23_124;
$L__BB23_123:
	st.shared.u64 	[%r5], %rd266;
	st.shared.u64 	[%r6], %rd636;
$L__BB23_124:
	bar.sync 	0;
	setp.gt.u32 	%p55, %r51, 131;
	@%p55 bra 	$L__BB23_118;
$L__BB23_125:
	setp.gt.u32 	%p56, %r3, 31;
	@%p56 bra 	$L__BB23_152;
	ld.volatile.shared.u64 	%rd492, [%r5];
	ld.volatile.shared.u64 	%rd493, [%r5+256];
	setp.lt.s64 	%p57, %rd492, %rd493;
	@%p57 bra 	$L__BB23_129;
	ld.volatile.shared.u64 	%rd494, [%r5];
	ld.volatile.shared.u64 	%rd495, [%r5+256];
	setp.ne.s64 	%p58, %rd494, %rd495;
	@%p58 bra 	$L__BB23_130;
	ld.volatile.shared.u64 	%rd496, [%r6];
	ld.volatile.shared.u64 	%rd497, [%r6+256];
	setp.le.s64 	%p59, %rd496, %rd497;
	@%p59 bra 	$L__BB23_130;
$L__BB23_129:
	ld.volatile.shared.u64 	%rd498, [%r6+256];
	st.volatile.shared.u64 	[%r6], %rd498;
	ld.volatile.shared.u64 	%rd499, [%r5+256];
	st.volatile.shared.u64 	[%r5], %rd499;
$L__BB23_130:
	ld.volatile.shared.u64 	%rd500, [%r5];
	ld.volatile.shared.u64 	%rd501, [%r5+128];
	setp.lt.s64 	%p60, %rd500, %rd501;
	@%p60 bra 	$L__BB23_133;
	ld.volatile.shared.u64 	%rd502, [%r5];
	ld.volatile.shared.u64 	%rd503, [%r5+128];
	setp.ne.s64 	%p61, %rd502, %rd503;
	@%p61 bra 	$L__BB23_134;
	ld.volatile.shared.u64 	%rd504, [%r6];
	ld.volatile.shared.u64 	%rd505, [%r6+128];
	setp.le.s64 	%p62, %rd504, %rd505;
	@%p62 bra 	$L__BB23_134;
$L__BB23_133:
	ld.volatile.shared.u64 	%rd506, [%r6+128];
	st.volatile.shared.u64 	[%r6], %rd506;
	ld.volatile.shared.u64 	%rd507, [%r5+128];
	st.volatile.shared.u64 	[%r5], %rd507;
$L__BB23_134:
	ld.volatile.shared.u64 	%rd508, [%r5];
	ld.volatile.shared.u64 	%rd509, [%r5+64];
	setp.lt.s64 	%p63, %rd508, %rd509;
	@%p63 bra 	$L__BB23_137;
	ld.volatile.shared.u64 	%rd510, [%r5];
	ld.volatile.shared.u64 	%rd511, [%r5+64];
	setp.ne.s64 	%p64, %rd510, %rd511;
	@%p64 bra 	$L__BB23_138;
	ld.volatile.shared.u64 	%rd512, [%r6];
	ld.volatile.shared.u64 	%rd513, [%r6+64];
	setp.le.s64 	%p65, %rd512, %rd513;
	@%p65 bra 	$L__BB23_138;
$L__BB23_137:
	ld.volatile.shared.u64 	%rd514, [%r6+64];
	st.volatile.shared.u64 	[%r6], %rd514;
	ld.volatile.shared.u64 	%rd515, [%r5+64];
	st.volatile.shared.u64 	[%r5], %rd515;
$L__BB23_138:
	ld.volatile.shared.u64 	%rd516, [%r5];
	ld.volatile.shared.u64 	%rd517, [%r5+32];
	setp.lt.s64 	%p66, %rd516, %rd517;
	@%p66 bra 	$L__BB23_141;
	ld.volatile.shared.u64 	%rd518, [%r5];
	ld.volatile.shared.u64 	%rd519, [%r5+32];
	setp.ne.s64 	%p67, %rd518, %rd519;
	@%p67 bra 	$L__BB23_142;
	ld.volatile.shared.u64 	%rd520, [%r6];
	ld.volatile.shared.u64 	%rd521, [%r6+32];
	setp.le.s64 	%p68, %rd520, %rd521;
	@%p68 bra 	$L__BB23_142;
$L__BB23_141:
	ld.volatile.shared.u64 	%rd522, [%r6+32];
	st.volatile.shared.u64 	[%r6], %rd522;
	ld.volatile.shared.u64 	%rd523, [%r5+32];
	st.volatile.shared.u64 	[%r5], %rd523;
$L__BB23_142:
	ld.volatile.shared.u64 	%rd524, [%r5];
	ld.volatile.shared.u64 	%rd525, [%r5+16];
	setp.lt.s64 	%p69, %rd524, %rd525;
	@%p69 bra 	$L__BB23_145;
	ld.volatile.shared.u64 	%rd526, [%r5];
	ld.volatile.shared.u64 	%rd527, [%r5+16];
	setp.ne.s64 	%p70, %rd526, %rd527;
	@%p70 bra 	$L__BB23_146;
	ld.volatile.shared.u64 	%rd528, [%r6];
	ld.volatile.shared.u64 	%rd529, [%r6+16];
	setp.le.s64 	%p71, %rd528, %rd529;
	@%p71 bra 	$L__BB23_146;
$L__BB23_145:
	ld.volatile.shared.u64 	%rd530, [%r6+16];
	st.volatile.shared.u64 	[%r6], %rd530;
	ld.volatile.shared.u64 	%rd531, [%r5+16];
	st.volatile.shared.u64 	[%r5], %rd531;
$L__BB23_146:
	ld.volatile.shared.u64 	%rd532, [%r5];
	ld.volatile.shared.u64 	%rd533, [%r5+8];
	setp.lt.s64 	%p72, %rd532, %rd533;
	@%p72 bra 	$L__BB23_149;
	ld.volatile.shared.u64 	%rd534, [%r5];
	ld.volatile.shared.u64 	%rd535, [%r5+8];
	setp.ne.s64 	%p73, %rd534, %rd535;
	@%p73 bra 	$L__BB23_150;
	ld.volatile.shared.u64 	%rd536, [%r6];
	ld.volatile.shared.u64 	%rd537, [%r6+8];
	setp.le.s64 	%p74, %rd536, %rd537;
	@%p74 bra 	$L__BB23_150;
$L__BB23_149:
	ld.volatile.shared.u64 	%rd538, [%r6+8];
	st.volatile.shared.u64 	[%r6], %rd538;
	ld.volatile.shared.u64 	%rd539, [%r5+8];
	st.volatile.shared.u64 	[%r5], %rd539;
$L__BB23_150:
	setp.ne.s32 	%p75, %r3, 0;
	@%p75 bra 	$L__BB23_152;
	ld.param.u64 	%rd550, [nkd_i64_param_9];
	ld.param.u64 	%rd549, [nkd_i64_param_0];
	ld.shared.u64 	%rd540, [sdata_i64];
	cvt.u64.u32 	%rd541, %r4;
	mad.lo.s64 	%rd542, %rd550, %rd5, %rd541;
	cvta.to.global.u64 	%rd543, %rd549;
	shl.b64 	%rd544, %rd542, 3;
	add.s64 	%rd545, %rd543, %rd544;
	st.global.u64 	[%rd545], %rd540;
	ld.shared.u64 	%rd546, [%r2];
	cvta.to.global.u64 	%rd547, %rd271;
	add.s64 	%rd548, %rd547, %rd544;
	st.global.u64 	[%rd548], %rd546;
$L__BB23_152:
	ret;

}
	// .globl	nkd2_i64
.visible .entry nkd2_i64(
	.param .u64 .ptr .align 1 nkd2_i64_param_0,
	.param .u64 .ptr .align 1 nkd2_i64_param_1,
	.param .u64 .ptr .align 1 nkd2_i64_param_2,
	.param .u64 nkd2_i64_param_3,
	.param .u64 nkd2_i64_param_4,
	.param .u64 nkd2_i64_param_5,
	.param .u64 nkd2_i64_param_6,
	.param .u64 nkd2_i64_param_7
)
{
	.reg .pred 	%p<33>;
	.reg .b32 	%r<25>;
	.reg .b64 	%rd<106>;

	ld.param.u64 	%rd19, [nkd2_i64_param_0];
	ld.param.u64 	%rd22, [nkd2_i64_param_1];
	ld.param.u64 	%rd23, [nkd2_i64_param_2];
	ld.param.u64 	%rd24, [nkd2_i64_param_3];
	ld.param.u64 	%rd20, [nkd2_i64_param_4];
	ld.param.u64 	%rd25, [nkd2_i64_param_5];
	ld.param.u64 	%rd21, [nkd2_i64_param_7];
	cvta.to.global.u64 	%rd1, %rd23;
	cvta.to.global.u64 	%rd2, %rd22;
	mov.u32 	%r24, %ntid.x;
	shl.b32 	%r12, %r24, 3;
	mov.u32 	%r13, sdata_i64;
	add.s32 	%r2, %r13, %r12;
	mov.u32 	%r3, %tid.x;
	mov.u32 	%r4, %ctaid.x;
	mul.lo.s32 	%r14, %r4, %r24;
	shl.b32 	%r15, %r14, 1;
	add.s32 	%r16, %r15, %r3;
	shl.b32 	%r17, %r3, 3;
	add.s32 	%r5, %r13, %r17;
	mov.b64 	%rd26, -9223372036854775808;
	st.shared.u64 	[%r5], %rd26;
	cvt.u64.u32 	%rd3, %r16;
	add.s32 	%r6, %r2, %r17;
	st.shared.u64 	[%r6], %rd3;
	mov.u32 	%r18, %ctaid.y;
	cvt.u64.u32 	%rd27, %r18;
	add.s64 	%rd4, %rd24, %rd27;
	setp.ge.u64 	%p1, %rd4, %rd25;
	@%p1 bra 	$L__BB24_46;
	cvt.u32.u64 	%r19, %rd3;
	mul.lo.s64 	%rd5, %rd21, %rd4;
	cvt.u32.u64 	%r20, %rd5;
	add.s32 	%r7, %r19, %r20;
	add.s32 	%r21, %r19, %r24;
	add.s32 	%r8, %r7, %r24;
	cvt.u64.u32 	%rd28, %r21;
	setp.le.u64 	%p2, %rd20, %rd28;
	@%p2 bra 	$L__BB24_9;
	mul.wide.u32 	%rd34, %r7, 8;
	add.s64 	%rd35, %rd2, %rd34;
	ld.global.u64 	%rd6, [%rd35];
	mul.wide.u32 	%rd36, %r8, 8;
	add.s64 	%rd37, %rd2, %rd36;
	ld.global.u64 	%rd7, [%rd37];
	setp.ge.s64 	%p4, %rd6, %rd7;
	@%p4 bra 	$L__BB24_4;
	add.s64 	%rd45, %rd1, %rd36;
	ld.global.u64 	%rd103, [%rd45];
	bra.uni 	$L__BB24_8;
$L__BB24_4:
	setp.eq.s64 	%p5, %rd6, %rd7;
	@%p5 bra 	$L__BB24_7;
	add.s64 	%rd39, %rd1, %rd34;
	ld.global.u64 	%rd104, [%rd39];
$L__BB24_6:
	st.shared.u64 	[%r5], %rd6;
	st.shared.u64 	[%r6], %rd104;
	bra.uni 	$L__BB24_11;
$L__BB24_7:
	add.s64 	%rd41, %rd1, %rd34;
	ld.global.u64 	%rd104, [%rd41];
	add.s64 	%rd43, %rd1, %rd36;
	ld.global.u64 	%rd103, [%rd43];
	setp.le.s64 	%p6, %rd104, %rd103;
	@%p6 bra 	$L__BB24_6;
$L__BB24_8:
	st.shared.u64 	[%r5], %rd7;
	st.shared.u64 	[%r6], %rd103;
	bra.uni 	$L__BB24_11;
$L__BB24_9:
	setp.le.u64 	%p3, %rd20, %rd3;
	@%p3 bra 	$L__BB24_11;
	mul.wide.u32 	%rd29, %r7, 8;
	add.s64 	%rd30, %rd2, %rd29;
	ld.global.u64 	%rd31, [%rd30];
	st.shared.u64 	[%r5], %rd31;
	add.s64 	%rd32, %rd1, %rd29;
	ld.global.u64 	%rd33, [%rd32];
	st.shared.u64 	[%r6], %rd33;
$L__BB24_11:
	bar.sync 	0;
	setp.lt.u32 	%p7, %r24, 66;
	@%p7 bra 	$L__BB24_19;
$L__BB24_12:
	mov.u32 	%r9, %r24;
	shr.u32 	%r24, %r9, 1;
	setp.ge.u32 	%p8, %r3, %r24;
	@%p8 bra 	$L__BB24_18;
	ld.shared.u64 	%rd14, [%r5];
	shl.b32 	%r22, %r24, 3;
	add.s32 	%r23, %r5, %r22;
	ld.shared.u64 	%rd15, [%r23];
	setp.ge.s64 	%p9, %rd14, %rd15;
	add.s32 	%r11, %r6, %r22;
	@%p9 bra 	$L__BB24_15;
	ld.shared.u64 	%rd105, [%r11];
	bra.uni 	$L__BB24_17;
$L__BB24_15:
	setp.ne.s64 	%p10, %rd14, %rd15;
	@%p10 bra 	$L__BB24_18;
	ld.shared.u64 	%rd46, [%r6];
	ld.shared.u64 	%rd105, [%r11];
	setp.le.s64 	%p11, %rd46, %rd105;
	@%p11 bra 	$L__BB24_18;
$L__BB24_17:
	st.shared.u64 	[%r5], %rd15;
	st.shared.u64 	[%r6], %rd105;
$L__BB24_18:
	bar.sync 	0;
	setp.gt.u32 	%p12, %r9, 131;
	@%p12 bra 	$L__BB24_12;
$L__BB24_19:
	setp.gt.u32 	%p13, %r3, 31;
	@%p13 bra 	$L__BB24_46;
	ld.volatile.shared.u64 	%rd47, [%r5];
	ld.volatile.shared.u64 	%rd48, [%r5+256];
	setp.lt.s64 	%p14, %rd47, %rd48;
	@%p14 bra 	$L__BB24_23;
	ld.volatile.shared.u64 	%rd49, [%r5];
	ld.volatile.shared.u64 	%rd50, [%r5+256];
	setp.ne.s64 	%p15, %rd49, %rd50;
	@%p15 bra 	$L__BB24_24;
	ld.volatile.shared.u64 	%rd51, [%r6];
	ld.volatile.shared.u64 	%rd52, [%r6+256];
	setp.le.s64 	%p16, %rd51, %rd52;
	@%p16 bra 	$L__BB24_24;
$L__BB24_23:
	ld.volatile.shared.u64 	%rd53, [%r6+256];
	st.volatile.shared.u64 	[%r6], %rd53;
	ld.volatile.shared.u64 	%rd54, [%r5+256];
	st.volatile.shared.u64 	[%r5], %rd54;
$L__BB24_24:
	ld.volatile.shared.u64 	%rd55, [%r5];
	ld.volatile.shared.u64 	%rd56, [%r5+128];
	setp.lt.s64 	%p17, %rd55, %rd56;
	@%p17 bra 	$L__BB24_27;
	ld.volatile.shared.u64 	%rd57, [%r5];
	ld.volatile.shared.u64 	%rd58, [%r5+128];
	setp.ne.s64 	%p18, %rd57, %rd58;
	@%p18 bra 	$L__BB24_28;
	ld.volatile.shared.u64 	%rd59, [%r6];
	ld.volatile.shared.u64 	%rd60, [%r6+128];
	setp.le.s64 	%p19, %rd59, %rd60;
	@%p19 bra 	$L__BB24_28;
$L__BB24_27:
	ld.volatile.shared.u64 	%rd61, [%r6+128];
	st.volatile.shared.u64 	[%r6], %rd61;
	ld.volatile.shared.u64 	%rd62, [%r5+128];
	st.volatile.shared.u64 	[%r5], %rd62;
$L__BB24_28:
	ld.volatile.shared.u64 	%rd63, [%r5];
	ld.volatile.shared.u64 	%rd64, [%r5+64];
	setp.lt.s64 	%p20, %rd63, %rd64;
	@%p20 bra 	$L__BB24_31;
	ld.volatile.shared.u64 	%rd65, [%r5];
	ld.volatile.shared.u64 	%rd66, [%r5+64];
	setp.ne.s64 	%p21, %rd65, %rd66;
	@%p21 bra 	$L__BB24_32;
	ld.volatile.shared.u64 	%rd67, [%r6];
	ld.volatile.shared.u64 	%rd68, [%r6+64];
	setp.le.s64 	%p22, %rd67, %rd68;
	@%p22 bra 	$L__BB24_32;
$L__BB24_31:
	ld.volatile.shared.u64 	%rd69, [%r6+64];
	st.volatile.shared.u64 	[%r6], %rd69;
	ld.volatile.shared.u64 	%rd70, [%r5+64];
	st.volatile.shared.u64 	[%r5], %rd70;
$L__BB24_32:
	ld.volatile.shared.u64 	%rd71, [%r5];
	ld.volatile.shared.u64 	%rd72, [%r5+32];
	setp.lt.s64 	%p23, %rd71, %rd72;
	@%p23 bra 	$L__BB24_35;
	ld.volatile.shared.u64 	%rd73, [%r5];
	ld.volatile.shared.u64 	%rd74, [%r5+32];
	setp.ne.s64 	%p24, %rd73, %rd74;
	@%p24 bra 	$L__BB24_36;
	ld.volatile.shared.u64 	%rd75, [%r6];
	ld.volatile.shared.u64 	%rd76, [%r6+32];
	setp.le.s64 	%p25, %rd75, %rd76;
	@%p25 bra 	$L__BB24_36;
$L__BB24_35:
	ld.volatile.shared.u64 	%rd77, [%r6+32];
	st.volatile.shared.u64 	[%r6], %rd77;
	ld.volatile.shared.u64 	%rd78, [%r5+32];
	st.volatile.shared.u64 	[%r5], %rd78;
$L__BB24_36:
	ld.volatile.shared.u64 	%rd79, [%r5];
	ld.volatile.shared.u64 	%rd80, [%r5+16];
	setp.lt.s64 	%p26, %rd79, %rd80;
	@%p26 bra 	$L__BB24_39;
	ld.volatile.shared.u64 	%rd81, [%r5];
	ld.volatile.shared.u64 	%rd82, [%r5+16];
	setp.ne.s64 	%p27, %rd81, %rd82;
	@%p27 bra 	$L__BB24_40;
	ld.volatile.shared.u64 	%rd83, [%r6];
	ld.volatile.shared.u64 	%rd84, [%r6+16];
	setp.le.s64 	%p28, %rd83, %rd84;
	@%p28 bra 	$L__BB24_40;
$L__BB24_39:
	ld.volatile.shared.u64 	%rd85, [%r6+16];
	st.volatile.shared.u64 	[%r6], %rd85;
	ld.volatile.shared.u64 	%rd86, [%r5+16];
	st.volatile.shared.u64 	[%r5], %rd86;
$L__BB24_40:
	ld.volatile.shared.u64 	%rd87, [%r5];
	ld.volatile.shared.u64 	%rd88, [%r5+8];
	setp.lt.s64 	%p29, %rd87, %rd88;
	@%p29 bra 	$L__BB24_43;
	ld.volatile.shared.u64 	%rd89, [%r5];
	ld.volatile.shared.u64 	%rd90, [%r5+8];
	setp.ne.s64 	%p30, %rd89, %rd90;
	@%p30 bra 	$L__BB24_44;
	ld.volatile.shared.u64 	%rd91, [%r6];
	ld.volatile.shared.u64 	%rd92, [%r6+8];
	setp.le.s64 	%p31, %rd91, %rd92;
	@%p31 bra 	$L__BB24_44;
$L__BB24_43:
	ld.volatile.shared.u64 	%rd93, [%r6+8];
	st.volatile.shared.u64 	[%r6], %rd93;
	ld.volatile.shared.u64 	%rd94, [%r5+8];
	st.volatile.shared.u64 	[%r5], %rd94;
$L__BB24_44:
	setp.ne.s32 	%p32, %r3, 0;
	@%p32 bra 	$L__BB24_46;
	ld.shared.u64 	%rd95, [sdata_i64];
	cvt.u64.u32 	%rd96, %r4;
	add.s64 	%rd97, %rd5, %rd96;
	cvta.to.global.u64 	%rd98, %rd19;
	shl.b64 	%rd99, %rd97, 3;
	add.s64 	%rd100, %rd98, %rd99;
	st.global.u64 	[%rd100], %rd95;
	ld.shared.u64 	%rd101, [%r2];
	add.s64 	%rd102, %rd1, %rd99;
	st.global.u64 	[%rd102], %rd101;
$L__BB24_46:
	ret;

}
	// .globl	contiguous_reduce_u8
.visible .entry contiguous_reduce_u8(
	.param .u64 .ptr .align 1 contiguous_reduce_u8_param_0,
	.param .u64 .ptr .align 1 contiguous_reduce_u8_param_1,
	.param .u64 .ptr .align 1 contiguous_reduce_u8_param_2,
	.param .u64 contiguous_reduce_u8_param_3
)
{
	.reg .pred 	%p<30>;
	.reg .b16 	%rs<38>;
	.reg .b32 	%r<19>;
	.reg .b64 	%rd<41>;

	ld.param.u64 	%rd7, [contiguous_reduce_u8_param_0];
	ld.param.u64 	%rd8, [contiguous_reduce_u8_param_1];
	ld.param.u64 	%rd10, [contiguous_reduce_u8_param_2];
	ld.param.u64 	%rd9, [contiguous_reduce_u8_param_3];
	cvta.to.global.u64 	%rd1, %rd10;
	mov.u32 	%r18, %ntid.x;
	mov.u32 	%r10, sdata_u8;
	add.s32 	%r2, %r10, %r18;
	mov.u32 	%r3, %tid.x;
	mov.u32 	%r4, %ctaid.x;
	mul.lo.s32 	%r11, %r4, %r18;
	shl.b32 	%r12, %r11, 1;
	add.s32 	%r13, %r12, %r3;
	cvt.u64.u32 	%rd2, %r13;
	shl.b32 	%r14, %r3, 3;
	add.s32 	%r5, %r2, %r14;
	st.shared.u64 	[%r5], %rd2;
	add.s32 	%r6, %r10, %r3;
	mov.b16 	%rs5, 0;
	st.shared.u8 	[%r6], %rs5;
	add.s32 	%r15, %r13, %r18;
	cvt.u64.u32 	%rd3, %r15;
	setp.le.u64 	%p1, %rd9, %rd3;
	@%p1 bra 	$L__BB25_4;
	add.s64 	%rd12, %rd1, %rd2;
	ld.global.u8 	%rs1, [%rd12];
	add.s64 	%rd13, %rd1, %rd3;
	ld.global.u8 	%rs2, [%rd13];
	setp.ge.u16 	%p3, %rs1, %rs2;
	@%p3 bra 	$L__BB25_3;
	st.shared.u8 	[%r6], %rs2;
	st.shared.u64 	[%r5], %rd3;
	bra.uni 	$L__BB25_6;
$L__BB25_3:
	st.shared.u8 	[%r6], %rs1;
	st.shared.u64 	[%r5], %rd2;
	bra.uni 	$L__BB25_6;
$L__BB25_4:
	setp.le.u64 	%p2, %rd9, %rd2;
	@%p2 bra 	$L__BB25_6;
	add.s64 	%rd11, %rd1, %rd2;
	ld.global.u8 	%rs6, [%rd11];
	st.shared.u8 	[%r6], %rs6;
	st.shared.u64 	[%r5], %rd2;
$L__BB25_6:
	bar.sync 	0;
	setp.lt.u32 	%p4, %r18, 66;
	@%p4 bra 	$L__BB25_14;
$L__BB25_7:
	mov.u32 	%r7, %r18;
	shr.u32 	%r18, %r7, 1;
	setp.ge.u32 	%p5, %r3, %r18;
	@%p5 bra 	$L__BB25_13;
	ld.shared.u8 	%rs3, [%r6];
	add.s32 	%r16, %r6, %r18;
	ld.shared.u8 	%rs4, [%r16];
	setp.ge.u16 	%p6, %rs3, %rs4;
	shl.b32 	%r17, %r18, 3;
	add.s32 	%r9, %r5, %r17;
	@%p6 bra 	$L__BB25_10;
	ld.shared.u64 	%rd40, [%r9];
	bra.uni 	$L__BB25_12;
$L__BB25_10:
	setp.ne.s16 	%p7, %rs3, %rs4;
	@%p7 bra 	$L__BB25_13;
	ld.shared.u64 	%rd14, [%r5];
	ld.shared.u64 	%rd40, [%r9];
	setp.le.s64 	%p8, %rd14, %rd40;
	@%p8 bra 	$L__BB25_13;
$L__BB25_12:
	st.shared.u8 	[%r6], %rs4;
	st.shared.u64 	[%r5], %rd40;
$L__BB25_13:
	bar.sync 	0;
	setp.gt.u32 	%p9, %r7, 131;
	@%p9 bra 	$L__BB25_7;
$L__BB25_14:
	setp.gt.u32 	%p10, %r3, 31;
	@%p10 bra 	$L__BB25_41;
	ld.volatile.shared.u8 	%rs7, [%r6];
	ld.volatile.shared.u8 	%rs8, [%r6+32];
	setp.lt.u16 	%p11, %rs7, %rs8;
	@%p11 bra 	$L__BB25_18;
	ld.volatile.shared.u8 	%rs9, [%r6];
	ld.volatile.shared.u8 	%rs10, [%r6+32];
	setp.ne.s16 	%p12, %rs9, %rs10;
	@%p12 bra 	$L__BB25_19;
	ld.volatile.shared.u64 	%rd15, [%r5];
	ld.volatile.shared.u64 	%rd16, [%r5+256];
	setp.le.s64 	%p13, %rd15, %rd16;
	@%p13 bra 	$L__BB25_19;
$L__BB25_18:
	ld.volatile.shared.u64 	%rd17, [%r5+256];
	st.volatile.shared.u64 	[%r5], %rd17;
	ld.volatile.shared.u8 	%rs11, [%r6+32];
	st.volatile.shared.u8 	[%r6], %rs11;
$L__BB25_19:
	ld.volatile.shared.u8 	%rs12, [%r6];
	ld.volatile.shared.u8 	%rs13, [%r6+16];
	setp.lt.u16 	%p14, %rs12, %rs13;
	@%p14 bra 	$L__BB25_22;
	ld.volatile.shared.u8 	%rs14, [%r6];
	ld.volatile.shared.u8 	%rs15, [%r6+16];
	setp.ne.s16 	%p15, %rs14, %rs15;
	@%p15 bra 	$L__BB25_23;
	ld.volatile.shared.u64 	%rd18, [%r5];
	ld.volatile.shared.u64 	%rd19, [%r5+128];
	setp.le.s64 	%p16, %rd18, %rd19;
	@%p16 bra 	$L__BB25_23;
$L__BB25_22:
	ld.volatile.shared.u64 	%rd20, [%r5+128];
	st.volatile.shared.u64 	[%r5], %rd20;
	ld.volatile.shared.u8 	%rs16, [%r6+16];
	st.volatile.shared.u8 	[%r6], %rs16;
$L__BB25_23:
	ld.volatile.shared.u8 	%rs17, [%r6];
	ld.volatile.shared.u8 	%rs18, [%r6+8];
	setp.lt.u16 	%p17, %rs17, %rs18;
	@%p17 bra 	$L__BB25_26;
	ld.volatile.shared.u8 	%rs19, [%r6];
	ld.volatile.shared.u8 	%rs20, [%r6+8];
	setp.ne.s16 	%p18, %rs19, %rs20;
	@%p18 bra 	$L__BB25_27;
	ld.volatile.shared.u64 	%rd21, [%r5];
	ld.volatile.shared.u64 	%rd22, [%r5+64];
	setp.le.s64 	%p19, %rd21, %rd22;
	@%p19 bra 	$L__BB25_27;
$L__BB25_26:
	ld.volatile.shared.u64 	%rd23, [%r5+64];
	st.volatile.shared.u64 	[%r5], %rd23;
	ld.volatile.shared.u8 	%rs21, [%r6+8];
	st.volatile.shared.u8 	[%r6], %rs21;
$L__BB25_27:
	ld.volatile.shared.u8 	%rs22, [%r6];
	ld.volatile.shared.u8 	%rs23, [%r6+4];
	setp.lt.u16 	%p20, %rs22, %rs23;
	@%p20 bra 	$L__BB25_30;
	ld.volatile.shared.u8 	%rs24, [%r6];
	ld.volatile.shared.u8 	%rs25, [%r6+4];
	setp.ne.s16 	%p21, %rs24, %rs25;
	@%p21 bra 	$L__BB25_31;
	ld.volatile.shared.u64 	%rd24, [%r5];
	ld.volatile.shared.u64 	%rd25, [%r5+32];
	setp.le.s64 	%p22, %rd24, %rd25;
	@%p22 bra 	$L__BB25_31;
$L__BB25_30:
	ld.volatile.shared.u64 	%rd26, [%r5+32];
	st.volatile.shared.u64 	[%r5], %rd26;
	ld.volatile.shared.u8 	%rs26, [%r6+4];
	st.volatile.shared.u8 	[%r6], %rs26;
$L__BB25_31:
	ld.volatile.shared.u8 	%rs27, [%r6];
	ld.volatile.shared.u8 	%rs28, [%r6+2];
	setp.lt.u16 	%p23, %rs27, %rs28;
	@%p23 bra 	$L__BB25_34;
	ld.volatile.shared.u8 	%rs29, [%r6];
	ld.volatile.shared.u8 	%rs30, [%r6+2];
	setp.ne.s16 	%p24, %rs29, %rs30;
	@%p24 bra 	$L__BB25_35;
	ld.volatile.shared.u64 	%rd27, [%r5];
	ld.volatile.shared.u64 	%rd28, [%r5+16];
	setp.le.s64 	%p25, %rd27, %rd28;
	@%p25 bra 	$L__BB25_35;
$L__BB25_34:
	ld.volatile.shared.u64 	%rd29, [%r5+16];
	st.volatile.shared.u64 	[%r5], %rd29;
	ld.volatile.shared.u8 	%rs31, [%r6+2];
	st.volatile.shared.u8 	[%r6], %rs31;
$L__BB25_35:
	ld.volatile.shared.u8 	%rs32, [%r6];
	ld.volatile.shared.u8 	%rs33, [%r6+1];
	setp.lt.u16 	%p26, %rs32, %rs33;
	@%p26 bra 	$L__BB25_38;
	ld.volatile.shared.u8 	%rs34, [%r6];
	ld.volatile.shared.u8 	%rs35, [%r6+1];
	setp.ne.s16 	%p27, %rs34, %rs35;
	@%p27 bra 	$L__BB25_39;
	ld.volatile.shared.u64 	%rd30, [%r5];
	ld.volatile.shared.u64 	%rd31, [%r5+8];
	setp.le.s64 	%p28, %rd30, %rd31;
	@%p28 bra 	$L__BB25_39;
$L__BB25_38:
	ld.volatile.shared.u64 	%rd32, [%r5+8];
	st.volatile.shared.u64 	[%r5], %rd32;
	ld.volatile.shared.u8 	%rs36, [%r6+1];
	st.volatile.shared.u8 	[%r6], %rs36;
$L__BB25_39:
	setp.ne.s32 	%p29, %r3, 0;
	@%p29 bra 	$L__BB25_41;
	ld.shared.u8 	%rs37, [sdata_u8];
	cvt.u64.u32 	%rd33, %r4;
	cvta.to.global.u64 	%rd34, %rd7;
	add.s64 	%rd35, %rd34, %rd33;
	st.global.u8 	[%rd35], %rs37;
	ld.shared.u64 	%rd36, [%r2];
	cvta.to.global.u64 	%rd37, %rd8;
	mul.wide.u32 	%rd38, %r4, 8;
	add.s64 	%rd39, %rd37, %rd38;
	st.global.u64 	[%rd39], %rd36;
$L__BB25_41:
	ret;

}
	// .globl	uncontiguous_reduce_u8
.visible .entry uncontiguous_reduce_u8(
	.param .u64 .ptr .align 1 uncontiguous_reduce_u8_param_0,
	.param .u64 .ptr .align 1 uncontiguous_reduce_u8_param_1,
	.param .u64 .ptr .align 1 uncontiguous_reduce_u8_param_2,
	.param .u64 .ptr .align 1 uncontiguous_reduce_u8_param_3,
	.param .u64 .ptr .align 1 uncontiguous_reduce_u8_param_4,
	.param .u64 uncontiguous_reduce_u8_param_5,
	.param .u64 uncontiguous_reduce_u8_param_6
)
{
	.reg .pred 	%p<75>;
	.reg .b16 	%rs<38>;
	.reg .b32 	%r<218>;
	.reg .b64 	%rd<586>;

	ld.param.u64 	%rd264, [uncontiguous_reduce_u8_param_2];
	ld.param.u64 	%rd267, [uncontiguous_reduce_u8_param_3];
	ld.param.u64 	%rd268, [uncontiguous_reduce_u8_param_4];
	ld.param.u64 	%rd265, [uncontiguous_reduce_u8_param_5];
	ld.param.u64 	%rd266, [uncontiguous_reduce_u8_param_6];
	cvta.to.global.u64 	%rd1, %rd268;
	cvta.to.global.u64 	%rd2, %rd267;
	cvta.to.global.u64 	%rd3, %rd264;
	mov.u32 	%r217, %ntid.x;
	mov.u32 	%r51, sdata_u8;
	add.s32 	%r2, %r51, %r217;
	mov.u32 	%r3, %tid.x;
	mov.u32 	%r52, %ctaid.x;
	mul.lo.s32 	%r53, %r52, %r217;
	shl.b32 	%r54, %r53, 1;
	add.s32 	%r55, %r54, %r3;
	cvt.u64.u32 	%rd4, %r55;
	shl.b32 	%r56, %r3, 3;
	add.s32 	%r4, %r2, %r56;
	st.shared.u64 	[%r4], %rd4;
	add.s32 	%r5, %r51, %r3;
	mov.b16 	%rs4, 0;
	st.shared.u8 	[%r5], %rs4;
	add.s32 	%r57, %r55, %r217;
	cvt.u64.u32 	%rd5, %r57;
	setp.le.u64 	%p1, %rd266, %rd5;
	@%p1 bra 	$L__BB26_56;
	cvt.u32.u64 	%r6, %rd265;
	add.s32 	%r211, %r6, -1;
	setp.lt.s32 	%p27, %r211, 0;
	mov.b64 	%rd542, 0;
	mov.u64 	%rd543, %rd542;
	@%p27 bra 	$L__BB26_53;
	setp.lt.u32 	%p28, %r211, 3;
	mov.b64 	%rd543, 0;
	mov.u64 	%rd536, %rd5;
	mov.u64 	%rd538, %rd4;
	mov.u64 	%rd542, %rd543;
	@%p28 bra 	$L__BB26_30;
	add.s32 	%r209, %r6, -2;
	and.b32  	%r133, %r6, -4;
	neg.s32 	%r208, %r133;
	mov.b64 	%rd543, 0;
	mov.u64 	%rd536, %rd5;
	mov.u64 	%rd538, %rd4;
$L__BB26_4:
	.pragma "nounroll";
	add.s32 	%r12, %r209, 1;
	mul.wide.u32 	%rd399, %r12, 8;
	add.s64 	%rd400, %rd2, %rd399;
	ld.global.u64 	%rd10, [%rd400];
	or.b64  	%rd401, %rd538, %rd10;
	and.b64  	%rd402, %rd401, -4294967296;
	setp.ne.s64 	%p29, %rd402, 0;
	@%p29 bra 	$L__BB26_6;
	cvt.u32.u64 	%r134, %rd10;
	cvt.u32.u64 	%r135, %rd538;
	div.u32 	%r136, %r135, %r134;
	mul.lo.s32 	%r137, %r136, %r134;
	sub.s32 	%r138, %r135, %r137;
	cvt.u64.u32 	%rd504, %r136;
	cvt.u64.u32 	%rd505, %r138;
	bra.uni 	$L__BB26_7;
$L__BB26_6:
	div.s64 	%rd504, %rd538, %rd10;
	mul.lo.s64 	%rd403, %rd504, %rd10;
	sub.s64 	%rd505, %rd538, %rd403;
$L__BB26_7:
	mul.wide.u32 	%rd404, %r12, 8;
	add.s64 	%rd405, %rd1, %rd404;
	ld.global.u64 	%rd17, [%rd405];
	mad.lo.s64 	%rd18, %rd17, %rd505, %rd542;
	or.b64  	%rd406, %rd536, %rd10;
	and.b64  	%rd407, %rd406, -4294967296;
	setp.ne.s64 	%p30, %rd407, 0;
	@%p30 bra 	$L__BB26_9;
	cvt.u32.u64 	%r139, %rd10;
	cvt.u32.u64 	%r140, %rd536;
	div.u32 	%r141, %r140, %r139;
	mul.lo.s32 	%r142, %r141, %r139;
	sub.s32 	%r143, %r140, %r142;
	cvt.u64.u32 	%rd506, %r141;
	cvt.u64.u32 	%rd507, %r143;
	bra.uni 	$L__BB26_10;
$L__BB26_9:
	div.s64 	%rd506, %rd536, %rd10;
	mul.lo.s64 	%rd408, %rd506, %rd10;
	sub.s64 	%rd507, %rd536, %rd408;
$L__BB26_10:
	mad.lo.s64 	%rd25, %rd507, %rd17, %rd543;
	mul.wide.u32 	%rd409, %r209, 8;
	add.s64 	%rd410, %rd2, %rd409;
	ld.global.u64 	%rd26, [%rd410];
	or.b64  	%rd411, %rd504, %rd26;
	and.b64  	%rd412, %rd411, -4294967296;
	setp.ne.s64 	%p31, %rd412, 0;
	@%p31 bra 	$L__BB26_12;
	cvt.u32.u64 	%r144, %rd26;
	cvt.u32.u64 	%r145, %rd504;
	div.u32 	%r146, %r145, %r144;
	mul.lo.s32 	%r147, %r146, %r144;
	sub.s32 	%r148, %r145, %r147;
	cvt.u64.u32 	%rd508, %r146;
	cvt.u64.u32 	%rd509, %r148;
	bra.uni 	$L__BB26_13;
$L__BB26_12:
	div.s64 	%rd508, %rd504, %rd26;
	mul.lo.s64 	%rd413, %rd508, %rd26;
	sub.s64 	%rd509, %rd504, %rd413;
$L__BB26_13:
	mul.wide.u32 	%rd414, %r209, 8;
	add.s64 	%rd415, %rd1, %rd414;
	ld.global.u64 	%rd33, [%rd415];
	mad.lo.s64 	%rd34, %rd33, %rd509, %rd18;
	or.b64  	%rd416, %rd506, %rd26;
	and.b64  	%rd417, %rd416, -4294967296;
	setp.ne.s64 	%p32, %rd417, 0;
	@%p32 bra 	$L__BB26_15;
	cvt.u32.u64 	%r149, %rd26;
	cvt.u32.u64 	%r150, %rd506;
	div.u32 	%r151, %r150, %r149;
	mul.lo.s32 	%r152, %r151, %r149;
	sub.s32 	%r153, %r150, %r152;
	cvt.u64.u32 	%rd510, %r151;
	cvt.u64.u32 	%rd511, %r153;
	bra.uni 	$L__BB26_16;
$L__BB26_15:
	div.s64 	%rd510, %rd506, %rd26;
	mul.lo.s64 	%rd418, %rd510, %rd26;
	sub.s64 	%rd511, %rd506, %rd418;
$L__BB26_16:
	mad.lo.s64 	%rd41, %rd511, %rd33, %rd25;
	add.s32 	%r13, %r209, -1;
	mul.wide.u32 	%rd419, %r13, 8;
	add.s64 	%rd420, %rd2, %rd419;
	ld.global.u64 	%rd42, [%rd420];
	or.b64  	%rd421, %rd508, %rd42;
	and.b64  	%rd422, %rd421, -4294967296;
	setp.ne.s64 	%p33, %rd422, 0;
	@%p33 bra 	$L__BB26_18;
	cvt.u32.u64 	%r154, %rd42;
	cvt.u32.u64 	%r155, %rd508;
	div.u32 	%r156, %r155, %r154;
	mul.lo.s32 	%r157, %r156, %r154;
	sub.s32 	%r158, %r155, %r157;
	cvt.u64.u32 	%rd512, %r156;
	cvt.u64.u32 	%rd513, %r158;
	bra.uni 	$L__BB26_19;
$L__BB26_18:
	div.s64 	%rd512, %rd508, %rd42;
	mul.lo.s64 	%rd423, %rd512, %rd42;
	sub.s64 	%rd513, %rd508, %rd423;
$L__BB26_19:
	mul.wide.u32 	%rd424, %r13, 8;
	add.s64 	%rd425, %rd1, %rd424;
	ld.global.u64 	%rd49, [%rd425];
	mad.lo.s64 	%rd50, %rd49, %rd513, %rd34;
	or.b64  	%rd426, %rd510, %rd42;
	and.b64  	%rd427, %rd426, -4294967296;
	setp.ne.s64 	%p34, %rd427, 0;
	@%p34 bra 	$L__BB26_21;
	cvt.u32.u64 	%r159, %rd42;
	cvt.u32.u64 	%r160, %rd510;
	div.u32 	%r161, %r160, %r159;
	mul.lo.s32 	%r162, %r161, %r159;
	sub.s32 	%r163, %r160, %r162;
	cvt.u64.u32 	%rd514, %r161;
	cvt.u64.u32 	%rd515, %r163;
	bra.uni 	$L__BB26_22;
$L__BB26_21:
	div.s64 	%rd514, %rd510, %rd42;
	mul.lo.s64 	%rd428, %rd514, %rd42;
	sub.s64 	%rd515, %rd510, %rd428;
$L__BB26_22:
	mad.lo.s64 	%rd57, %rd515, %rd49, %rd41;
	add.s32 	%r164, %r209, -2;
	mul.wide.u32 	%rd429, %r164, 8;
	add.s64 	%rd430, %rd2, %rd429;
	ld.global.u64 	%rd58, [%rd430];
	or.b64  	%rd431, %rd512, %rd58;
	and.b64  	%rd432, %rd431, -4294967296;
	setp.ne.s64 	%p35, %rd432, 0;
	@%p35 bra 	$L__BB26_24;
	cvt.u32.u64 	%r165, %rd58;
	cvt.u32.u64 	%r166, %rd512;
	div.u32 	%r167, %r166, %r165;
	mul.lo.s32 	%r168, %r167, %r165;
	sub.s32 	%r169, %r166, %r168;
	cvt.u64.u32 	%rd538, %r167;
	cvt.u64.u32 	%rd517, %r169;
	bra.uni 	$L__BB26_25;
$L__BB26_24:
	div.s64 	%rd538, %rd512, %rd58;
	mul.lo.s64 	%rd433, %rd538, %rd58;
	sub.s64 	%rd517, %rd512, %rd433;
$L__BB26_25:
	add.s32 	%r170, %r209, -2;
	mul.wide.u32 	%rd434, %r170, 8;
	add.s64 	%rd435, %rd1, %rd434;
	ld.global.u64 	%rd65, [%rd435];
	mad.lo.s64 	%rd542, %rd65, %rd517, %rd50;
	or.b64  	%rd436, %rd514, %rd58;
	and.b64  	%rd437, %rd436, -4294967296;
	setp.ne.s64 	%p36, %rd437, 0;
	@%p36 bra 	$L__BB26_27;
	cvt.u32.u64 	%r171, %rd58;
	cvt.u32.u64 	%r172, %rd514;
	div.u32 	%r173, %r172, %r171;
	mul.lo.s32 	%r174, %r173, %r171;
	sub.s32 	%r175, %r172, %r174;
	cvt.u64.u32 	%rd536, %r173;
	cvt.u64.u32 	%rd519, %r175;
	bra.uni 	$L__BB26_28;
$L__BB26_27:
	div.s64 	%rd536, %rd514, %rd58;
	mul.lo.s64 	%rd438, %rd536, %rd58;
	sub.s64 	%rd519, %rd514, %rd438;
$L__BB26_28:
	mad.lo.s64 	%rd543, %rd519, %rd65, %rd57;
	add.s32 	%r209, %r209, -4;
	add.s32 	%r208, %r208, 4;
	setp.ne.s32 	%p37, %r208, 0;
	@%p37 bra 	$L__BB26_4;
	add.s32 	%r211, %r209, 1;
$L__BB26_30:
	and.b32  	%r176, %r6, 3;
	setp.eq.s32 	%p38, %r176, 0;
	@%p38 bra 	$L__BB26_53;
	setp.eq.s32 	%p39, %r176, 1;
	@%p39 bra 	$L__BB26_45;
	mul.wide.u32 	%rd440, %r211, 8;
	add.s64 	%rd441, %rd2, %rd440;
	ld.global.u64 	%rd80, [%rd441];
	or.b64  	%rd442, %rd538, %rd80;
	and.b64  	%rd443, %rd442, -4294967296;
	setp.ne.s64 	%p40, %rd443, 0;
	@%p40 bra 	$L__BB26_34;
	cvt.u32.u64 	%r178, %rd80;
	cvt.u32.u64 	%r179, %rd538;
	div.u32 	%r180, %r179, %r178;
	mul.lo.s32 	%r181, %r180, %r178;
	sub.s32 	%r182, %r179, %r181;
	cvt.u64.u32 	%rd526, %r180;
	cvt.u64.u32 	%rd527, %r182;
	bra.uni 	$L__BB26_35;
$L__BB26_34:
	div.s64 	%rd526, %rd538, %rd80;
	mul.lo.s64 	%rd444, %rd526, %rd80;
	sub.s64 	%rd527, %rd538, %rd444;
$L__BB26_35:
	mul.wide.u32 	%rd445, %r211, 8;
	add.s64 	%rd446, %rd1, %rd445;
	ld.global.u64 	%rd87, [%rd446];
	mad.lo.s64 	%rd88, %rd87, %rd527, %rd542;
	or.b64  	%rd447, %rd536, %rd80;
	and.b64  	%rd448, %rd447, -4294967296;
	setp.ne.s64 	%p41, %rd448, 0;
	@%p41 bra 	$L__BB26_37;
	cvt.u32.u64 	%r183, %rd80;
	cvt.u32.u64 	%r184, %rd536;
	div.u32 	%r185, %r184, %r183;
	mul.lo.s32 	%r186, %r185, %r183;
	sub.s32 	%r187, %r184, %r186;
	cvt.u64.u32 	%rd528, %r185;
	cvt.u64.u32 	%rd529, %r187;
	bra.uni 	$L__BB26_38;
$L__BB26_37:
	div.s64 	%rd528, %rd536, %rd80;
	mul.lo.s64 	%rd449, %rd528, %rd80;
	sub.s64 	%rd529, %rd536, %rd449;
$L__BB26_38:
	mad.lo.s64 	%rd95, %rd529, %rd87, %rd543;
	add.s32 	%r18, %r211, -1;
	mul.wide.u32 	%rd450, %r18, 8;
	add.s64 	%rd451, %rd2, %rd450;
	ld.global.u64 	%rd96, [%rd451];
	or.b64  	%rd452, %rd526, %rd96;
	and.b64  	%rd453, %rd452, -4294967296;
	setp.ne.s64 	%p42, %rd453, 0;
	@%p42 bra 	$L__BB26_40;
	cvt.u32.u64 	%r188, %rd96;
	cvt.u32.u64 	%r189, %rd526;
	div.u32 	%r190, %r189, %r188;
	mul.lo.s32 	%r191, %r190, %r188;
	sub.s32 	%r192, %r189, %r191;
	cvt.u64.u32 	%rd538, %r190;
	cvt.u64.u32 	%rd531, %r192;
	bra.uni 	$L__BB26_41;
$L__BB26_40:
	div.s64 	%rd538, %rd526, %rd96;
	mul.lo.s64 	%rd454, %rd538, %rd96;
	sub.s64 	%rd531, %rd526, %rd454;
$L__BB26_41:
	mul.wide.u32 	%rd455, %r18, 8;
	add.s64 	%rd456, %rd1, %rd455;
	ld.global.u64 	%rd103, [%rd456];
	mad.lo.s64 	%rd542, %rd103, %rd531, %rd88;
	or.b64  	%rd457, %rd528, %rd96;
	and.b64  	%rd458, %rd457, -4294967296;
	setp.ne.s64 	%p43, %rd458, 0;
	@%p43 bra 	$L__BB26_43;
	cvt.u32.u64 	%r193, %rd96;
	cvt.u32.u64 	%r194, %rd528;
	div.u32 	%r195, %r194, %r193;
	mul.lo.s32 	%r196, %r195, %r193;
	sub.s32 	%r197, %r194, %r196;
	cvt.u64.u32 	%rd536, %r195;
	cvt.u64.u32 	%rd533, %r197;
	bra.uni 	$L__BB26_44;
$L__BB26_43:
	div.s64 	%rd536, %rd528, %rd96;
	mul.lo.s64 	%rd459, %rd536, %rd96;
	sub.s64 	%rd533, %rd528, %rd459;
$L__BB26_44:
	mad.lo.s64 	%rd543, %rd533, %rd103, %rd95;
	add.s32 	%r211, %r211, -2;
$L__BB26_45:
	and.b32  	%r198, %r6, 1;
	setp.eq.b32 	%p44, %r198, 1;
	not.pred 	%p45, %p44;
	@%p45 bra 	$L__BB26_53;
	mul.wide.u32 	%rd460, %r211, 8;
	add.s64 	%rd461, %rd2, %rd460;
	ld.global.u64 	%rd118, [%rd461];
	or.b64  	%rd462, %rd538, %rd118;
	and.b64  	%rd463, %rd462, -4294967296;
	setp.ne.s64 	%p46, %rd463, 0;
	@%p46 bra 	$L__BB26_48;
	cvt.u32.u64 	%r199, %rd118;
	cvt.u32.u64 	%r200, %rd538;
	rem.u32 	%r201, %r200, %r199;
	cvt.u64.u32 	%rd540, %r201;
	bra.uni 	$L__BB26_49;
$L__BB26_48:
	rem.s64 	%rd540, %rd538, %rd118;
$L__BB26_49:
	add.s64 	%rd465, %rd1, %rd460;
	ld.global.u64 	%rd122, [%rd465];
	mad.lo.s64 	%rd542, %rd122, %rd540, %rd542;
	or.b64  	%rd466, %rd536, %rd118;
	and.b64  	%rd467, %rd466, -4294967296;
	setp.ne.s64 	%p47, %rd467, 0;
	@%p47 bra 	$L__BB26_51;
	cvt.u32.u64 	%r202, %rd118;
	cvt.u32.u64 	%r203, %rd536;
	rem.u32 	%r204, %r203, %r202;
	cvt.u64.u32 	%rd541, %r204;
	bra.uni 	$L__BB26_52;
$L__BB26_51:
	rem.s64 	%rd541, %rd536, %rd118;
$L__BB26_52:
	mad.lo.s64 	%rd543, %rd541, %rd122, %rd543;
$L__BB26_53:
	ld.param.u64 	%rd499, [uncontiguous_reduce_u8_param_2];
	cvta.to.global.u64 	%rd468, %rd499;
	add.s64 	%rd469, %rd468, %rd542;
	ld.global.u8 	%rs1, [%rd469];
	add.s64 	%rd470, %rd468, %rd543;
	ld.global.u8 	%rs6, [%rd470];
	setp.ge.u16 	%p48, %rs1, %rs6;
	@%p48 bra 	$L__BB26_55;
	st.shared.u8 	[%r5], %rs1;
	st.shared.u64 	[%r4], %rd5;
	bra.uni 	$L__BB26_116;
$L__BB26_55:
	st.shared.u8 	[%r5], %rs1;
	st.shared.u64 	[%r4], %rd4;
	bra.uni 	$L__BB26_116;
$L__BB26_56:
	setp.le.u64 	%p2, %rd266, %rd4;
	@%p2 bra 	$L__BB26_116;
	cvt.u32.u64 	%r21, %rd265;
	add.s32 	%r215, %r21, -1;
	setp.lt.s32 	%p3, %r215, 0;
	mov.b64 	%rd584, 0;
	@%p3 bra 	$L__BB26_115;
	setp.lt.u32 	%p4, %r215, 7;
	mov.b64 	%rd584, 0;
	mov.u64 	%rd574, %rd4;
	@%p4 bra 	$L__BB26_86;
	add.s32 	%r213, %r21, -4;
	and.b32  	%r58, %r21, -8;
	neg.s32 	%r212, %r58;
	mov.b64 	%rd584, 0;
	mov.u64 	%rd574, %rd4;
$L__BB26_60:
	.pragma "nounroll";
	add.s32 	%r27, %r213, 3;
	mul.wide.u32 	%rd273, %r27, 8;
	add.s64 	%rd274, %rd2, %rd273;
	ld.global.u64 	%rd132, [%rd274];
	or.b64  	%rd275, %rd574, %rd132;
	and.b64  	%rd276, %rd275, -4294967296;
	setp.ne.s64 	%p5, %rd276, 0;
	@%p5 bra 	$L__BB26_62;
	cvt.u32.u64 	%r59, %rd132;
	cvt.u32.u64 	%r60, %rd574;
	div.u32 	%r61, %r60, %r59;
	mul.lo.s32 	%r62, %r61, %r59;
	sub.s32 	%r63, %r60, %r62;
	cvt.u64.u32 	%rd546, %r61;
	cvt.u64.u32 	%rd547, %r63;
	bra.uni 	$L__BB26_63;
$L__BB26_62:
	div.s64 	%rd546, %rd574, %rd132;
	mul.lo.s64 	%rd277, %rd546, %rd132;
	sub.s64 	%rd547, %rd574, %rd277;
$L__BB26_63:
	add.s64 	%rd279, %rd1, %rd273;
	ld.global.u64 	%rd280, [%rd279];
	mad.lo.s64 	%rd139, %rd280, %rd547, %rd584;
	add.s32 	%r28, %r213, 2;
	mul.wide.u32 	%rd281, %r28, 8;
	add.s64 	%rd282, %rd2, %rd281;
	ld.global.u64 	%rd140, [%rd282];
	or.b64  	%rd283, %rd546, %rd140;
	and.b64  	%rd284, %rd283, -4294967296;
	setp.ne.s64 	%p6, %rd284, 0;
	@%p6 bra 	$L__BB26_65;
	cvt.u32.u64 	%r64, %rd140;
	cvt.u32.u64 	%r65, %rd546;
	div.u32 	%r66, %r65, %r64;
	mul.lo.s32 	%r67, %r66, %r64;
	sub.s32 	%r68, %r65, %r67;
	cvt.u64.u32 	%rd548, %r66;
	cvt.u64.u32 	%rd549, %r68;
	bra.uni 	$L__BB26_66;
$L__BB26_65:
	div.s64 	%rd548, %rd546, %rd140;
	mul.lo.s64 	%rd285, %rd548, %rd140;
	sub.s64 	%rd549, %rd546, %rd285;
$L__BB26_66:
	add.s64 	%rd287, %rd1, %rd281;
	ld.global.u64 	%rd288, [%rd287];
	mad.lo.s64 	%rd147, %rd288, %rd549, %rd139;
	add.s32 	%r29, %r213, 1;
	mul.wide.u32 	%rd289, %r29, 8;
	add.s64 	%rd290, %rd2, %rd289;
	ld.global.u64 	%rd148, [%rd290];
	or.b64  	%rd291, %rd548, %rd148;
	and.b64  	%rd292, %rd291, -4294967296;
	setp.ne.s64 	%p7, %rd292, 0;
	@%p7 bra 	$L__BB26_68;
	cvt.u32.u64 	%r69, %rd148;
	cvt.u32.u64 	%r70, %rd548;
	div.u32 	%r71, %r70, %r69;
	mul.lo.s32 	%r72, %r71, %r69;
	sub.s32 	%r73, %r70, %r72;
	cvt.u64.u32 	%rd550, %r71;
	cvt.u64.u32 	%rd551, %r73;
	bra.uni 	$L__BB26_69;
$L__BB26_68:
	div.s64 	%rd550, %rd548, %rd148;
	mul.lo.s64 	%rd293, %rd550, %rd148;
	sub.s64 	%rd551, %rd548, %rd293;
$L__BB26_69:
	add.s64 	%rd295, %rd1, %rd289;
	ld.global.u64 	%rd296, [%rd295];
	mad.lo.s64 	%rd155, %rd296, %rd551, %rd147;
	mul.wide.u32 	%rd297, %r213, 8;
	add.s64 	%rd298, %rd2, %rd297;
	ld.global.u64 	%rd156, [%rd298];
	or.b64  	%rd299, %rd550, %rd156;
	and.b64  	%rd300, %rd299, -4294967296;
	setp.ne.s64 	%p8, %rd300, 0;
	@%p8 bra 	$L__BB26_71;
	cvt.u32.u64 	%r74, %rd156;
	cvt.u32.u64 	%r75, %rd550;
	div.u32 	%r76, %r75, %r74;
	mul.lo.s32 	%r77, %r76, %r74;
	sub.s32 	%r78, %r75, %r77;
	cvt.u64.u32 	%rd552, %r76;
	cvt.u64.u32 	%rd553, %r78;
	bra.uni 	$L__BB26_72;
$L__BB26_71:
	div.s64 	%rd552, %rd550, %rd156;
	mul.lo.s64 	%rd301, %rd552, %rd156;
	sub.s64 	%rd553, %rd550, %rd301;
$L__BB26_72:
	add.s64 	%rd303, %rd1, %rd297;
	ld.global.u64 	%rd304, [%rd303];
	mad.lo.s64 	%rd163, %rd304, %rd553, %rd155;
	add.s32 	%r30, %r213, -1;
	mul.wide.u32 	%rd305, %r30, 8;
	add.s64 	%rd306, %rd2, %rd305;
	ld.global.u64 	%rd164, [%rd306];
	or.b64  	%rd307, %rd552, %rd164;
	and.b64  	%rd308, %rd307, -4294967296;
	setp.ne.s64 	%p9, %rd308, 0;
	@%p9 bra 	$L__BB26_74;
	cvt.u32.u64 	%r79, %rd164;
	cvt.u32.u64 	%r80, %rd552;
	div.u32 	%r81, %r80, %r79;
	mul.lo.s32 	%r82, %r81, %r79;
	sub.s32 	%r83, %r80, %r82;
	cvt.u64.u32 	%rd554, %r81;
	cvt.u64.u32 	%rd555, %r83;
	bra.uni 	$L__BB26_75;
$L__BB26_74:
	div.s64 	%rd554, %rd552, %rd164;
	mul.lo.s64 	%rd309, %rd554, %rd164;
	sub.s64 	%rd555, %rd552, %rd309;
$L__BB26_75:
	add.s64 	%rd311, %rd1, %rd305;
	ld.global.u64 	%rd312, [%rd311];
	mad.lo.s64 	%rd171, %rd312, %rd555, %rd163;
	add.s32 	%r31, %r213, -2;
	mul.wide.u32 	%rd313, %r31, 8;
	add.s64 	%rd314, %rd2, %rd313;
	ld.global.u64 	%rd172, [%rd314];
	or.b64  	%rd315, %rd554, %rd172;
	and.b64  	%rd316, %rd315, -4294967296;
	setp.ne.s64 	%p10, %rd316, 0;
	@%p10 bra 	$L__BB26_77;
	cvt.u32.u64 	%r84, %rd172;
	cvt.u32.u64 	%r85, %rd554;
	div.u32 	%r86, %r85, %r84;
	mul.lo.s32 	%r87, %r86, %r84;
	sub.s32 	%r88, %r85, %r87;
	cvt.u64.u32 	%rd556, %r86;
	cvt.u64.u32 	%rd557, %r88;
	bra.uni 	$L__BB26_78;
$L__BB26_77:
	div.s64 	%rd556, %rd554, %rd172;
	mul.lo.s64 	%rd317, %rd556, %rd172;
	sub.s64 	%rd557, %rd554, %rd317;
$L__BB26_78:
	add.s64 	%rd319, %rd1, %rd313;
	ld.global.u64 	%rd320, [%rd319];
	mad.lo.s64 	%rd179, %rd320, %rd557, %rd171;
	add.s32 	%r32, %r213, -3;
	mul.wide.u32 	%rd321, %r32, 8;
	add.s64 	%rd322, %rd2, %rd321;
	ld.global.u64 	%rd180, [%rd322];
	or.b64  	%rd323, %rd556, %rd180;
	and.b64  	%rd324, %rd323, -4294967296;
	setp.ne.s64 	%p11, %rd324, 0;
	@%p11 bra 	$L__BB26_80;
	cvt.u32.u64 	%r89, %rd180;
	cvt.u32.u64 	%r90, %rd556;
	div.u32 	%r91, %r90, %r89;
	mul.lo.s32 	%r92, %r91, %r89;
	sub.s32 	%r93, %r90, %r92;
	cvt.u64.u32 	%rd558, %r91;
	cvt.u64.u32 	%rd559, %r93;
	bra.uni 	$L__BB26_81;
$L__BB26_80:
	div.s64 	%rd558, %rd556, %rd180;
	mul.lo.s64 	%rd325, %rd558, %rd180;
	sub.s64 	%rd559, %rd556, %rd325;
$L__BB26_81:
	add.s64 	%rd327, %rd1, %rd321;
	ld.global.u64 	%rd328, [%rd327];
	mad.lo.s64 	%rd187, %rd328, %rd559, %rd179;
	add.s32 	%r33, %r213, -4;
	mul.wide.u32 	%rd329, %r33, 8;
	add.s64 	%rd330, %rd2, %rd329;
	ld.global.u64 	%rd188, [%rd330];
	or.b64  	%rd331, %rd558, %rd188;
	and.b64  	%rd332, %rd331, -4294967296;
	setp.ne.s64 	%p12, %rd332, 0;
	@%p12 bra 	$L__BB26_83;
	cvt.u32.u64 	%r94, %rd188;
	cvt.u32.u64 	%r95, %rd558;
	div.u32 	%r96, %r95, %r94;
	mul.lo.s32 	%r97, %r96, %r94;
	sub.s32 	%r98, %r95, %r97;
	cvt.u64.u32 	%rd574, %r96;
	cvt.u64.u32 	%rd561, %r98;
	bra.uni 	$L__BB26_84;
$L__BB26_83:
	div.s64 	%rd574, %rd558, %rd188;
	mul.lo.s64 	%rd333, %rd574, %rd188;
	sub.s64 	%rd561, %rd558, %rd333;
$L__BB26_84:
	add.s64 	%rd335, %rd1, %rd329;
	ld.global.u64 	%rd336, [%rd335];
	mad.lo.s64 	%rd584, %rd336, %rd561, %rd187;
	add.s32 	%r213, %r213, -8;
	add.s32 	%r212, %r212, 8;
	setp.ne.s32 	%p13, %r212, 0;
	@%p13 bra 	$L__BB26_60;
	add.s32 	%r215, %r213, 3;
$L__BB26_86:
	and.b32  	%r38, %r21, 7;
	setp.eq.s32 	%p14, %r38, 0;
	@%p14 bra 	$L__BB26_115;
	and.b32  	%r39, %r21, 3;
	setp.lt.u32 	%p15, %r38, 4;
	@%p15 bra 	$L__BB26_101;
	mul.wide.u32 	%rd338, %r215, 8;
	add.s64 	%rd339, %rd2, %rd338;
	ld.global.u64 	%rd199, [%rd339];
	or.b64  	%rd340, %rd574, %rd199;
	and.b64  	%rd341, %rd340, -4294967296;
	setp.ne.s64 	%p16, %rd341, 0;
	@%p16 bra 	$L__BB26_90;
	cvt.u32.u64 	%r99, %rd199;
	cvt.u32.u64 	%r100, %rd574;
	div.u32 	%r101, %r100, %r99;
	mul.lo.s32 	%r102, %r101, %r99;
	sub.s32 	%r103, %r100, %r102;
	cvt.u64.u32 	%rd565, %r101;
	cvt.u64.u32 	%rd566, %r103;
	bra.uni 	$L__BB26_91;
$L__BB26_90:
	div.s64 	%rd565, %rd574, %rd199;
	mul.lo.s64 	%rd342, %rd565, %rd199;
	sub.s64 	%rd566, %rd574, %rd342;
$L__BB26_91:
	add.s64 	%rd344, %rd1, %rd338;
	ld.global.u64 	%rd345, [%rd344];
	mad.lo.s64 	%rd206, %rd345, %rd566, %rd584;
	add.s32 	%r40, %r215, -1;
	mul.wide.u32 	%rd346, %r40, 8;
	add.s64 	%rd347, %rd2, %rd346;
	ld.global.u64 	%rd207, [%rd347];
	or.b64  	%rd348, %rd565, %rd207;
	and.b64  	%rd349, %rd348, -4294967296;
	setp.ne.s64 	%p17, %rd349, 0;
	@%p17 bra 	$L__BB26_93;
	cvt.u32.u64 	%r104, %rd207;
	cvt.u32.u64 	%r105, %rd565;
	div.u32 	%r106, %r105, %r104;
	mul.lo.s32 	%r107, %r106, %r104;
	sub.s32 	%r108, %r105, %r107;
	cvt.u64.u32 	%rd567, %r106;
	cvt.u64.u32 	%rd568, %r108;
	bra.uni 	$L__BB26_94;
$L__BB26_93:
	div.s64 	%rd567, %rd565, %rd207;
	mul.lo.s64 	%rd350, %rd567, %rd207;
	sub.s64 	%rd568, %rd565, %rd350;
$L__BB26_94:
	add.s64 	%rd352, %rd1, %rd346;
	ld.global.u64 	%rd353, [%rd352];
	mad.lo.s64 	%rd214, %rd353, %rd568, %rd206;
	add.s32 	%r41, %r215, -2;
	mul.wide.u32 	%rd354, %r41, 8;
	add.s64 	%rd355, %rd2, %rd354;
	ld.global.u64 	%rd215, [%rd355];
	or.b64  	%rd356, %rd567, %rd215;
	and.b64  	%rd357, %rd356, -4294967296;
	setp.ne.s64 	%p18, %rd357, 0;
	@%p18 bra 	$L__BB26_96;
	cvt.u32.u64 	%r109, %rd215;
	cvt.u32.u64 	%r110, %rd567;
	div.u32 	%r111, %r110, %r109;
	mul.lo.s32 	%r112, %r111, %r109;
	sub.s32 	%r113, %r110, %r112;
	cvt.u64.u32 	%rd569, %r111;
	cvt.u64.u32 	%rd570, %r113;
	bra.uni 	$L__BB26_97;
$L__BB26_96:
	div.s64 	%rd569, %rd567, %rd215;
	mul.lo.s64 	%rd358, %rd569, %rd215;
	sub.s64 	%rd570, %rd567, %rd358;
$L__BB26_97:
	add.s64 	%rd360, %rd1, %rd354;
	ld.global.u64 	%rd361, [%rd360];
	mad.lo.s64 	%rd222, %rd361, %rd570, %rd214;
	add.s32 	%r42, %r215, -3;
	mul.wide.u32 	%rd362, %r42, 8;
	add.s64 	%rd363, %rd2, %rd362;
	ld.global.u64 	%rd223, [%rd363];
	or.b64  	%rd364, %rd569, %rd223;
	and.b64  	%rd365, %rd364, -4294967296;
	setp.ne.s64 	%p19, %rd365, 0;
	@%p19 bra 	$L__BB26_99;
	cvt.u32.u64 	%r114, %rd223;
	cvt.u32.u64 	%r115, %rd569;
	div.u32 	%r116, %r115, %r114;
	mul.lo.s32 	%r117, %r116, %r114;
	sub.s32 	%r118, %r115, %r117;
	cvt.u64.u32 	%rd574, %r116;
	cvt.u64.u32 	%rd572, %r118;
	bra.uni 	$L__BB26_100;
$L__BB26_99:
	div.s64 	%rd574, %rd569, %rd223;
	mul.lo.s64 	%rd366, %rd574, %rd223;
	sub.s64 	%rd572, %rd569, %rd366;
$L__BB26_100:
	add.s64 	%rd368, %rd1, %rd362;
	ld.global.u64 	%rd369, [%rd368];
	mad.lo.s64 	%rd584, %rd369, %rd572, %rd222;
	add.s32 	%r215, %r215, -4;
$L__BB26_101:
	setp.eq.s32 	%p20, %r39, 0;
	@%p20 bra 	$L__BB26_115;
	setp.eq.s32 	%p21, %r39, 1;
	@%p21 bra 	$L__BB26_110;
	mul.wide.u32 	%rd371, %r215, 8;
	add.s64 	%rd372, %rd2, %rd371;
	ld.global.u64 	%rd234, [%rd372];
	or.b64  	%rd373, %rd574, %rd234;
	and.b64  	%rd374, %rd373, -4294967296;
	setp.ne.s64 	%p22, %rd374, 0;
	@%p22 bra 	$L__BB26_105;
	cvt.u32.u64 	%r119, %rd234;
	cvt.u32.u64 	%r120, %rd574;
	div.u32 	%r121, %r120, %r119;
	mul.lo.s32 	%r122, %r121, %r119;
	sub.s32 	%r123, %r120, %r122;
	cvt.u64.u32 	%rd576, %r121;
	cvt.u64.u32 	%rd577, %r123;
	bra.uni 	$L__BB26_106;
$L__BB26_105:
	div.s64 	%rd576, %rd574, %rd234;
	mul.lo.s64 	%rd375, %rd576, %rd234;
	sub.s64 	%rd577, %rd574, %rd375;
$L__BB26_106:
	add.s64 	%rd377, %rd1, %rd371;
	ld.global.u64 	%rd378, [%rd377];
	mad.lo.s64 	%rd241, %rd378, %rd577, %rd584;
	add.s32 	%r45, %r215, -1;
	mul.wide.u32 	%rd379, %r45, 8;
	add.s64 	%rd380, %rd2, %rd379;
	ld.global.u64 	%rd242, [%rd380];
	or.b64  	%rd381, %rd576, %rd242;
	and.b64  	%rd382, %rd381, -4294967296;
	setp.ne.s64 	%p23, %rd382, 0;
	@%p23 bra 	$L__BB26_108;
	cvt.u32.u64 	%r124, %rd242;
	cvt.u32.u64 	%r125, %rd576;
	div.u32 	%r126, %r125, %r124;
	mul.lo.s32 	%r127, %r126, %r124;
	sub.s32 	%r128, %r125, %r127;
	cvt.u64.u32 	%rd574, %r126;
	cvt.u64.u32 	%rd579, %r128;
	bra.uni 	$L__BB26_109;
$L__BB26_108:
	div.s64 	%rd574, %rd576, %rd242;
	mul.lo.s64 	%rd383, %rd574, %rd242;
	sub.s64 	%rd579, %rd576, %rd383;
$L__BB26_109:
	add.s64 	%rd385, %rd1, %rd379;
	ld.global.u64 	%rd386, [%rd385];
	mad.lo.s64 	%rd584, %rd386, %rd579, %rd241;
	add.s32 	%r215, %r215, -2;
$L__BB26_110:
	and.b32  	%r129, %r21, 1;
	setp.eq.b32 	%p24, %r129, 1;
	not.pred 	%p25, %p24;
	@%p25 bra 	$L__BB26_115;
	mul.wide.u32 	%rd387, %r215, 8;
	add.s64 	%rd388, %rd2, %rd387;
	ld.global.u64 	%rd253, [%rd388];
	or.b64  	%rd389, %rd574, %rd253;
	and.b64  	%rd390, %rd389, -4294967296;
	setp.ne.s64 	%p26, %rd390, 0;
	@%p26 bra 	$L__BB26_113;
	cvt.u32.u64 	%r130, %rd253;
	cvt.u32.u64 	%r131, %rd574;
	rem.u32 	%r132, %r131, %r130;
	cvt.u64.u32 	%rd583, %r132;
	bra.uni 	$L__BB26_114;
$L__BB26_113:
	rem.s64 	%rd583, %rd574, %rd253;
$L__BB26_114:
	add.s64 	%rd392, %rd1, %rd387;
	ld.global.u64 	%rd393, [%rd392];
	mad.lo.s64 	%rd584, %rd393, %rd583, %rd584;
$L__BB26_115:
	add.s64 	%rd394, %rd3, %rd584;
	ld.global.u8 	%rs5, [%rd394];
	st.shared.u8 	[%r5], %rs5;
	st.shared.u64 	[%r4], %rd4;
$L__BB26_116:
	bar.sync 	0;
	setp.lt.u32 	%p49, %r217, 66;
	@%p49 bra 	$L__BB26_124;
$L__BB26_117:
	mov.u32 	%r48, %r217;
	shr.u32 	%r217, %r48, 1;
	setp.ge.u32 	%p50, %r3, %r217;
	@%p50 bra 	$L__BB26_123;
	ld.shared.u8 	%rs2, [%r5];
	add.s32 	%r205, %r5, %r217;
	ld.shared.u8 	%rs3, [%r205];
	setp.ge.u16 	%p51, %rs2, %rs3;
	shl.b32 	%r206, %r217, 3;
	add.s32 	%r50, %r4, %r206;
	@%p51 bra 	$L__BB26_120;
	ld.shared.u64 	%rd585, [%r50];
	bra.uni 	$L__BB26_122;
$L__BB26_120:
	setp.ne.s16 	%p52, %rs2, %rs3;
	@%p52 bra 	$L__BB26_123;
	ld.shared.u64 	%rd471, [%r4];
	ld.shared.u64 	%rd585, [%r50];
	setp.le.s64 	%p53, %rd471, %rd585;
	@%p53 bra 	$L__BB26_123;
$L__BB26_122:
	st.shared.u8 	[%r5], %rs3;
	st.shared.u64 	[%r4], %rd585;
$L__BB26_123:
	bar.sync 	0;
	setp.gt.u32 	%p54, %r48, 131;
	@%p54 bra 	$L__BB26_117;
$L__BB26_124:
	setp.gt.u32 	%p55, %r3, 31;
	@%p55 bra 	$L__BB26_151;
	ld.volatile.shared.u8 	%rs7, [%r5];
	ld.volatile.shared.u8 	%rs8, [%r5+32];
	setp.lt.u16 	%p56, %rs7, %rs8;
	@%p56 bra 	$L__BB26_128;
	ld.volatile.shared.u8 	%rs9, [%r5];
	ld.volatile.shared.u8 	%rs10, [%r5+32];
	setp.ne.s16 	%p57, %rs9, %rs10;
	@%p57 bra 	$L__BB26_129;
	ld.volatile.shared.u64 	%rd472, [%r4];
	ld.volatile.shared.u64 	%rd473, [%r4+256];
	setp.le.s64 	%p58, %rd472, %rd473;
	@%p58 bra 	$L__BB26_129;
$L__BB26_128:
	ld.volatile.shared.u64 	%rd474, [%r4+256];
	st.volatile.shared.u64 	[%r4], %rd474;
	ld.volatile.shared.u8 	%rs11, [%r5+32];
	st.volatile.shared.u8 	[%r5], %rs11;
$L__BB26_129:
	ld.volatile.shared.u8 	%rs12, [%r5];
	ld.volatile.shared.u8 	%rs13, [%r5+16];
	setp.lt.u16 	%p59, %rs12, %rs13;
	@%p59 bra 	$L__BB26_132;
	ld.volatile.shared.u8 	%rs14, [%r5];
	ld.volatile.shared.u8 	%rs15, [%r5+16];
	setp.ne.s16 	%p60, %rs14, %rs15;
	@%p60 bra 	$L__BB26_133;
	ld.volatile.shared.u64 	%rd475, [%r4];
	ld.volatile.shared.u64 	%rd476, [%r4+128];
	setp.le.s64 	%p61, %rd475, %rd476;
	@%p61 bra 	$L__BB26_133;
$L__BB26_132:
	ld.volatile.shared.u64 	%rd477, [%r4+128];
	st.volatile.shared.u64 	[%r4], %rd477;
	ld.volatile.shared.u8 	%rs16, [%r5+16];
	st.volatile.shared.u8 	[%r5], %rs16;
$L__BB26_133:
	ld.volatile.shared.u8 	%rs17, [%r5];
	ld.volatile.shared.u8 	%rs18, [%r5+8];
	setp.lt.u16 	%p62, %rs17, %rs18;
	@%p62 bra 	$L__BB26_136;
	ld.volatile.shared.u8 	%rs19, [%r5];
	ld.volatile.shared.u8 	%rs20, [%r5+8];
	setp.ne.s16 	%p63, %rs19, %rs20;
	@%p63 bra 	$L__BB26_137;
	ld.volatile.shared.u64 	%rd478, [%r4];
	ld.volatile.shared.u64 	%rd479, [%r4+64];
	setp.le.s64 	%p64, %rd478, %rd479;
	@%p64 bra 	$L__BB26_137;
$L__BB26_136:
	ld.volatile.shared.u64 	%rd480, [%r4+64];
	st.volatile.shared.u64 	[%r4], %rd480;
	ld.volatile.shared.u8 	%rs21, [%r5+8];
	st.volatile.shared.u8 	[%r5], %rs21;
$L__BB26_137:
	ld.volatile.shared.u8 	%rs22, [%r5];
	ld.volatile.shared.u8 	%rs23, [%r5+4];
	setp.lt.u16 	%p65, %rs22, %rs23;
	@%p65 bra 	$L__BB26_140;
	ld.volatile.shared.u8 	%rs24, [%r5];
	ld.volatile.shared.u8 	%rs25, [%r5+4];
	setp.ne.s16 	%p66, %rs24, %rs25;
	@%p66 bra 	$L__BB26_141;
	ld.volatile.shared.u64 	%rd481, [%r4];
	ld.volatile.shared.u64 	%rd482, [%r4+32];
	setp.le.s64 	%p67, %rd481, %rd482;
	@%p67 bra 	$L__BB26_141;
$L__BB26_140:
	ld.volatile.shared.u64 	%rd483, [%r4+32];
	st.volatile.shared.u64 	[%r4], %rd483;
	ld.volatile.shared.u8 	%rs26, [%r5+4];
	st.volatile.shared.u8 	[%r5], %rs26;
$L__BB26_141:
	ld.volatile.shared.u8 	%rs27, [%r5];
	ld.volatile.shared.u8 	%rs28, [%r5+2];
	setp.lt.u16 	%p68, %rs27, %rs28;
	@%p68 bra 	$L__BB26_144;
	ld.volatile.shared.u8 	%rs29, [%r5];
	ld.volatile.shared.u8 	%rs30, [%r5+2];
	setp.ne.s16 	%p69, %rs29, %rs30;
	@%p69 bra 	$L__BB26_145;
	ld.volatile.shared.u64 	%rd484, [%r4];
	ld.volatile.shared.u64 	%rd485, [%r4+16];
	setp.le.s64 	%p70, %rd484, %rd485;
	@%p70 bra 	$L__BB26_145;
$L__BB26_144:
	ld.volatile.shared.u64 	%rd486, [%r4+16];
	st.volatile.shared.u64 	[%r4], %rd486;
	ld.volatile.shared.u8 	%rs31, [%r5+2];
	st.volatile.shared.u8 	[%r5], %rs31;
$L__BB26_145:
	ld.volatile.shared.u8 	%rs32, [%r5];
	ld.volatile.shared.u8 	%rs33, [%r5+1];
	setp.lt.u16 	%p71, %rs32, %rs33;
	@%p71 bra 	$L__BB26_148;
	ld.volatile.shared.u8 	%rs34, [%r5];
	ld.volatile.shared.u8 	%rs35, [%r5+1];
	setp.ne.s16 	%p72, %rs34, %rs35;
	@%p72 bra 	$L__BB26_149;
	ld.volatile.shared.u64 	%rd487, [%r4];
	ld.volatile.shared.u64 	%rd488, [%r4+8];
	setp.le.s64 	%p73, %rd487, %rd488;
	@%p73 bra 	$L__BB26_149;
$L__BB26_148:
	ld.volatile.shared.u64 	%rd489, [%r4+8];
	st.volatile.shared.u64 	[%r4], %rd489;
	ld.volatile.shared.u8 	%rs36, [%r5+1];
	st.volatile.shared.u8 	[%r5], %rs36;
$L__BB26_149:
	setp.ne.s32 	%p74, %r3, 0;
	@%p74 bra 	$L__BB26_151;
	ld.param.u64 	%rd498, [uncontiguous_reduce_u8_param_1];
	ld.param.u64 	%rd497, [uncontiguous_reduce_u8_param_0];
	ld.shared.u8 	%rs37, [sdata_u8];
	mov.u32 	%r207, %ctaid.x;
	cvt.u64.u32 	%rd490, %r207;
	cvta.to.global.u64 	%rd491, %rd497;
	add.s64 	%rd492, %rd491, %rd490;
	st.global.u8 	[%rd492], %rs37;
	ld.shared.u64 	%rd493, [%r2];
	cvta.to.global.u64 	%rd494, %rd498;
	mul.wide.u32 	%rd495, %r207, 8;
	add.s64 	%rd496, %rd494, %rd495;
	st.global.u64 	[%rd496], %rd493;
$L__BB26_151:
	ret;

}
	// .globl	contiguous_reduce2_u8
.visible .entry contiguous_reduce2_u8(
	.param .u64 .ptr .align 1 contiguous_reduce2_u8_param_0,
	.param .u64 .ptr .align 1 contiguous_reduce2_u8_param_1,
	.param .u64 .ptr .align 1 contiguous_reduce2_u8_param_2,
	.param .u64 contiguous_reduce2_u8_param_3
)
{
	.reg .pred 	%p<32>;
	.reg .b16 	%rs<38>;
	.reg .b32 	%r<19>;
	.reg .b64 	%rd<60>;

	ld.param.u64 	%rd14, [contiguous_reduce2_u8_param_0];
	ld.param.u64 	%rd16, [contiguous_reduce2_u8_param_1];
	ld.param.u64 	%rd17, [contiguous_reduce2_u8_param_2];
	ld.param.u64 	%rd15, [contiguous_reduce2_u8_param_3];
	cvta.to.global.u64 	%rd1, %rd16;
	cvta.to.global.u64 	%rd2, %rd17;
	mov.u32 	%r18, %ntid.x;
	mov.u32 	%r10, sdata_u8;
	add.s32 	%r2, %r10, %r18;
	mov.u32 	%r3, %tid.x;
	mov.u32 	%r4, %ctaid.x;
	mul.lo.s32 	%r11, %r4, %r18;
	shl.b32 	%r12, %r11, 1;
	add.s32 	%r13, %r12, %r3;
	cvt.u64.u32 	%rd3, %r13;
	shl.b32 	%r14, %r3, 3;
	add.s32 	%r5, %r2, %r14;
	st.shared.u64 	[%r5], %rd3;
	add.s32 	%r6, %r10, %r3;
	mov.b16 	%rs5, 0;
	st.shared.u8 	[%r6], %rs5;
	add.s32 	%r15, %r13, %r18;
	cvt.u64.u32 	%rd4, %r15;
	setp.le.u64 	%p1, %rd15, %rd4;
	@%p1 bra 	$L__BB27_8;
	add.s64 	%rd22, %rd2, %rd3;
	ld.global.u8 	%rs1, [%rd22];
	add.s64 	%rd23, %rd2, %rd4;
	ld.global.u8 	%rs2, [%rd23];
	setp.ge.u16 	%p3, %rs1, %rs2;
	@%p3 bra 	$L__BB27_3;
	shl.b64 	%rd30, %rd4, 3;
	add.s64 	%rd31, %rd1, %rd30;
	ld.global.u64 	%rd57, [%rd31];
	bra.uni 	$L__BB27_7;
$L__BB27_3:
	setp.eq.s16 	%p4, %rs1, %rs2;
	@%p4 bra 	$L__BB27_6;
	shl.b64 	%rd24, %rd3, 3;
	add.s64 	%rd25, %rd1, %rd24;
	ld.global.u64 	%rd58, [%rd25];
$L__BB27_5:
	st.shared.u8 	[%r6], %rs1;
	st.shared.u64 	[%r5], %rd58;
	bra.uni 	$L__BB27_10;
$L__BB27_6:
	shl.b64 	%rd26, %rd3, 3;
	add.s64 	%rd27, %rd1, %rd26;
	ld.global.u64 	%rd58, [%rd27];
	shl.b64 	%rd28, %rd4, 3;
	add.s64 	%rd29, %rd1, %rd28;
	ld.global.u64 	%rd57, [%rd29];
	setp.le.s64 	%p5, %rd58, %rd57;
	@%p5 bra 	$L__BB27_5;
$L__BB27_7:
	st.shared.u8 	[%r6], %rs2;
	st.shared.u64 	[%r5], %rd57;
	bra.uni 	$L__BB27_10;
$L__BB27_8:
	setp.le.u64 	%p2, %rd15, %rd3;
	@%p2 bra 	$L__BB27_10;
	add.s64 	%rd18, %rd2, %rd3;
	ld.global.u8 	%rs6, [%rd18];
	st.shared.u8 	[%r6], %rs6;
	shl.b64 	%rd19, %rd3, 3;
	add.s64 	%rd20, %rd1, %rd19;
	ld.global.u64 	%rd21, [%rd20];
	st.shared.u64 	[%r5], %rd21;
$L__BB27_10:
	bar.sync 	0;
	setp.lt.u32 	%p6, %r18, 66;
	@%p6 bra 	$L__BB27_18;
$L__BB27_11:
	mov.u32 	%r7, %r18;
	shr.u32 	%r18, %r7, 1;
	setp.ge.u32 	%p7, %r3, %r18;
	@%p7 bra 	$L__BB27_17;
	ld.shared.u8 	%rs3, [%r6];
	add.s32 	%r16, %r6, %r18;
	ld.shared.u8 	%rs4, [%r16];
	setp.ge.u16 	%p8, %rs3, %rs4;
	shl.b32 	%r17, %r18, 3;
	add.s32 	%r9, %r5, %r17;
	@%p8 bra 	$L__BB27_14;
	ld.shared.u64 	%rd59, [%r9];
	bra.uni 	$L__BB27_16;
$L__BB27_14:
	setp.ne.s16 	%p9, %rs3, %rs4;
	@%p9 bra 	$L__BB27_17;
	ld.shared.u64 	%rd32, [%r5];
	ld.shared.u64 	%rd59, [%r9];
	setp.le.s64 	%p10, %rd32, %rd59;
	@%p10 bra 	$L__BB27_17;
$L__BB27_16:
	st.shared.u8 	[%r6], %rs4;
	st.shared.u64 	[%r5], %rd59;
$L__BB27_17:
	bar.sync 	0;
	setp.gt.u32 	%p11, %r7, 131;
	@%p11 bra 	$L__BB27_11;
$L__BB27_18:
	setp.gt.u32 	%p12, %r3, 31;
	@%p12 bra 	$L__BB27_45;
	ld.volatile.shared.u8 	%rs7, [%r6];
	ld.volatile.shared.u8 	%rs8, [%r6+32];
	setp.lt.u16 	%p13, %rs7, %rs8;
	@%p13 bra 	$L__BB27_22;
	ld.volatile.shared.u8 	%rs9, [%r6];
	ld.volatile.shared.u8 	%rs10, [%r6+32];
	setp.ne.s16 	%p14, %rs9, %rs10;
	@%p14 bra 	$L__BB27_23;
	ld.volatile.shared.u64 	%rd33, [%r5];
	ld.volatile.shared.u64 	%rd34, [%r5+256];
	setp.le.s64 	%p15, %rd33, %rd34;
	@%p15 bra 	$L__BB27_23;
$L__BB27_22:
	ld.volatile.shared.u64 	%rd35, [%r5+256];
	st.volatile.shared.u64 	[%r5], %rd35;
	ld.volatile.shared.u8 	%rs11, [%r6+32];
	st.volatile.shared.u8 	[%r6], %rs11;
$L__BB27_23:
	ld.volatile.shared.u8 	%rs12, [%r6];
	ld.volatile.shared.u8 	%rs13, [%r6+16];
	setp.lt.u16 	%p16, %rs12, %rs13;
	@%p16 bra 	$L__BB27_26;
	ld.volatile.shared.u8 	%rs14, [%r6];
	ld.volatile.shared.u8 	%rs15, [%r6+16];
	setp.ne.s16 	%p17, %rs14, %rs15;
	@%p17 bra 	$L__BB27_27;
	ld.volatile.shared.u64 	%rd36, [%r5];
	ld.volatile.shared.u64 	%rd37, [%r5+128];
	setp.le.s64 	%p18, %rd36, %rd37;
	@%p18 bra 	$L__BB27_27;
$L__BB27_26:
	ld.volatile.shared.u64 	%rd38, [%r5+128];
	st.volatile.shared.u64 	[%r5], %rd38;
	ld.volatile.shared.u8 	%rs16, [%r6+16];
	st.volatile.shared.u8 	[%r6], %rs16;
$L__BB27_27:
	ld.volatile.shared.u8 	%rs17, [%r6];
	ld.volatile.shared.u8 	%rs18, [%r6+8];
	setp.lt.u16 	%p19, %rs17, %rs18;
	@%p19 bra 	$L__BB27_30;
	ld.volatile.shared.u8 	%rs19, [%r6];
	ld.volatile.shared.u8 	%rs20, [%r6+8];
	setp.ne.s16 	%p20, %rs19, %rs20;
	@%p20 bra 	$L__BB27_31;
	ld.volatile.shared.u64 	%rd39, [%r5];
	ld.volatile.shared.u64 	%rd40, [%r5+64];
	setp.le.s64 	%p21, %rd39, %rd40;
	@%p21 bra 	$L__BB27_31;
$L__BB27_30:
	ld.volatile.shared.u64 	%rd41, [%r5+64];
	st.volatile.shared.u64 	[%r5], %rd41;
	ld.volatile.shared.u8 	%rs21, [%r6+8];
	st.volatile.shared.u8 	[%r6], %rs21;
$L__BB27_31:
	ld.volatile.shared.u8 	%rs22, [%r6];
	ld.volatile.shared.u8 	%rs23, [%r6+4];
	setp.lt.u16 	%p22, %rs22, %rs23;
	@%p22 bra 	$L__BB27_34;
	ld.volatile.shared.u8 	%rs24, [%r6];
	ld.volatile.shared.u8 	%rs25, [%r6+4];
	setp.ne.s16 	%p23, %rs24, %rs25;
	@%p23 bra 	$L__BB27_35;
	ld.volatile.shared.u64 	%rd42, [%r5];
	ld.volatile.shared.u64 	%rd43, [%r5+32];
	setp.le.s64 	%p24, %rd42, %rd43;
	@%p24 bra 	$L__BB27_35;
$L__BB27_34:
	ld.volatile.shared.u64 	%rd44, [%r5+32];
	st.volatile.shared.u64 	[%r5], %rd44;
	ld.volatile.shared.u8 	%rs26, [%r6+4];
	st.volatile.shared.u8 	[%r6], %rs26;
$L__BB27_35:
	ld.volatile.shared.u8 	%rs27, [%r6];
	ld.volatile.shared.u8 	%rs28, [%r6+2];
	setp.lt.u16 	%p25, %rs27, %rs28;
	@%p25 bra 	$L__BB27_38;
	ld.volatile.shared.u8 	%rs29, [%r6];
	ld.volatile.shared.u8 	%rs30, [%r6+2];
	setp.ne.s16 	%p26, %rs29, %rs30;
	@%p26 bra 	$L__BB27_39;
	ld.volatile.shared.u64 	%rd45, [%r5];
	ld.volatile.shared.u64 	%rd46, [%r5+16];
	setp.le.s64 	%p27, %rd45, %rd46;
	@%p27 bra 	$L__BB27_39;
$L__BB27_38:
	ld.volatile.shared.u64 	%rd47, [%r5+16];
	st.volatile.shared.u64 	[%r5], %rd47;
	ld.volatile.shared.u8 	%rs31, [%r6+2];
	st.volatile.shared.u8 	[%r6], %rs31;
$L__BB27_39:
	ld.volatile.shared.u8 	%rs32, [%r6];
	ld.volatile.shared.u8 	%rs33, [%r6+1];
	setp.lt.u16 	%p28, %rs32, %rs33;
	@%p28 bra 	$L__BB27_42;
	ld.volatile.shared.u8 	%rs34, [%r6];
	ld.volatile.shared.u8 	%rs35, [%r6+1];
	setp.ne.s16 	%p29, %rs34, %rs35;
	@%p29 bra 	$L__BB27_43;
	ld.volatile.shared.u64 	%rd48, [%r5];
	ld.volatile.shared.u64 	%rd49, [%r5+8];
	setp.le.s64 	%p30, %rd48, %rd49;
	@%p30 bra 	$L__BB27_43;
$L__BB27_42:
	ld.volatile.shared.u64 	%rd50, [%r5+8];
	st.volatile.shared.u64 	[%r5], %rd50;
	ld.volatile.shared.u8 	%rs36, [%r6+1];
	st.volatile.shared.u8 	[%r6], %rs36;
$L__BB27_43:
	setp.ne.s32 	%p31, %r3, 0;
	@%p31 bra 	$L__BB27_45;
	ld.shared.u8 	%rs37, [sdata_u8];
	cvt.u64.u32 	%rd51, %r4;
	cvta.to.global.u64 	%rd52, %rd14;
	add.s64 	%rd53, %rd52, %rd51;
	st.global.u8 	[%rd53], %rs37;
	ld.shared.u64 	%rd54, [%r2];
	mul.wide.u32 	%rd55, %r4, 8;
	add.s64 	%rd56, %rd1, %rd55;
	st.global.u64 	[%rd56], %rd54;
$L__BB27_45:
	ret;

}
	// .globl	nkd_u8
.visible .entry nkd_u8(
	.param .u64 .ptr .align 1 nkd_u8_param_0,
	.param .u64 .ptr .align 1 nkd_u8_param_1,
	.param .u64 .ptr .align 1 nkd_u8_param_2,
	.param .u64 .ptr .align 1 nkd_u8_param_3,
	.param .u64 .ptr .align 1 nkd_u8_param_4,
	.param .u64 nkd_u8_param_5,
	.param .u64 nkd_u8_param_6,
	.param .u64 nkd_u8_param_7,
	.param .u64 nkd_u8_param_8,
	.param .u64 nkd_u8_param_9
)
{
	.reg .pred 	%p<76>;
	.reg .b16 	%rs<38>;
	.reg .b32 	%r<217>;
	.reg .b64 	%rd<593>;

	ld.param.u64 	%rd271, [nkd_u8_param_1];
	ld.param.u64 	%rd267, [nkd_u8_param_2];
	ld.param.u64 	%rd272, [nkd_u8_param_3];
	ld.param.u64 	%rd273, [nkd_u8_param_4];
	ld.param.u64 	%rd268, [nkd_u8_param_5];
	ld.param.u64 	%rd274, [nkd_u8_param_6];
	ld.param.u64 	%rd269, [nkd_u8_param_7];
	ld.param.u64 	%rd275, [nkd_u8_param_8];
	cvta.to.global.u64 	%rd1, %rd273;
	cvta.to.global.u64 	%rd2, %rd272;
	cvta.to.global.u64 	%rd591, %rd271;
	mov.u32 	%r216, %ntid.x;
	mov.u32 	%r54, sdata_u8;
	add.s32 	%r2, %r54, %r216;
	mov.u32 	%r3, %tid.x;
	mov.u32 	%r4, %ctaid.x;
	mul.lo.s32 	%r55, %r4, %r216;
	shl.b32 	%r56, %r55, 1;
	add.s32 	%r57, %r56, %r3;
	add.s32 	%r5, %r54, %r3;
	mov.b16 	%rs5, 0;
	st.shared.u8 	[%r5], %rs5;
	cvt.u64.u32 	%rd4, %r57;
	shl.b32 	%r58, %r3, 3;
	add.s32 	%r6, %r2, %r58;
	st.shared.u64 	[%r6], %rd4;
	mov.u32 	%r59, %ctaid.y;
	cvt.u64.u32 	%rd276, %r59;
	add.s64 	%rd5, %rd274, %rd276;
	setp.ge.u64 	%p1, %rd5, %rd275;
	@%p1 bra 	$L__BB28_152;
	cvt.u32.u64 	%r60, %rd4;
	add.s32 	%r61, %r60, %r216;
	cvt.u64.u32 	%rd6, %r61;
	setp.le.u64 	%p2, %rd269, %rd6;
	@%p2 bra 	$L__BB28_57;
	mul.lo.s64 	%rd403, %rd5, %rd269;
	add.s64 	%rd545, %rd403, %rd4;
	add.s64 	%rd543, %rd403, %rd6;
	cvt.u32.u64 	%r7, %rd268;
	add.s32 	%r210, %r7, -1;
	setp.lt.s32 	%p28, %r210, 0;
	mov.b64 	%rd549, 0;
	mov.u64 	%rd550, %rd549;
	@%p28 bra 	$L__BB28_54;
	setp.lt.u32 	%p29, %r210, 3;
	mov.b64 	%rd550, 0;
	mov.u64 	%rd549, %rd550;
	@%p29 bra 	$L__BB28_31;
	add.s32 	%r208, %r7, -2;
	and.b32  	%r137, %r7, -4;
	neg.s32 	%r207, %r137;
	mov.b64 	%rd550, 0;
$L__BB28_5:
	.pragma "nounroll";
	add.s32 	%r13, %r208, 1;
	mul.wide.u32 	%rd407, %r13, 8;
	add.s64 	%rd408, %rd2, %rd407;
	ld.global.u64 	%rd13, [%rd408];
	or.b64  	%rd409, %rd545, %rd13;
	and.b64  	%rd410, %rd409, -4294967296;
	setp.ne.s64 	%p30, %rd410, 0;
	@%p30 bra 	$L__BB28_7;
	cvt.u32.u64 	%r138, %rd13;
	cvt.u32.u64 	%r139, %rd545;
	div.u32 	%r140, %r139, %r138;
	mul.lo.s32 	%r141, %r140, %r138;
	sub.s32 	%r142, %r139, %r141;
	cvt.u64.u32 	%rd511, %r140;
	cvt.u64.u32 	%rd512, %r142;
	bra.uni 	$L__BB28_8;
$L__BB28_7:
	div.s64 	%rd511, %rd545, %rd13;
	mul.lo.s64 	%rd411, %rd511, %rd13;
	sub.s64 	%rd512, %rd545, %rd411;
$L__BB28_8:
	mul.wide.u32 	%rd412, %r13, 8;
	add.s64 	%rd413, %rd1, %rd412;
	ld.global.u64 	%rd20, [%rd413];
	mad.lo.s64 	%rd21, %rd20, %rd512, %rd549;
	or.b64  	%rd414, %rd543, %rd13;
	and.b64  	%rd415, %rd414, -4294967296;
	setp.ne.s64 	%p31, %rd415, 0;
	@%p31 bra 	$L__BB28_10;
	cvt.u32.u64 	%r143, %rd13;
	cvt.u32.u64 	%r144, %rd543;
	div.u32 	%r145, %r144, %r143;
	mul.lo.s32 	%r146, %r145, %r143;
	sub.s32 	%r147, %r144, %r146;
	cvt.u64.u32 	%rd513, %r145;
	cvt.u64.u32 	%rd514, %r147;
	bra.uni 	$L__BB28_11;
$L__BB28_10:
	div.s64 	%rd513, %rd543, %rd13;
	mul.lo.s64 	%rd416, %rd513, %rd13;
	sub.s64 	%rd514, %rd543, %rd416;
$L__BB28_11:
	mad.lo.s64 	%rd28, %rd514, %rd20, %rd550;
	add.s32 	%r14, %r208, -2;
	mul.wide.u32 	%rd417, %r208, 8;
	add.s64 	%rd418, %rd2, %rd417;
	ld.global.u64 	%rd29, [%rd418];
	or.b64  	%rd419, %rd511, %rd29;
	and.b64  	%rd420, %rd419, -4294967296;
	setp.ne.s64 	%p32, %rd420, 0;
	@%p32 bra 	$L__BB28_13;
	cvt.u32.u64 	%r148, %rd29;
	cvt.u32.u64 	%r149, %rd511;
	div.u32 	%r150, %r149, %r148;
	mul.lo.s32 	%r151, %r150, %r148;
	sub.s32 	%r152, %r149, %r151;
	cvt.u64.u32 	%rd515, %r150;
	cvt.u64.u32 	%rd516, %r152;
	bra.uni 	$L__BB28_14;
$L__BB28_13:
	div.s64 	%rd515, %rd511, %rd29;
	mul.lo.s64 	%rd421, %rd515, %rd29;
	sub.s64 	%rd516, %rd511, %rd421;
$L__BB28_14:
	mul.wide.u32 	%rd422, %r208, 8;
	add.s64 	%rd423, %rd1, %rd422;
	ld.global.u64 	%rd36, [%rd423];
	mad.lo.s64 	%rd37, %rd36, %rd516, %rd21;
	or.b64  	%rd424, %rd513, %rd29;
	and.b64  	%rd425, %rd424, -4294967296;
	setp.ne.s64 	%p33, %rd425, 0;
	@%p33 bra 	$L__BB28_16;
	cvt.u32.u64 	%r153, %rd29;
	cvt.u32.u64 	%r154, %rd513;
	div.u32 	%r155, %r154, %r153;
	mul.lo.s32 	%r156, %r155, %r153;
	sub.s32 	%r157, %r154, %r156;
	cvt.u64.u32 	%rd517, %r155;
	cvt.u64.u32 	%rd518, %r157;
	bra.uni 	$L__BB28_17;
$L__BB28_16:
	div.s64 	%rd517, %rd513, %rd29;
	mul.lo.s64 	%rd426, %rd517, %rd29;
	sub.s64 	%rd518, %rd513, %rd426;
$L__BB28_17:
	mad.lo.s64 	%rd44, %rd518, %rd36, %rd28;
	add.s32 	%r15, %r208, -1;
	mul.wide.u32 	%rd427, %r15, 8;
	add.s64 	%rd428, %rd2, %rd427;
	ld.global.u64 	%rd45, [%rd428];
	or.b64  	%rd429, %rd515, %rd45;
	and.b64  	%rd430, %rd429, -4294967296;
	setp.ne.s64 	%p34, %rd430, 0;
	@%p34 bra 	$L__BB28_19;
	cvt.u32.u64 	%r158, %rd45;
	cvt.u32.u64 	%r159, %rd515;
	div.u32 	%r160, %r159, %r158;
	mul.lo.s32 	%r161, %r160, %r158;
	sub.s32 	%r162, %r159, %r161;
	cvt.u64.u32 	%rd519, %r160;
	cvt.u64.u32 	%rd520, %r162;
	bra.uni 	$L__BB28_20;
$L__BB28_19:
	div.s64 	%rd519, %rd515, %rd45;
	mul.lo.s64 	%rd431, %rd519, %rd45;
	sub.s64 	%rd520, %rd515, %rd431;
$L__BB28_20:
	mul.wide.u32 	%rd432, %r15, 8;
	add.s64 	%rd433, %rd1, %rd432;
	ld.global.u64 	%rd52, [%rd433];
	mad.lo.s64 	%rd53, %rd52, %rd520, %rd37;
	or.b64  	%rd434, %rd517, %rd45;
	and.b64  	%rd435, %rd434, -4294967296;
	setp.ne.s64 	%p35, %rd435, 0;
	@%p35 bra 	$L__BB28_22;
	cvt.u32.u64 	%r163, %rd45;
	cvt.u32.u64 	%r164, %rd517;
	div.u32 	%r165, %r164, %r163;
	mul.lo.s32 	%r166, %r165, %r163;
	sub.s32 	%r167, %r164, %r166;
	cvt.u64.u32 	%rd521, %r165;
	cvt.u64.u32 	%rd522, %r167;
	bra.uni 	$L__BB28_23;
$L__BB28_22:
	div.s64 	%rd521, %rd517, %rd45;
	mul.lo.s64 	%rd436, %rd521, %rd45;
	sub.s64 	%rd522, %rd517, %rd436;
$L__BB28_23:
	mad.lo.s64 	%rd60, %rd522, %rd52, %rd44;
	mul.wide.u32 	%rd437, %r14, 8;
	add.s64 	%rd438, %rd2, %rd437;
	ld.global.u64 	%rd61, [%rd438];
	or.b64  	%rd439, %rd519, %rd61;
	and.b64  	%rd440, %rd439, -4294967296;
	setp.ne.s64 	%p36, %rd440, 0;
	@%p36 bra 	$L__BB28_25;
	cvt.u32.u64 	%r168, %rd61;
	cvt.u32.u64 	%r169, %rd519;
	div.u32 	%r170, %r169, %r168;
	mul.lo.s32 	%r171, %r170, %r168;
	sub.s32 	%r172, %r169, %r171;
	cvt.u64.u32 	%rd545, %r170;
	cvt.u64.u32 	%rd524, %r172;
	bra.uni 	$L__BB28_26;
$L__BB28_25:
	div.s64 	%rd545, %rd519, %rd61;
	mul.lo.s64 	%rd441, %rd545, %rd61;
	sub.s64 	%rd524, %rd519, %rd441;
$L__BB28_26:
	mul.wide.u32 	%rd442, %r14, 8;
	add.s64 	%rd443, %rd1, %rd442;
	ld.global.u64 	%rd68, [%rd443];
	mad.lo.s64 	%rd549, %rd68, %rd524, %rd53;
	or.b64  	%rd444, %rd521, %rd61;
	and.b64  	%rd445, %rd444, -4294967296;
	setp.ne.s64 	%p37, %rd445, 0;
	@%p37 bra 	$L__BB28_28;
	cvt.u32.u64 	%r173, %rd61;
	cvt.u32.u64 	%r174, %rd521;
	div.u32 	%r175, %r174, %r173;
	mul.lo.s32 	%r176, %r175, %r173;
	sub.s32 	%r177, %r174, %r176;
	cvt.u64.u32 	%rd543, %r175;
	cvt.u64.u32 	%rd526, %r177;
	bra.uni 	$L__BB28_29;
$L__BB28_28:
	div.s64 	%rd543, %rd521, %rd61;
	mul.lo.s64 	%rd446, %rd543, %rd61;
	sub.s64 	%rd526, %rd521, %rd446;
$L__BB28_29:
	mad.lo.s64 	%rd550, %rd526, %rd68, %rd60;
	add.s32 	%r208, %r208, -4;
	add.s32 	%r207, %r207, 4;
	setp.ne.s32 	%p38, %r207, 0;
	@%p38 bra 	$L__BB28_5;
	add.s32 	%r210, %r208, 1;
$L__BB28_31:
	and.b32  	%r20, %r7, 3;
	setp.eq.s32 	%p39, %r20, 0;
	@%p39 bra 	$L__BB28_54;
	setp.eq.s32 	%p40, %r20, 1;
	@%p40 bra 	$L__BB28_46;
	mul.wide.u32 	%rd448, %r210, 8;
	add.s64 	%rd449, %rd2, %rd448;
	ld.global.u64 	%rd83, [%rd449];
	or.b64  	%rd450, %rd545, %rd83;
	and.b64  	%rd451, %rd450, -4294967296;
	setp.ne.s64 	%p41, %rd451, 0;
	@%p41 bra 	$L__BB28_35;
	cvt.u32.u64 	%r178, %rd83;
	cvt.u32.u64 	%r179, %rd545;
	div.u32 	%r180, %r179, %r178;
	mul.lo.s32 	%r181, %r180, %r178;
	sub.s32 	%r182, %r179, %r181;
	cvt.u64.u32 	%rd533, %r180;
	cvt.u64.u32 	%rd534, %r182;
	bra.uni 	$L__BB28_36;
$L__BB28_35:
	div.s64 	%rd533, %rd545, %rd83;
	mul.lo.s64 	%rd452, %rd533, %rd83;
	sub.s64 	%rd534, %rd545, %rd452;
$L__BB28_36:
	mul.wide.u32 	%rd453, %r210, 8;
	add.s64 	%rd454, %rd1, %rd453;
	ld.global.u64 	%rd90, [%rd454];
	mad.lo.s64 	%rd91, %rd90, %rd534, %rd549;
	or.b64  	%rd455, %rd543, %rd83;
	and.b64  	%rd456, %rd455, -4294967296;
	setp.ne.s64 	%p42, %rd456, 0;
	@%p42 bra 	$L__BB28_38;
	cvt.u32.u64 	%r183, %rd83;
	cvt.u32.u64 	%r184, %rd543;
	div.u32 	%r185, %r184, %r183;
	mul.lo.s32 	%r186, %r185, %r183;
	sub.s32 	%r187, %r184, %r186;
	cvt.u64.u32 	%rd535, %r185;
	cvt.u64.u32 	%rd536, %r187;
	bra.uni 	$L__BB28_39;
$L__BB28_38:
	div.s64 	%rd535, %rd543, %rd83;
	mul.lo.s64 	%rd457, %rd535, %rd83;
	sub.s64 	%rd536, %rd543, %rd457;
$L__BB28_39:
	mad.lo.s64 	%rd98, %rd536, %rd90, %rd550;
	add.s32 	%r21, %r210, -1;
	mul.wide.u32 	%rd458, %r21, 8;
	add.s64 	%rd459, %rd2, %rd458;
	ld.global.u64 	%rd99, [%rd459];
	or.b64  	%rd460, %rd533, %rd99;
	and.b64  	%rd461, %rd460, -4294967296;
	setp.ne.s64 	%p43, %rd461, 0;
	@%p43 bra 	$L__BB28_41;
	cvt.u32.u64 	%r188, %rd99;
	cvt.u32.u64 	%r189, %rd533;
	div.u32 	%r190, %r189, %r188;
	mul.lo.s32 	%r191, %r190, %r188;
	sub.s32 	%r192, %r189, %r191;
	cvt.u64.u32 	%rd545, %r190;
	cvt.u64.u32 	%rd538, %r192;
	bra.uni 	$L__BB28_42;
$L__BB28_41:
	div.s64 	%rd545, %rd533, %rd99;
	mul.lo.s64 	%rd462, %rd545, %rd99;
	sub.s64 	%rd538, %rd533, %rd462;
$L__BB28_42:
	mul.wide.u32 	%rd463, %r21, 8;
	add.s64 	%rd464, %rd1, %rd463;
	ld.global.u64 	%rd106, [%rd464];
	mad.lo.s64 	%rd549, %rd106, %rd538, %rd91;
	or.b64  	%rd465, %rd535, %rd99;
	and.b64  	%rd466, %rd465, -4294967296;
	setp.ne.s64 	%p44, %rd466, 0;
	@%p44 bra 	$L__BB28_44;
	cvt.u32.u64 	%r193, %rd99;
	cvt.u32.u64 	%r194, %rd535;
	div.u32 	%r195, %r194, %r193;
	mul.lo.s32 	%r196, %r195, %r193;
	sub.s32 	%r197, %r194, %r196;
	cvt.u64.u32 	%rd543, %r195;
	cvt.u64.u32 	%rd540, %r197;
	bra.uni 	$L__BB28_45;
$L__BB28_44:
	div.s64 	%rd543, %rd535, %rd99;
	mul.lo.s64 	%rd467, %rd543, %rd99;
	sub.s64 	%rd540, %rd535, %rd467;
$L__BB28_45:
	mad.lo.s64 	%rd550, %rd540, %rd106, %rd98;
	add.s32 	%r210, %r210, -2;
$L__BB28_46:
	and.b32  	%r198, %r7, 1;
	setp.eq.b32 	%p45, %r198, 1;
	not.pred 	%p46, %p45;
	@%p46 bra 	$L__BB28_54;
	mul.wide.u32 	%rd468, %r210, 8;
	add.s64 	%rd469, %rd2, %rd468;
	ld.global.u64 	%rd121, [%rd469];
	or.b64  	%rd470, %rd545, %rd121;
	and.b64  	%rd471, %rd470, -4294967296;
	setp.ne.s64 	%p47, %rd471, 0;
	@%p47 bra 	$L__BB28_49;
	cvt.u32.u64 	%r199, %rd121;
	cvt.u32.u64 	%r200, %rd545;
	rem.u32 	%r201, %r200, %r199;
	cvt.u64.u32 	%rd547, %r201;
	bra.uni 	$L__BB28_50;
$L__BB28_49:
	rem.s64 	%rd547, %rd545, %rd121;
$L__BB28_50:
	mul.wide.u32 	%rd472, %r210, 8;
	add.s64 	%rd473, %rd1, %rd472;
	ld.global.u64 	%rd125, [%rd473];
	mad.lo.s64 	%rd549, %rd125, %rd547, %rd549;
	or.b64  	%rd474, %rd543, %rd121;
	and.b64  	%rd475, %rd474, -4294967296;
	setp.ne.s64 	%p48, %rd475, 0;
	@%p48 bra 	$L__BB28_52;
	cvt.u32.u64 	%r202, %rd121;
	cvt.u32.u64 	%r203, %rd543;
	rem.u32 	%r204, %r203, %r202;
	cvt.u64.u32 	%rd548, %r204;
	bra.uni 	$L__BB28_53;
$L__BB28_52:
	rem.s64 	%rd548, %rd543, %rd121;
$L__BB28_53:
	mad.lo.s64 	%rd550, %rd548, %rd125, %rd550;
$L__BB28_54:
	add.s64 	%rd476, %rd591, %rd549;
	ld.global.u8 	%rs1, [%rd476];
	add.s64 	%rd477, %rd591, %rd550;
	ld.global.u8 	%rs2, [%rd477];
	setp.ge.u16 	%p49, %rs1, %rs2;
	@%p49 bra 	$L__BB28_56;
	st.shared.u8 	[%r5], %rs2;
	st.shared.u64 	[%r6], %rd6;
	bra.uni 	$L__BB28_117;
$L__BB28_56:
	st.shared.u8 	[%r5], %rs1;
	st.shared.u64 	[%r6], %rd4;
	bra.uni 	$L__BB28_117;
$L__BB28_57:
	setp.le.u64 	%p3, %rd269, %rd4;
	@%p3 bra 	$L__BB28_117;
	mad.lo.s64 	%rd582, %rd5, %rd269, %rd4;
	cvt.u32.u64 	%r24, %rd268;
	add.s32 	%r214, %r24, -1;
	setp.lt.s32 	%p4, %r214, 0;
	@%p4 bra 	$L__BB28_116;
	and.b32  	%r26, %r24, 7;
	setp.lt.u32 	%p5, %r214, 7;
	@%p5 bra 	$L__BB28_87;
	add.s32 	%r212, %r24, -4;
	and.b32  	%r62, %r24, -8;
	neg.s32 	%r211, %r62;
$L__BB28_61:
	.pragma "nounroll";
	add.s32 	%r31, %r212, 3;
	mul.wide.u32 	%rd278, %r31, 8;
	add.s64 	%rd279, %rd2, %rd278;
	ld.global.u64 	%rd136, [%rd279];
	or.b64  	%rd280, %rd582, %rd136;
	and.b64  	%rd281, %rd280, -4294967296;
	setp.ne.s64 	%p6, %rd281, 0;
	@%p6 bra 	$L__BB28_63;
	cvt.u32.u64 	%r63, %rd136;
	cvt.u32.u64 	%r64, %rd582;
	div.u32 	%r65, %r64, %r63;
	mul.lo.s32 	%r66, %r65, %r63;
	sub.s32 	%r67, %r64, %r66;
	cvt.u64.u32 	%rd553, %r65;
	cvt.u64.u32 	%rd554, %r67;
	bra.uni 	$L__BB28_64;
$L__BB28_63:
	div.s64 	%rd553, %rd582, %rd136;
	mul.lo.s64 	%rd282, %rd553, %rd136;
	sub.s64 	%rd554, %rd582, %rd282;
$L__BB28_64:
	mul.wide.u32 	%rd283, %r31, 8;
	add.s64 	%rd284, %rd1, %rd283;
	ld.global.u64 	%rd285, [%rd284];
	mul.lo.s64 	%rd143, %rd285, %rd554;
	add.s32 	%r32, %r212, 2;
	mul.wide.u32 	%rd286, %r32, 8;
	add.s64 	%rd287, %rd2, %rd286;
	ld.global.u64 	%rd144, [%rd287];
	or.b64  	%rd288, %rd553, %rd144;
	and.b64  	%rd289, %rd288, -4294967296;
	setp.ne.s64 	%p7, %rd289, 0;
	@%p7 bra 	$L__BB28_66;
	cvt.u32.u64 	%r68, %rd144;
	cvt.u32.u64 	%r69, %rd553;
	div.u32 	%r70, %r69, %r68;
	mul.lo.s32 	%r71, %r70, %r68;
	sub.s32 	%r72, %r69, %r71;
	cvt.u64.u32 	%rd555, %r70;
	cvt.u64.u32 	%rd556, %r72;
	bra.uni 	$L__BB28_67;
$L__BB28_66:
	div.s64 	%rd555, %rd553, %rd144;
	mul.lo.s64 	%rd290, %rd555, %rd144;
	sub.s64 	%rd556, %rd553, %rd290;
$L__BB28_67:
	mul.wide.u32 	%rd291, %r32, 8;
	add.s64 	%rd292, %rd1, %rd291;
	ld.global.u64 	%rd293, [%rd292];
	mad.lo.s64 	%rd151, %rd293, %rd556, %rd143;
	add.s32 	%r33, %r212, 1;
	mul.wide.u32 	%rd294, %r33, 8;
	add.s64 	%rd295, %rd2, %rd294;
	ld.global.u64 	%rd152, [%rd295];
	or.b64  	%rd296, %rd555, %rd152;
	and.b64  	%rd297, %rd296, -4294967296;
	setp.ne.s64 	%p8, %rd297, 0;
	@%p8 bra 	$L__BB28_69;
	cvt.u32.u64 	%r73, %rd152;
	cvt.u32.u64 	%r74, %rd555;
	div.u32 	%r75, %r74, %r73;
	mul.lo.s32 	%r76, %r75, %r73;
	sub.s32 	%r77, %r74, %r76;
	cvt.u64.u32 	%rd557, %r75;
	cvt.u64.u32 	%rd558, %r77;
	bra.uni 	$L__BB28_70;
$L__BB28_69:
	div.s64 	%rd557, %rd555, %rd152;
	mul.lo.s64 	%rd298, %rd557, %rd152;
	sub.s64 	%rd558, %rd555, %rd298;
$L__BB28_70:
	mul.wide.u32 	%rd299, %r33, 8;
	add.s64 	%rd300, %rd1, %rd299;
	ld.global.u64 	%rd301, [%rd300];
	mad.lo.s64 	%rd159, %rd301, %rd558, %rd151;
	add.s32 	%r34, %r212, -4;
	mul.wide.u32 	%rd302, %r212, 8;
	add.s64 	%rd303, %rd2, %rd302;
	ld.global.u64 	%rd160, [%rd303];
	or.b64  	%rd304, %rd557, %rd160;
	and.b64  	%rd305, %rd304, -4294967296;
	setp.ne.s64 	%p9, %rd305, 0;
	@%p9 bra 	$L__BB28_72;
	cvt.u32.u64 	%r78, %rd160;
	cvt.u32.u64 	%r79, %rd557;
	div.u32 	%r80, %r79, %r78;
	mul.lo.s32 	%r81, %r80, %r78;
	sub.s32 	%r82, %r79, %r81;
	cvt.u64.u32 	%rd559, %r80;
	cvt.u64.u32 	%rd560, %r82;
	bra.uni 	$L__BB28_73;
$L__BB28_72:
	div.s64 	%rd559, %rd557, %rd160;
	mul.lo.s64 	%rd306, %rd559, %rd160;
	sub.s64 	%rd560, %rd557, %rd306;
$L__BB28_73:
	mul.wide.u32 	%rd307, %r212, 8;
	add.s64 	%rd308, %rd1, %rd307;
	ld.global.u64 	%rd309, [%rd308];
	mad.lo.s64 	%rd167, %rd309, %rd560, %rd159;
	add.s32 	%r35, %r212, -1;
	mul.wide.u32 	%rd310, %r35, 8;
	add.s64 	%rd311, %rd2, %rd310;
	ld.global.u64 	%rd168, [%rd311];
	or.b64  	%rd312, %rd559, %rd168;
	and.b64  	%rd313, %rd312, -4294967296;
	setp.ne.s64 	%p10, %rd313, 0;
	@%p10 bra 	$L__BB28_75;
	cvt.u32.u64 	%r83, %rd168;
	cvt.u32.u64 	%r84, %rd559;
	div.u32 	%r85, %r84, %r83;
	mul.lo.s32 	%r86, %r85, %r83;
	sub.s32 	%r87, %r84, %r86;
	cvt.u64.u32 	%rd561, %r85;
	cvt.u64.u32 	%rd562, %r87;
	bra.uni 	$L__BB28_76;
$L__BB28_75:
	div.s64 	%rd561, %rd559, %rd168;
	mul.lo.s64 	%rd314, %rd561, %rd168;
	sub.s64 	%rd562, %rd559, %rd314;
$L__BB28_76:
	mul.wide.u32 	%rd315, %r35, 8;
	add.s64 	%rd316, %rd1, %rd315;
	ld.global.u64 	%rd317, [%rd316];
	mad.lo.s64 	%rd175, %rd317, %rd562, %rd167;
	add.s32 	%r36, %r212, -2;
	mul.wide.u32 	%rd318, %r36, 8;
	add.s64 	%rd319, %rd2, %rd318;
	ld.global.u64 	%rd176, [%rd319];
	or.b64  	%rd320, %rd561, %rd176;
	and.b64  	%rd321, %rd320, -4294967296;
	setp.ne.s64 	%p11, %rd321, 0;
	@%p11 bra 	$L__BB28_78;
	cvt.u32.u64 	%r88, %rd176;
	cvt.u32.u64 	%r89, %rd561;
	div.u32 	%r90, %r89, %r88;
	mul.lo.s32 	%r91, %r90, %r88;
	sub.s32 	%r92, %r89, %r91;
	cvt.u64.u32 	%rd563, %r90;
	cvt.u64.u32 	%rd564, %r92;
	bra.uni 	$L__BB28_79;
$L__BB28_78:
	div.s64 	%rd563, %rd561, %rd176;
	mul.lo.s64 	%rd322, %rd563, %rd176;
	sub.s64 	%rd564, %rd561, %rd322;
$L__BB28_79:
	mul.wide.u32 	%rd323, %r36, 8;
	add.s64 	%rd324, %rd1, %rd323;
	ld.global.u64 	%rd325, [%rd324];
	mad.lo.s64 	%rd183, %rd325, %rd564, %rd175;
	add.s32 	%r37, %r212, -3;
	mul.wide.u32 	%rd326, %r37, 8;
	add.s64 	%rd327, %rd2, %rd326;
	ld.global.u64 	%rd184, [%rd327];
	or.b64  	%rd328, %rd563, %rd184;
	and.b64  	%rd329, %rd328, -4294967296;
	setp.ne.s64 	%p12, %rd329, 0;
	@%p12 bra 	$L__BB28_81;
	cvt.u32.u64 	%r93, %rd184;
	cvt.u32.u64 	%r94, %rd563;
	div.u32 	%r95, %r94, %r93;
	mul.lo.s32 	%r96, %r95, %r93;
	sub.s32 	%r97, %r94, %r96;
	cvt.u64.u32 	%rd565, %r95;
	cvt.u64.u32 	%rd566, %r97;
	bra.uni 	$L__BB28_82;
$L__BB28_81:
	div.s64 	%rd565, %rd563, %rd184;
	mul.lo.s64 	%rd330, %rd565, %rd184;
	sub.s64 	%rd566, %rd563, %rd330;
$L__BB28_82:
	mul.wide.u32 	%rd331, %r37, 8;
	add.s64 	%rd332, %rd1, %rd331;
	ld.global.u64 	%rd333, [%rd332];
	mad.lo.s64 	%rd191, %rd333, %rd566, %rd183;
	mul.wide.u32 	%rd334, %r34, 8;
	add.s64 	%rd335, %rd2, %rd334;
	ld.global.u64 	%rd192, [%rd335];
	or.b64  	%rd336, %rd565, %rd192;
	and.b64  	%rd337, %rd336, -4294967296;
	setp.ne.s64 	%p13, %rd337, 0;
	@%p13 bra 	$L__BB28_84;
	cvt.u32.u64 	%r98, %rd192;
	cvt.u32.u64 	%r99, %rd565;
	div.u32 	%r100, %r99, %r98;
	mul.lo.s32 	%r101, %r100, %r98;
	sub.s32 	%r102, %r99, %r101;
	cvt.u64.u32 	%rd582, %r100;
	cvt.u64.u32 	%rd568, %r102;
	bra.uni 	$L__BB28_85;
$L__BB28_84:
	div.s64 	%rd582, %rd565, %rd192;
	mul.lo.s64 	%rd338, %rd582, %rd192;
	sub.s64 	%rd568, %rd565, %rd338;
$L__BB28_85:
	mul.wide.u32 	%rd339, %r34, 8;
	add.s64 	%rd340, %rd1, %rd339;
	ld.global.u64 	%rd341, [%rd340];
	mad.lo.s64 	%rd342, %rd341, %rd568, %rd191;
	add.s64 	%rd591, %rd591, %rd342;
	add.s32 	%r212, %r212, -8;
	add.s32 	%r211, %r211, 8;
	setp.ne.s32 	%p14, %r211, 0;
	@%p14 bra 	$L__BB28_61;
	add.s32 	%r214, %r212, 3;
$L__BB28_87:
	setp.eq.s32 	%p15, %r26, 0;
	@%p15 bra 	$L__BB28_116;
	and.b32  	%r42, %r24, 3;
	setp.lt.u32 	%p16, %r26, 4;
	@%p16 bra 	$L__BB28_102;
	mul.wide.u32 	%rd344, %r214, 8;
	add.s64 	%rd345, %rd2, %rd344;
	ld.global.u64 	%rd203, [%rd345];
	or.b64  	%rd346, %rd582, %rd203;
	and.b64  	%rd347, %rd346, -4294967296;
	setp.ne.s64 	%p17, %rd347, 0;
	@%p17 bra 	$L__BB28_91;
	cvt.u32.u64 	%r103, %rd203;
	cvt.u32.u64 	%r104, %rd582;
	div.u32 	%r105, %r104, %r103;
	mul.lo.s32 	%r106, %r105, %r103;
	sub.s32 	%r107, %r104, %r106;
	cvt.u64.u32 	%rd572, %r105;
	cvt.u64.u32 	%rd573, %r107;
	bra.uni 	$L__BB28_92;
$L__BB28_91:
	div.s64 	%rd572, %rd582, %rd203;
	mul.lo.s64 	%rd348, %rd572, %rd203;
	sub.s64 	%rd573, %rd582, %rd348;
$L__BB28_92:
	mul.wide.u32 	%rd349, %r214, 8;
	add.s64 	%rd350, %rd1, %rd349;
	ld.global.u64 	%rd351, [%rd350];
	mul.lo.s64 	%rd210, %rd351, %rd573;
	add.s32 	%r43, %r214, -1;
	mul.wide.u32 	%rd352, %r43, 8;
	add.s64 	%rd353, %rd2, %rd352;
	ld.global.u64 	%rd211, [%rd353];
	or.b64  	%rd354, %rd572, %rd211;
	and.b64  	%rd355, %rd354, -4294967296;
	setp.ne.s64 	%p18, %rd355, 0;
	@%p18 bra 	$L__BB28_94;
	cvt.u32.u64 	%r108, %rd211;
	cvt.u32.u64 	%r109, %rd572;
	div.u32 	%r110, %r109, %r108;
	mul.lo.s32 	%r111, %r110, %r108;
	sub.s32 	%r112, %r109, %r111;
	cvt.u64.u32 	%rd574, %r110;
	cvt.u64.u32 	%rd575, %r112;
	bra.uni 	$L__BB28_95;
$L__BB28_94:
	div.s64 	%rd574, %rd572, %rd211;
	mul.lo.s64 	%rd356, %rd574, %rd211;
	sub.s64 	%rd575, %rd572, %rd356;
$L__BB28_95:
	mul.wide.u32 	%rd357, %r43, 8;
	add.s64 	%rd358, %rd1, %rd357;
	ld.global.u64 	%rd359, [%rd358];
	mad.lo.s64 	%rd218, %rd359, %rd575, %rd210;
	add.s32 	%r44, %r214, -2;
	mul.wide.u32 	%rd360, %r44, 8;
	add.s64 	%rd361, %rd2, %rd360;
	ld.global.u64 	%rd219, [%rd361];
	or.b64  	%rd362, %rd574, %rd219;
	and.b64  	%rd363, %rd362, -4294967296;
	setp.ne.s64 	%p19, %rd363, 0;
	@%p19 bra 	$L__BB28_97;
	cvt.u32.u64 	%r113, %rd219;
	cvt.u32.u64 	%r114, %rd574;
	div.u32 	%r115, %r114, %r113;
	mul.lo.s32 	%r116, %r115, %r113;
	sub.s32 	%r117, %r114, %r116;
	cvt.u64.u32 	%rd576, %r115;
	cvt.u64.u32 	%rd577, %r117;
	bra.uni 	$L__BB28_98;
$L__BB28_97:
	div.s64 	%rd576, %rd574, %rd219;
	mul.lo.s64 	%rd364, %rd576, %rd219;
	sub.s64 	%rd577, %rd574, %rd364;
$L__BB28_98:
	mul.wide.u32 	%rd365, %r44, 8;
	add.s64 	%rd366, %rd1, %rd365;
	ld.global.u64 	%rd367, [%rd366];
	mad.lo.s64 	%rd226, %rd367, %rd577, %rd218;
	add.s32 	%r45, %r214, -3;
	mul.wide.u32 	%rd368, %r45, 8;
	add.s64 	%rd369, %rd2, %rd368;
	ld.global.u64 	%rd227, [%rd369];
	or.b64  	%rd370, %rd576, %rd227;
	and.b64  	%rd371, %rd370, -4294967296;
	setp.ne.s64 	%p20, %rd371, 0;
	@%p20 bra 	$L__BB28_100;
	cvt.u32.u64 	%r118, %rd227;
	cvt.u32.u64 	%r119, %rd576;
	div.u32 	%r120, %r119, %r118;
	mul.lo.s32 	%r121, %r120, %r118;
	sub.s32 	%r122, %r119, %r121;
	cvt.u64.u32 	%rd582, %r120;
	cvt.u64.u32 	%rd579, %r122;
	bra.uni 	$L__BB28_101;
$L__BB28_100:
	div.s64 	%rd582, %rd576, %rd227;
	mul.lo.s64 	%rd372, %rd582, %rd227;
	sub.s64 	%rd579, %rd576, %rd372;
$L__BB28_101:
	mul.wide.u32 	%rd373, %r45, 8;
	add.s64 	%rd374, %rd1, %rd373;
	ld.global.u64 	%rd375, [%rd374];
	mad.lo.s64 	%rd376, %rd375, %rd579, %rd226;
	add.s64 	%rd591, %rd591, %rd376;
	add.s32 	%r214, %r214, -4;
$L__BB28_102:
	setp.eq.s32 	%p21, %r42, 0;
	@%p21 bra 	$L__BB28_116;
	setp.eq.s32 	%p22, %r42, 1;
	@%p22 bra 	$L__BB28_111;
	mul.wide.u32 	%rd378, %r214, 8;
	add.s64 	%rd379, %rd2, %rd378;
	ld.global.u64 	%rd238, [%rd379];
	or.b64  	%rd380, %rd582, %rd238;
	and.b64  	%rd381, %rd380, -4294967296;
	setp.ne.s64 	%p23, %rd381, 0;
	@%p23 bra 	$L__BB28_106;
	cvt.u32.u64 	%r123, %rd238;
	cvt.u32.u64 	%r124, %rd582;
	div.u32 	%r125, %r124, %r123;
	mul.lo.s32 	%r126, %r125, %r123;
	sub.s32 	%r127, %r124, %r126;
	cvt.u64.u32 	%rd583, %r125;
	cvt.u64.u32 	%rd584, %r127;
	bra.uni 	$L__BB28_107;
$L__BB28_106:
	div.s64 	%rd583, %rd582, %rd238;
	mul.lo.s64 	%rd382, %rd583, %rd238;
	sub.s64 	%rd584, %rd582, %rd382;
$L__BB28_107:
	mul.wide.u32 	%rd383, %r214, 8;
	add.s64 	%rd384, %rd1, %rd383;
	ld.global.u64 	%rd385, [%rd384];
	mul.lo.s64 	%rd245, %rd385, %rd584;
	add.s32 	%r48, %r214, -1;
	mul.wide.u32 	%rd386, %r48, 8;
	add.s64 	%rd387, %rd2, %rd386;
	ld.global.u64 	%rd246, [%rd387];
	or.b64  	%rd388, %rd583, %rd246;
	and.b64  	%rd389, %rd388, -4294967296;
	setp.ne.s64 	%p24, %rd389, 0;
	@%p24 bra 	$L__BB28_109;
	cvt.u32.u64 	%r128, %rd246;
	cvt.u32.u64 	%r129, %rd583;
	div.u32 	%r130, %r129, %r128;
	mul.lo.s32 	%r131, %r130, %r128;
	sub.s32 	%r132, %r129, %r131;
	cvt.u64.u32 	%rd582, %r130;
	cvt.u64.u32 	%rd586, %r132;
	bra.uni 	$L__BB28_110;
$L__BB28_109:
	div.s64 	%rd582, %rd583, %rd246;
	mul.lo.s64 	%rd390, %rd582, %rd246;
	sub.s64 	%rd586, %rd583, %rd390;
$L__BB28_110:
	add.s64 	%rd392, %rd1, %rd386;
	ld.global.u64 	%rd393, [%rd392];
	mad.lo.s64 	%rd394, %rd393, %rd586, %rd245;
	add.s64 	%rd591, %rd591, %rd394;
	add.s32 	%r214, %r214, -2;
$L__BB28_111:
	and.b32  	%r133, %r24, 1;
	setp.eq.b32 	%p25, %r133, 1;
	not.pred 	%p26, %p25;
	@%p26 bra 	$L__BB28_116;
	mul.wide.u32 	%rd395, %r214, 8;
	add.s64 	%rd396, %rd2, %rd395;
	ld.global.u64 	%rd257, [%rd396];
	or.b64  	%rd397, %rd582, %rd257;
	and.b64  	%rd398, %rd397, -4294967296;
	setp.ne.s64 	%p27, %rd398, 0;
	@%p27 bra 	$L__BB28_114;
	cvt.u32.u64 	%r134, %rd257;
	cvt.u32.u64 	%r135, %rd582;
	rem.u32 	%r136, %r135, %r134;
	cvt.u64.u32 	%rd590, %r136;
	bra.uni 	$L__BB28_115;
$L__BB28_114:
	rem.s64 	%rd590, %rd582, %rd257;
$L__BB28_115:
	add.s64 	%rd400, %rd1, %rd395;
	ld.global.u64 	%rd401, [%rd400];
	mad.lo.s64 	%rd591, %rd401, %rd590, %rd591;
$L__BB28_116:
	ld.global.u8 	%rs6, [%rd591];
	st.shared.u8 	[%r5], %rs6;
	st.shared.u64 	[%r6], %rd4;
$L__BB28_117:
	bar.sync 	0;
	setp.lt.u32 	%p50, %r216, 66;
	@%p50 bra 	$L__BB28_125;
$L__BB28_118:
	mov.u32 	%r51, %r216;
	shr.u32 	%r216, %r51, 1;
	setp.ge.u32 	%p51, %r3, %r216;
	@%p51 bra 	$L__BB28_124;
	ld.shared.u8 	%rs3, [%r5];
	add.s32 	%r205, %r5, %r216;
	ld.shared.u8 	%rs4, [%r205];
	setp.ge.u16 	%p52, %rs3, %rs4;
	shl.b32 	%r206, %r216, 3;
	add.s32 	%r53, %r6, %r206;
	@%p52 bra 	$L__BB28_121;
	ld.shared.u64 	%rd592, [%r53];
	bra.uni 	$L__BB28_123;
$L__BB28_121:
	setp.ne.s16 	%p53, %rs3, %rs4;
	@%p53 bra 	$L__BB28_124;
	ld.shared.u64 	%rd478, [%r6];
	ld.shared.u64 	%rd592, [%r53];
	setp.le.s64 	%p54, %rd478, %rd592;
	@%p54 bra 	$L__BB28_124;
$L__BB28_123:
	st.shared.u8 	[%r5], %rs4;
	st.shared.u64 	[%r6], %rd592;
$L__BB28_124:
	bar.sync 	0;
	setp.gt.u32 	%p55, %r51, 131;
	@%p55 bra 	$L__BB28_118;
$L__BB28_125:
	setp.gt.u32 	%p56, %r3, 31;
	@%p56 bra 	$L__BB28_152;
	ld.volatile.shared.u8 	%rs7, [%r5];
	ld.volatile.shared.u8 	%rs8, [%r5+32];
	setp.lt.u16 	%p57, %rs7, %rs8;
	@%p57 bra 	$L__BB28_129;
	ld.volatile.shared.u8 	%rs9, [%r5];
	ld.volatile.shared.u8 	%rs10, [%r5+32];
	setp.ne.s16 	%p58, %rs9, %rs10;
	@%p58 bra 	$L__BB28_130;
	ld.volatile.shared.u64 	%rd479, [%r6];
	ld.volatile.shared.u64 	%rd480, [%r6+256];
	setp.le.s64 	%p59, %rd479, %rd480;
	@%p59 bra 	$L__BB28_130;
$L__BB28_129:
	ld.volatile.shared.u64 	%rd481, [%r6+256];
	st.volatile.shared.u64 	[%r6], %rd481;
	ld.volatile.shared.u8 	%rs11, [%r5+32];
	st.volatile.shared.u8 	[%r5], %rs11;
$L__BB28_130:
	ld.volatile.shared.u8 	%rs12, [%r5];
	ld.volatile.shared.u8 	%rs13, [%r5+16];
	setp.lt.u16 	%p60, %rs12, %rs13;
	@%p60 bra 	$L__BB28_133;
	ld.volatile.shared.u8 	%rs14, [%r5];
	ld.volatile.shared.u8 	%rs15, [%r5+16];
	setp.ne.s16 	%p61, %rs14, %rs15;
	@%p61 bra 	$L__BB28_134;
	ld.volatile.shared.u64 	%rd482, [%r6];
	ld.volatile.shared.u64 	%rd483, [%r6+128];
	setp.le.s64 	%p62, %rd482, %rd483;
	@%p62 bra 	$L__BB28_134;
$L__BB28_133:
	ld.volatile.shared.u64 	%rd484, [%r6+128];
	st.volatile.shared.u64 	[%r6], %rd484;
	ld.volatile.shared.u8 	%rs16, [%r5+16];
	st.volatile.shared.u8 	[%r5], %rs16;
$L__BB28_134:
	ld.volatile.shared.u8 	%rs17, [%r5];
	ld.volatile.shared.u8 	%rs18, [%r5+8];
	setp.lt.u16 	%p63, %rs17, %rs18;
	@%p63 bra 	$L__BB28_137;
	ld.volatile.shared.u8 	%rs19, [%r5];
	ld.volatile.shared.u8 	%rs20, [%r5+8];
	setp.ne.s16 	%p64, %rs19, %rs20;
	@%p64 bra 	$L__BB28_138;
	ld.volatile.shared.u64 	%rd485, [%r6];
	ld.volatile.shared.u64 	%rd486, [%r6+64];
	setp.le.s64 	%p65, %rd485, %rd486;
	@%p65 bra 	$L__BB28_138;
$L__BB28_137:
	ld.volatile.shared.u64 	%rd487, [%r6+64];
	st.volatile.shared.u64 	[%r6], %rd487;
	ld.volatile.shared.u8 	%rs21, [%r5+8];
	st.volatile.shared.u8 	[%r5], %rs21;
$L__BB28_138:
	ld.volatile.shared.u8 	%rs22, [%r5];
	ld.volatile.shared.u8 	%rs23, [%r5+4];
	setp.lt.u16 	%p66, %rs22, %rs23;
	@%p66 bra 	$L__BB28_141;
	ld.volatile.shared.u8 	%rs24, [%r5];
	ld.volatile.shared.u8 	%rs25, [%r5+4];
	setp.ne.s16 	%p67, %rs24, %rs25;
	@%p67 bra 	$L__BB28_142;
	ld.volatile.shared.u64 	%rd488, [%r6];
	ld.volatile.shared.u64 	%rd489, [%r6+32];
	setp.le.s64 	%p68, %rd488, %rd489;
	@%p68 bra 	$L__BB28_142;
$L__BB28_141:
	ld.volatile.shared.u64 	%rd490, [%r6+32];
	st.volatile.shared.u64 	[%r6], %rd490;
	ld.volatile.shared.u8 	%rs26, [%r5+4];
	st.volatile.shared.u8 	[%r5], %rs26;
$L__BB28_142:
	ld.volatile.shared.u8 	%rs27, [%r5];
	ld.volatile.shared.u8 	%rs28, [%r5+2];
	setp.lt.u16 	%p69, %rs27, %rs28;
	@%p69 bra 	$L__BB28_145;
	ld.volatile.shared.u8 	%rs29, [%r5];
	ld.volatile.shared.u8 	%rs30, [%r5+2];
	setp.ne.s16 	%p70, %rs29, %rs30;
	@%p70 bra 	$L__BB28_146;
	ld.volatile.shared.u64 	%rd491, [%r6];
	ld.volatile.shared.u64 	%rd492, [%r6+16];
	setp.le.s64 	%p71, %rd491, %rd492;
	@%p71 bra 	$L__BB28_146;
$L__BB28_145:
	ld.volatile.shared.u64 	%rd493, [%r6+16];
	st.volatile.shared.u64 	[%r6], %rd493;
	ld.volatile.shared.u8 	%rs31, [%r5+2];
	st.volatile.shared.u8 	[%r5], %rs31;
$L__BB28_146:
	ld.volatile.shared.u8 	%rs32, [%r5];
	ld.volatile.shared.u8 	%rs33, [%r5+1];
	setp.lt.u16 	%p72, %rs32, %rs33;
	@%p72 bra 	$L__BB28_149;
	ld.volatile.shared.u8 	%rs34, [%r5];
	ld.volatile.shared.u8 	%rs35, [%r5+1];
	setp.ne.s16 	%p73, %rs34, %rs35;
	@%p73 bra 	$L__BB28_150;
	ld.volatile.shared.u64 	%rd494, [%r6];
	ld.volatile.shared.u64 	%rd495, [%r6+8];
	setp.le.s64 	%p74, %rd494, %rd495;
	@%p74 bra 	$L__BB28_150;
$L__BB28_149:
	ld.volatile.shared.u64 	%rd496, [%r6+8];
	st.volatile.shared.u64 	[%r6], %rd496;
	ld.volatile.shared.u8 	%rs36, [%r5+1];
	st.volatile.shared.u8 	[%r5], %rs36;
$L__BB28_150:
	setp.ne.s32 	%p75, %r3, 0;
	@%p75 bra 	$L__BB28_152;
	ld.param.u64 	%rd506, [nkd_u8_param_9];
	ld.param.u64 	%rd505, [nkd_u8_param_0];
	ld.shared.u8 	%rs37, [sdata_u8];
	cvt.u64.u32 	%rd497, %r4;
	mad.lo.s64 	%rd498, %rd506, %rd5, %rd497;
	cvta.to.global.u64 	%rd499, %rd505;
	add.s64 	%rd500, %rd499, %rd498;
	st.global.u8 	[%rd500], %rs37;
	ld.shared.u64 	%rd501, [%r2];
	cvta.to.global.u64 	%rd502, %rd267;
	shl.b64 	%rd503, %rd498, 3;
	add.s64 	%rd504, %rd502, %rd503;
	st.global.u64 	[%rd504], %rd501;
$L__BB28_152:
	ret;

}
	// .globl	nkd2_u8
.visible .entry nkd2_u8(
	.param .u64 .ptr .align 1 nkd2_u8_param_0,
	.param .u64 .ptr .align 1 nkd2_u8_param_1,
	.param .u64 .ptr .align 1 nkd2_u8_param_2,
	.param .u64 nkd2_u8_param_3,
	.param .u64 nkd2_u8_param_4,
	.param .u64 nkd2_u8_param_5,
	.param .u64 nkd2_u8_param_6,
	.param .u64 nkd2_u8_param_7
)
{
	.reg .pred 	%p<33>;
	.reg .b16 	%rs<38>;
	.reg .b32 	%r<24>;
	.reg .b64 	%rd<70>;

	ld.param.u64 	%rd15, [nkd2_u8_param_0];
	ld.param.u64 	%rd18, [nkd2_u8_param_1];
	ld.param.u64 	%rd19, [nkd2_u8_param_2];
	ld.param.u64 	%rd20, [nkd2_u8_param_3];
	ld.param.u64 	%rd16, [nkd2_u8_param_4];
	ld.param.u64 	%rd21, [nkd2_u8_param_5];
	ld.param.u64 	%rd17, [nkd2_u8_param_7];
	cvta.to.global.u64 	%rd1, %rd19;
	cvta.to.global.u64 	%rd2, %rd18;
	mov.u32 	%r23, %ntid.x;
	mov.u32 	%r12, sdata_u8;
	add.s32 	%r2, %r12, %r23;
	mov.u32 	%r3, %tid.x;
	mov.u32 	%r4, %ctaid.x;
	mul.lo.s32 	%r13, %r4, %r23;
	shl.b32 	%r14, %r13, 1;
	add.s32 	%r15, %r14, %r3;
	add.s32 	%r5, %r12, %r3;
	mov.b16 	%rs5, 0;
	st.shared.u8 	[%r5], %rs5;
	cvt.u64.u32 	%rd3, %r15;
	shl.b32 	%r16, %r3, 3;
	add.s32 	%r6, %r2, %r16;
	st.shared.u64 	[%r6], %rd3;
	mov.u32 	%r17, %ctaid.y;
	cvt.u64.u32 	%rd22, %r17;
	add.s64 	%rd4, %rd20, %rd22;
	setp.ge.u64 	%p1, %rd4, %rd21;
	@%p1 bra 	$L__BB29_46;
	cvt.u32.u64 	%r18, %rd3;
	mul.lo.s64 	%rd5, %rd17, %rd4;
	cvt.u32.u64 	%r19, %rd5;
	add.s32 	%r7, %r18, %r19;
	add.s32 	%r20, %r18, %r23;
	add.s32 	%r8, %r7, %r23;
	cvt.u64.u32 	%rd23, %r20;
	setp.le.u64 	%p2, %rd16, %rd23;
	@%p2 bra 	$L__BB29_9;
	cvt.u64.u32 	%rd29, %r7;
	add.s64 	%rd30, %rd2, %rd29;
	ld.global.u8 	%rs1, [%rd30];
	cvt.u64.u32 	%rd31, %r8;
	add.s64 	%rd32, %rd2, %rd31;
	ld.global.u8 	%rs2, [%rd32];
	setp.ge.u16 	%p4, %rs1, %rs2;
	@%p4 bra 	$L__BB29_4;
	mul.wide.u32 	%rd39, %r8, 8;
	add.s64 	%rd40, %rd1, %rd39;
	ld.global.u64 	%rd67, [%rd40];
	bra.uni 	$L__BB29_8;
$L__BB29_4:
	setp.eq.s16 	%p5, %rs1, %rs2;
	@%p5 bra 	$L__BB29_7;
	mul.wide.u32 	%rd33, %r7, 8;
	add.s64 	%rd34, %rd1, %rd33;
	ld.global.u64 	%rd68, [%rd34];
$L__BB29_6:
	st.shared.u8 	[%r5], %rs1;
	st.shared.u64 	[%r6], %rd68;
	bra.uni 	$L__BB29_11;
$L__BB29_7:
	mul.wide.u32 	%rd35, %r7, 8;
	add.s64 	%rd36, %rd1, %rd35;
	ld.global.u64 	%rd68, [%rd36];
	mul.wide.u32 	%rd37, %r8, 8;
	add.s64 	%rd38, %rd1, %rd37;
	ld.global.u64 	%rd67, [%rd38];
	setp.le.s64 	%p6, %rd68, %rd67;
	@%p6 bra 	$L__BB29_6;
$L__BB29_8:
	st.shared.u8 	[%r5], %rs2;
	st.shared.u64 	[%r6], %rd67;
	bra.uni 	$L__BB29_11;
$L__BB29_9:
	setp.le.u64 	%p3, %rd16, %rd3;
	@%p3 bra 	$L__BB29_11;
	cvt.u64.u32 	%rd24, %r7;
	add.s64 	%rd25, %rd2, %rd24;
	ld.global.u8 	%rs6, [%rd25];
	st.shared.u8 	[%r5], %rs6;
	mul.wide.u32 	%rd26, %r7, 8;
	add.s64 	%rd27, %rd1, %rd26;
	ld.global.u64 	%rd28, [%rd27];
	st.shared.u64 	[%r6], %rd28;
$L__BB29_11:
	bar.sync 	0;
	setp.lt.u32 	%p7, %r23, 66;
	@%p7 bra 	$L__BB29_19;
$L__BB29_12:
	mov.u32 	%r9, %r23;
	shr.u32 	%r23, %r9, 1;
	setp.ge.u32 	%p8, %r3, %r23;
	@%p8 bra 	$L__BB29_18;
	ld.shared.u8 	%rs3, [%r5];
	add.s32 	%r21, %r5, %r23;
	ld.shared.u8 	%rs4, [%r21];
	setp.ge.u16 	%p9, %rs3, %rs4;
	shl.b32 	%r22, %r23, 3;
	add.s32 	%r11, %r6, %r22;
	@%p9 bra 	$L__BB29_15;
	ld.shared.u64 	%rd69, [%r11];
	bra.uni 	$L__BB29_17;
$L__BB29_15:
	setp.ne.s16 	%p10, %rs3, %rs4;
	@%p10 bra 	$L__BB29_18;
	ld.shared.u64 	%rd41, [%r6];
	ld.shared.u64 	%rd69, [%r11];
	setp.le.s64 	%p11, %rd41, %rd69;
	@%p11 bra 	$L__BB29_18;
$L__BB29_17:
	st.shared.u8 	[%r5], %rs4;
	st.shared.u64 	[%r6], %rd69;
$L__BB29_18:
	bar.sync 	0;
	setp.gt.u32 	%p12, %r9, 131;
	@%p12 bra 	$L__BB29_12;
$L__BB29_19:
	setp.gt.u32 	%p13, %r3, 31;
	@%p13 bra 	$L__BB29_46;
	ld.volatile.shared.u8 	%rs7, [%r5];
	ld.volatile.shared.u8 	%rs8, [%r5+32];
	setp.lt.u16 	%p14, %rs7, %rs8;
	@%p14 bra 	$L__BB29_23;
	ld.volatile.shared.u8 	%rs9, [%r5];
	ld.volatile.shared.u8 	%rs10, [%r5+32];
	setp.ne.s16 	%p15, %rs9, %rs10;
	@%p15 bra 	$L__BB29_24;
	ld.volatile.shared.u64 	%rd42, [%r6];
	ld.volatile.shared.u64 	%rd43, [%r6+256];
	setp.le.s64 	%p16, %rd42, %rd43;
	@%p16 bra 	$L__BB29_24;
$L__BB29_23:
	ld.volatile.shared.u64 	%rd44, [%r6+256];
	st.volatile.shared.u64 	[%r6], %rd44;
	ld.volatile.shared.u8 	%rs11, [%r5+32];
	st.volatile.shared.u8 	[%r5], %rs11;
$L__BB29_24:
	ld.volatile.shared.u8 	%rs12, [%r5];
	ld.volatile.shared.u8 	%rs13, [%r5+16];
	setp.lt.u16 	%p17, %rs12, %rs13;
	@%p17 bra 	$L__BB29_27;
	ld.volatile.shared.u8 	%rs14, [%r5];
	ld.volatile.shared.u8 	%rs15, [%r5+16];
	setp.ne.s16 	%p18, %rs14, %rs15;
	@%p18 bra 	$L__BB29_28;
	ld.volatile.shared.u64 	%rd45, [%r6];
	ld.volatile.shared.u64 	%rd46, [%r6+128];
	setp.le.s64 	%p19, %rd45, %rd46;
	@%p19 bra 	$L__BB29_28;
$L__BB29_27:
	ld.volatile.shared.u64 	%rd47, [%r6+128];
	st.volatile.shared.u64 	[%r6], %rd47;
	ld.volatile.shared.u8 	%rs16, [%r5+16];
	st.volatile.shared.u8 	[%r5], %rs16;
$L__BB29_28:
	ld.volatile.shared.u8 	%rs17, [%r5];
	ld.volatile.shared.u8 	%rs18, [%r5+8];
	setp.lt.u16 	%p20, %rs17, %rs18;
	@%p20 bra 	$L__BB29_31;
	ld.volatile.shared.u8 	%rs19, [%r5];
	ld.volatile.shared.u8 	%rs20, [%r5+8];
	setp.ne.s16 	%p21, %rs19, %rs20;
	@%p21 bra 	$L__BB29_32;
	ld.volatile.shared.u64 	%rd48, [%r6];
	ld.volatile.shared.u64 	%rd49, [%r6+64];
	setp.le.s64 	%p22, %rd48, %rd49;
	@%p22 bra 	$L__BB29_32;
$L__BB29_31:
	ld.volatile.shared.u64 	%rd50, [%r6+64];
	st.volatile.shared.u64 	[%r6], %rd50;
	ld.volatile.shared.u8 	%rs21, [%r5+8];
	st.volatile.shared.u8 	[%r5], %rs21;
$L__BB29_32:
	ld.volatile.shared.u8 	%rs22, [%r5];
	ld.volatile.shared.u8 	%rs23, [%r5+4];
	setp.lt.u16 	%p23, %rs22, %rs23;
	@%p23 bra 	$L__BB29_35;
	ld.volatile.shared.u8 	%rs24, [%r5];
	ld.volatile.shared.u8 	%rs25, [%r5+4];
	setp.ne.s16 	%p24, %rs24, %rs25;
	@%p24 bra 	$L__BB29_36;
	ld.volatile.shared.u64 	%rd51, [%r6];
	ld.volatile.shared.u64 	%rd52, [%r6+32];
	setp.le.s64 	%p25, %rd51, %rd52;
	@%p25 bra 	$L__BB29_36;
$L__BB29_35:
	ld.volatile.shared.u64 	%rd53, [%r6+32];
	st.volatile.shared.u64 	[%r6], %rd53;
	ld.volatile.shared.u8 	%rs26, [%r5+4];
	st.volatile.shared.u8 	[%r5], %rs26;
$L__BB29_36:
	ld.volatile.shared.u8 	%rs27, [%r5];
	ld.volatile.shared.u8 	%rs28, [%r5+2];
	setp.lt.u16 	%p26, %rs27, %rs28;
	@%p26 bra 	$L__BB29_39;
	ld.volatile.shared.u8 	%rs29, [%r5];
	ld.volatile.shared.u8 	%rs30, [%r5+2];
	setp.ne.s16 	%p27, %rs29, %rs30;
	@%p27 bra 	$L__BB29_40;
	ld.volatile.shared.u64 	%rd54, [%r6];
	ld.volatile.shared.u64 	%rd55, [%r6+16];
	setp.le.s64 	%p28, %rd54, %rd55;
	@%p28 bra 	$L__BB29_40;
$L__BB29_39:
	ld.volatile.shared.u64 	%rd56, [%r6+16];
	st.volatile.shared.u64 	[%r6], %rd56;
	ld.volatile.shared.u8 	%rs31, [%r5+2];
	st.volatile.shared.u8 	[%r5], %rs31;
$L__BB29_40:
	ld.volatile.shared.u8 	%rs32, [%r5];
	ld.volatile.shared.u8 	%rs33, [%r5+1];
	setp.lt.u16 	%p29, %rs32, %rs33;
	@%p29 bra 	$L__BB29_43;
	ld.volatile.shared.u8 	%rs34, [%r5];
	ld.volatile.shared.u8 	%rs35, [%r5+1];
	setp.ne.s16 	%p30, %rs34, %rs35;
	@%p30 bra 	$L__BB29_44;
	ld.volatile.shared.u64 	%rd57, [%r6];
	ld.volatile.shared.u64 	%rd58, [%r6+8];
	setp.le.s64 	%p31, %rd57, %rd58;
	@%p31 bra 	$L__BB29_44;
$L__BB29_43:
	ld.volatile.shared.u64 	%rd59, [%r6+8];
	st.volatile.shared.u64 	[%r6], %rd59;
	ld.volatile.shared.u8 	%rs36, [%r5+1];
	st.volatile.shared.u8 	[%r5], %rs36;
$L__BB29_44:
	setp.ne.s32 	%p32, %r3, 0;
	@%p32 bra 	$L__BB29_46;
	ld.shared.u8 	%rs37, [sdata_u8];
	cvt.u64.u32 	%rd60, %r4;
	add.s64 	%rd61, %rd5, %rd60;
	cvta.to.global.u64 	%rd62, %rd15;
	add.s64 	%rd63, %rd62, %rd61;
	st.global.u8 	[%rd63], %rs37;
	ld.shared.u64 	%rd64, [%r2];
	shl.b64 	%rd65, %rd61, 3;
	add.s64 	%rd66, %rd1, %rd65;
	st.global.u64 	[%rd66], %rd64;
$L__BB29_46:
	ret;

}
	// .globl	contiguous_reduce_u16
.visible .entry contiguous_reduce_u16(
	.param .u64 .ptr .align 1 contiguous_reduce_u16_param_0,
	.param .u64 .ptr .align 1 contiguous_reduce_u16_param_1,
	.param .u64 .ptr .align 1 contiguous_reduce_u16_param_2,
	.param .u64 contiguous_reduce_u16_param_3
)
{
	.reg .pred 	%p<30>;
	.reg .b16 	%rs<38>;
	.reg .b32 	%r<22>;
	.reg .b64 	%rd<44>;

	ld.param.u64 	%rd7, [contiguous_reduce_u16_param_0];
	ld.param.u64 	%rd8, [contiguous_reduce_u16_param_1];
	ld.param.u64 	%rd10, [contiguous_reduce_u16_param_2];
	ld.param.u64 	%rd9, [contiguous_reduce_u16_param_3];
	cvta.to.global.u64 	%rd1, %rd10;
	mov.u32 	%r21, %ntid.x;
	shl.b32 	%r10, %r21, 1;
	mov.u32 	%r11, sdata_u16;
	add.s32 	%r2, %r11, %r10;
	mov.u32 	%r3, %tid.x;
	mov.u32 	%r4, %ctaid.x;
	mul.lo.s32 	%r12, %r4, %r21;
	shl.b32 	%r13, %r12, 1;
	add.s32 	%r14, %r13, %r3;
	cvt.u64.u32 	%rd2, %r14;
	shl.b32 	%r15, %r3, 3;
	add.s32 	%r5, %r2, %r15;
	st.shared.u64 	[%r5], %rd2;
	shl.b32 	%r16, %r3, 1;
	add.s32 	%r6, %r11, %r16;
	mov.b16 	%rs5, 0;
	st.shared.u16 	[%r6], %rs5;
	add.s32 	%r17, %r14, %r21;
	cvt.u64.u32 	%rd3, %r17;
	setp.le.u64 	%p1, %rd9, %rd3;
	@%p1 bra 	$L__BB30_4;
	shl.b64 	%rd13, %rd2, 1;
	add.s64 	%rd14, %rd1, %rd13;
	ld.global.u16 	%rs1, [%rd14];
	shl.b64 	%rd15, %rd3, 1;
	add.s64 	%rd16, %rd1, %rd15;
	ld.global.u16 	%rs2, [%rd16];
	setp.ge.u16 	%p3, %rs1, %rs2;
	@%p3 bra 	$L__BB30_3;
	st.shared.u16 	[%r6], %rs2;
	st.shared.u64 	[%r5], %rd3;
	bra.uni 	$L__BB30_6;
$L__BB30_3:
	st.shared.u16 	[%r6], %rs1;
	st.shared.u64 	[%r5], %rd2;
	bra.uni 	$L__BB30_6;
$L__BB30_4:
	setp.le.u64 	%p2, %rd9, %rd2;
	@%p2 bra 	$L__BB30_6;
	shl.b64 	%rd11, %rd2, 1;
	add.s64 	%rd12, %rd1, %rd11;
	ld.global.u16 	%rs6, [%rd12];
	st.shared.u16 	[%r6], %rs6;
	st.shared.u64 	[%r5], %rd2;
$L__BB30_6:
	bar.sync 	0;
	setp.lt.u32 	%p4, %r21, 66;
	@%p4 bra 	$L__BB30_14;
$L__BB30_7:
	mov.u32 	%r7, %r21;
	shr.u32 	%r21, %r7, 1;
	setp.ge.u32 	%p5, %r3, %r21;
	@%p5 bra 	$L__BB30_13;
	ld.shared.u16 	%rs3, [%r6];
	and.b32  	%r18, %r7, 2046;
	add.s32 	%r19, %r6, %r18;
	ld.shared.u16 	%rs4, [%r19];
	setp.ge.u16 	%p6, %rs3, %rs4;
	shl.b32 	%r20, %r21, 3;
	add.s32 	%r9, %r5, %r20;
	@%p6 bra 	$L__BB30_10;
	ld.shared.u64 	%rd43, [%r9];
	bra.uni 	$L__BB30_12;
$L__BB30_10:
	setp.ne.s16 	%p7, %rs3, %rs4;
	@%p7 bra 	$L__BB30_13;
	ld.shared.u64 	%rd17, [%r5];
	ld.shared.u64 	%rd43, [%r9];
	setp.le.s64 	%p8, %rd17, %rd43;
	@%p8 bra 	$L__BB30_13;
$L__BB30_12:
	st.shared.u16 	[%r6], %rs4;
	st.shared.u64 	[%r5], %rd43;
$L__BB30_13:
	bar.sync 	0;
	setp.gt.u32 	%p9, %r7, 131;
	@%p9 bra 	$L__BB30_7;
$L__BB30_14:
	setp.gt.u32 	%p10, %r3, 31;
	@%p10 bra 	$L__BB30_41;
	ld.volatile.shared.u16 	%rs7, [%r6];
	ld.volatile.shared.u16 	%rs8, [%r6+64];
	setp.lt.u16 	%p11, %rs7, %rs8;
	@%p11 bra 	$L__BB30_18;
	ld.volatile.shared.u16 	%rs9, [%r6];
	ld.volatile.shared.u16 	%rs10, [%r6+64];
	setp.ne.s16 	%p12, %rs9, %rs10;
	@%p12 bra 	$L__BB30_19;
	ld.volatile.shared.u64 	%rd18, [%r5];
	ld.volatile.shared.u64 	%rd19, [%r5+256];
	setp.le.s64 	%p13, %rd18, %rd19;
	@%p13 bra 	$L__BB30_19;
$L__BB30_18:
	ld.volatile.shared.u64 	%rd20, [%r5+256];
	st.volatile.shared.u64 	[%r5], %rd20;
	ld.volatile.shared.u16 	%rs11, [%r6+64];
	st.volatile.shared.u16 	[%r6], %rs11;
$L__BB30_19:
	ld.volatile.shared.u16 	%rs12, [%r6];
	ld.volatile.shared.u16 	%rs13, [%r6+32];
	setp.lt.u16 	%p14, %rs12, %rs13;
	@%p14 bra 	$L__BB30_22;
	ld.volatile.shared.u16 	%rs14, [%r6];
	ld.volatile.shared.u16 	%rs15, [%r6+32];
	setp.ne.s16 	%p15, %rs14, %rs15;
	@%p15 bra 	$L__BB30_23;
	ld.volatile.shared.u64 	%rd21, [%r5];
	ld.volatile.shared.u64 	%rd22, [%r5+128];
	setp.le.s64 	%p16, %rd21, %rd22;
	@%p16 bra 	$L__BB30_23;
$L__BB30_22:
	ld.volatile.shared.u64 	%rd23, [%r5+128];
	st.volatile.shared.u64 	[%r5], %rd23;
	ld.volatile.shared.u16 	%rs16, [%r6+32];
	st.volatile.shared.u16 	[%r6], %rs16;
$L__BB30_23:
	ld.volatile.shared.u16 	%rs17, [%r6];
	ld.volatile.shared.u16 	%rs18, [%r6+16];
	setp.lt.u16 	%p17, %rs17, %rs18;
	@%p17 bra 	$L__BB30_26;
	ld.volatile.shared.u16 	%rs19, [%r6];
	ld.volatile.shared.u16 	%rs20, [%r6+16];
	setp.ne.s16 	%p18, %rs19, %rs20;
	@%p18 bra 	$L__BB30_27;
	ld.volatile.shared.u64 	%rd24, [%r5];
	ld.volatile.shared.u64 	%rd25, [%r5+64];
	setp.le.s64 	%p19, %rd24, %rd25;
	@%p19 bra 	$L__BB30_27;
$L__BB30_26:
	ld.volatile.shared.u64 	%rd26, [%r5+64];
	st.volatile.shared.u64 	[%r5], %rd26;
	ld.volatile.shared.u16 	%rs21, [%r6+16];
	st.volatile.shared.u16 	[%r6], %rs21;
$L__BB30_27:
	ld.volatile.shared.u16 	%rs22, [%r6];
	ld.volatile.shared.u16 	%rs23, [%r6+8];
	setp.lt.u16 	%p20, %rs22, %rs23;
	@%p20 bra 	$L__BB30_30;
	ld.volatile.shared.u16 	%rs24, [%r6];
	ld.volatile.shared.u16 	%rs25, [%r6+8];
	setp.ne.s16 	%p21, %rs24, %rs25;
	@%p21 bra 	$L__BB30_31;
	ld.volatile.shared.u64 	%rd27, [%r5];
	ld.volatile.shared.u64 	%rd28, [%r5+32];
	setp.le.s64 	%p22, %rd27, %rd28;
	@%p22 bra 	$L__BB30_31;
$L__BB30_30:
	ld.volatile.shared.u64 	%rd29, [%r5+32];
	st.volatile.shared.u64 	[%r5], %rd29;
	ld.volatile.shared.u16 	%rs26, [%r6+8];
	st.volatile.shared.u16 	[%r6], %rs26;
$L__BB30_31:
	ld.volatile.shared.u16 	%rs27, [%r6];
	ld.volatile.shared.u16 	%rs28, [%r6+4];
	setp.lt.u16 	%p23, %rs27, %rs28;
	@%p23 bra 	$L__BB30_34;
	ld.volatile.shared.u16 	%rs29, [%r6];
	ld.volatile.shared.u16 	%rs30, [%r6+4];
	setp.ne.s16 	%p24, %rs29, %rs30;
	@%p24 bra 	$L__BB30_35;
	ld.volatile.shared.u64 	%rd30, [%r5];
	ld.volatile.shared.u64 	%rd31, [%r5+16];
	setp.le.s64 	%p25, %rd30, %rd31;
	@%p25 bra 	$L__BB30_35;
$L__BB30_34:
	ld.volatile.shared.u64 	%rd32, [%r5+16];
	st.volatile.shared.u64 	[%r5], %rd32;
	ld.volatile.shared.u16 	%rs31, [%r6+4];
	st.volatile.shared.u16 	[%r6], %rs31;
$L__BB30_35:
	ld.volatile.shared.u16 	%rs32, [%r6];
	ld.volatile.shared.u16 	%rs33, [%r6+2];
	setp.lt.u16 	%p26, %rs32, %rs33;
	@%p26 bra 	$L__BB30_38;
	ld.volatile.shared.u16 	%rs34, [%r6];
	ld.volatile.shared.u16 	%rs35, [%r6+2];
	setp.ne.s16 	%p27, %rs34, %rs35;
	@%p27 bra 	$L__BB30_39;
	ld.volatile.shared.u64 	%rd33, [%r5];
	ld.volatile.shared.u64 	%rd34, [%r5+8];
	setp.le.s64 	%p28, %rd33, %rd34;
	@%p28 bra 	$L__BB30_39;
$L__BB30_38:
	ld.volatile.shared.u64 	%rd35, [%r5+8];
	st.volatile.shared.u64 	[%r5], %rd35;
	ld.volatile.shared.u16 	%rs36, [%r6+2];
	st.volatile.shared.u16 	[%r6], %rs36;
$L__BB30_39:
	setp.ne.s32 	%p29, %r3, 0;
	@%p29 bra 	$L__BB30_41;
	ld.shared.u16 	%rs37, [sdata_u16];
	cvta.to.global.u64 	%rd36, %rd7;
	mul.wide.u32 	%rd37, %r4, 2;
	add.s64 	%rd38, %rd36, %rd37;
	st.global.u16 	[%rd38], %rs37;
	ld.shared.u64 	%rd39, [%r2];
	cvta.to.global.u64 	%rd40, %rd8;
	mul.wide.u32 	%rd41, %r4, 8;
	add.s64 	%rd42, %rd40, %rd41;
	st.global.u64 	[%rd42], %rd39;
$L__BB30_41:
	ret;

}
	// .globl	uncontiguous_reduce_u16
.visible .entry uncontiguous_reduce_u16(
	.param .u64 .ptr .align 1 uncontiguous_reduce_u16_param_0,
	.param .u64 .ptr .align 1 uncontiguous_reduce_u16_param_1,
	.param .u64 .ptr .align 1 uncontiguous_reduce_u16_param_2,
	.param .u64 .ptr .align 1 uncontiguous_reduce_u16_param_3,
	.param .u64 .ptr .align 1 uncontiguous_reduce_u16_param_4,
	.param .u64 uncontiguous_reduce_u16_param_5,
	.param .u64 uncontiguous_reduce_u16_param_6
)
{
	.reg .pred 	%p<75>;
	.reg .b16 	%rs<38>;
	.reg .b32 	%r<221>;
	.reg .b64 	%rd<589>;

	ld.param.u64 	%rd264, [uncontiguous_reduce_u16_param_2];
	ld.param.u64 	%rd267, [uncontiguous_reduce_u16_param_3];
	ld.param.u64 	%rd268, [uncontiguous_reduce_u16_param_4];
	ld.param.u64 	%rd265, [uncontiguous_reduce_u16_param_5];
	ld.param.u64 	%rd266, [uncontiguous_reduce_u16_param_6];
	cvta.to.global.u64 	%rd1, %rd268;
	cvta.to.global.u64 	%rd2, %rd267;
	cvta.to.global.u64 	%rd3, %rd264;
	mov.u32 	%r220, %ntid.x;
	shl.b32 	%r51, %r220, 1;
	mov.u32 	%r52, sdata_u16;
	add.s32 	%r2, %r52, %r51;
	mov.u32 	%r3, %tid.x;
	mov.u32 	%r53, %ctaid.x;
	mul.lo.s32 	%r54, %r53, %r220;
	shl.b32 	%r55, %r54, 1;
	add.s32 	%r56, %r55, %r3;
	cvt.u64.u32 	%rd4, %r56;
	shl.b32 	%r57, %r3, 3;
	add.s32 	%r4, %r2, %r57;
	st.shared.u64 	[%r4], %rd4;
	shl.b32 	%r58, %r3, 1;
	add.s32 	%r5, %r52, %r58;
	mov.b16 	%rs4, 0;
	st.shared.u16 	[%r5], %rs4;
	add.s32 	%r59, %r56, %r220;
	cvt.u64.u32 	%rd5, %r59;
	setp.le.u64 	%p1, %rd266, %rd5;
	@%p1 bra 	$L__BB31_56;
	cvt.u32.u64 	%r6, %rd265;
	add.s32 	%r214, %r6, -1;
	setp.lt.s32 	%p27, %r214, 0;
	mov.b64 	%rd545, 0;
	mov.u64 	%rd546, %rd545;
	@%p27 bra 	$L__BB31_53;
	setp.lt.u32 	%p28, %r214, 3;
	mov.b64 	%rd546, 0;
	mov.u64 	%rd539, %rd5;
	mov.u64 	%rd541, %rd4;
	mov.u64 	%rd545, %rd546;
	@%p28 bra 	$L__BB31_30;
	add.s32 	%r212, %r6, -2;
	and.b32  	%r135, %r6, -4;
	neg.s32 	%r211, %r135;
	mov.b64 	%rd546, 0;
	mov.u64 	%rd539, %rd5;
	mov.u64 	%rd541, %rd4;
$L__BB31_4:
	.pragma "nounroll";
	add.s32 	%r12, %r212, 1;
	mul.wide.u32 	%rd400, %r12, 8;
	add.s64 	%rd401, %rd2, %rd400;
	ld.global.u64 	%rd10, [%rd401];
	or.b64  	%rd402, %rd541, %rd10;
	and.b64  	%rd403, %rd402, -4294967296;
	setp.ne.s64 	%p29, %rd403, 0;
	@%p29 bra 	$L__BB31_6;
	cvt.u32.u64 	%r136, %rd10;
	cvt.u32.u64 	%r137, %rd541;
	div.u32 	%r138, %r137, %r136;
	mul.lo.s32 	%r139, %r138, %r136;
	sub.s32 	%r140, %r137, %r139;
	cvt.u64.u32 	%rd507, %r138;
	cvt.u64.u32 	%rd508, %r140;
	bra.uni 	$L__BB31_7;
$L__BB31_6:
	div.s64 	%rd507, %rd541, %rd10;
	mul.lo.s64 	%rd404, %rd507, %rd10;
	sub.s64 	%rd508, %rd541, %rd404;
$L__BB31_7:
	mul.wide.u32 	%rd405, %r12, 8;
	add.s64 	%rd406, %rd1, %rd405;
	ld.global.u64 	%rd17, [%rd406];
	mad.lo.s64 	%rd18, %rd17, %rd508, %rd545;
	or.b64  	%rd407, %rd539, %rd10;
	and.b64  	%rd408, %rd407, -4294967296;
	setp.ne.s64 	%p30, %rd408, 0;
	@%p30 bra 	$L__BB31_9;
	cvt.u32.u64 	%r141, %rd10;
	cvt.u32.u64 	%r142, %rd539;
	div.u32 	%r143, %r142, %r141;
	mul.lo.s32 	%r144, %r143, %r141;
	sub.s32 	%r145, %r142, %r144;
	cvt.u64.u32 	%rd509, %r143;
	cvt.u64.u32 	%rd510, %r145;
	bra.uni 	$L__BB31_10;
$L__BB31_9:
	div.s64 	%rd509, %rd539, %rd10;
	mul.lo.s64 	%rd409, %rd509, %rd10;
	sub.s64 	%rd510, %rd539, %rd409;
$L__BB31_10:
	mad.lo.s64 	%rd25, %rd510, %rd17, %rd546;
	mul.wide.u32 	%rd410, %r212, 8;
	add.s64 	%rd411, %rd2, %rd410;
	ld.global.u64 	%rd26, [%rd411];
	or.b64  	%rd412, %rd507, %rd26;
	and.b64  	%rd413, %rd412, -4294967296;
	setp.ne.s64 	%p31, %rd413, 0;
	@%p31 bra 	$L__BB31_12;
	cvt.u32.u64 	%r146, %rd26;
	cvt.u32.u64 	%r147, %rd507;
	div.u32 	%r148, %r147, %r146;
	mul.lo.s32 	%r149, %r148, %r146;
	sub.s32 	%r150, %r147, %r149;
	cvt.u64.u32 	%rd511, %r148;
	cvt.u64.u32 	%rd512, %r150;
	bra.uni 	$L__BB31_13;
$L__BB31_12:
	div.s64 	%rd511, %rd507, %rd26;
	mul.lo.s64 	%rd414, %rd511, %rd26;
	sub.s64 	%rd512, %rd507, %rd414;
$L__BB31_13:
	mul.wide.u32 	%rd415, %r212, 8;
	add.s64 	%rd416, %rd1, %rd415;
	ld.global.u64 	%rd33, [%rd416];
	mad.lo.s64 	%rd34, %rd33, %rd512, %rd18;
	or.b64  	%rd417, %rd509, %rd26;
	and.b64  	%rd418, %rd417, -4294967296;
	setp.ne.s64 	%p32, %rd418, 0;
	@%p32 bra 	$L__BB31_15;
	cvt.u32.u64 	%r151, %rd26;
	cvt.u32.u64 	%r152, %rd509;
	div.u32 	%r153, %r152, %r151;
	mul.lo.s32 	%r154, %r153, %r151;
	sub.s32 	%r155, %r152, %r154;
	cvt.u64.u32 	%rd513, %r153;
	cvt.u64.u32 	%rd514, %r155;
	bra.uni 	$L__BB31_16;
$L__BB31_15:
	div.s64 	%rd513, %rd509, %rd26;
	mul.lo.s64 	%rd419, %rd513, %rd26;
	sub.s64 	%rd514, %rd509, %rd419;
$L__BB31_16:
	mad.lo.s64 	%rd41, %rd514, %rd33, %rd25;
	add.s32 	%r13, %r212, -1;
	mul.wide.u32 	%rd420, %r13, 8;
	add.s64 	%rd421, %rd2, %rd420;
	ld.global.u64 	%rd42, [%rd421];
	or.b64  	%rd422, %rd511, %rd42;
	and.b64  	%rd423, %rd422, -4294967296;
	setp.ne.s64 	%p33, %rd423, 0;
	@%p33 bra 	$L__BB31_18;
	cvt.u32.u64 	%r156, %rd42;
	cvt.u32.u64 	%r157, %rd511;
	div.u32 	%r158, %r157, %r156;
	mul.lo.s32 	%r159, %r158, %r156;
	sub.s32 	%r160, %r157, %r159;
	cvt.u64.u32 	%rd515, %r158;
	cvt.u64.u32 	%rd516, %r160;
	bra.uni 	$L__BB31_19;
$L__BB31_18:
	div.s64 	%rd515, %rd511, %rd42;
	mul.lo.s64 	%rd424, %rd515, %rd42;
	sub.s64 	%rd516, %rd511, %rd424;
$L__BB31_19:
	mul.wide.u32 	%rd425, %r13, 8;
	add.s64 	%rd426, %rd1, %rd425;
	ld.global.u64 	%rd49, [%rd426];
	mad.lo.s64 	%rd50, %rd49, %rd516, %rd34;
	or.b64  	%rd427, %rd513, %rd42;
	and.b64  	%rd428, %rd427, -4294967296;
	setp.ne.s64 	%p34, %rd428, 0;
	@%p34 bra 	$L__BB31_21;
	cvt.u32.u64 	%r161, %rd42;
	cvt.u32.u64 	%r162, %rd513;
	div.u32 	%r163, %r162, %r161;
	mul.lo.s32 	%r164, %r163, %r161;
	sub.s32 	%r165, %r162, %r164;
	cvt.u64.u32 	%rd517, %r163;
	cvt.u64.u32 	%rd518, %r165;
	bra.uni 	$L__BB31_22;
$L__BB31_21:
	div.s64 	%rd517, %rd513, %rd42;
	mul.lo.s64 	%rd429, %rd517, %rd42;
	sub.s64 	%rd518, %rd513, %rd429;
$L__BB31_22:
	mad.lo.s64 	%rd57, %rd518, %rd49, %rd41;
	add.s32 	%r166, %r212, -2;
	mul.wide.u32 	%rd430, %r166, 8;
	add.s64 	%rd431, %rd2, %rd430;
	ld.global.u64 	%rd58, [%rd431];
	or.b64  	%rd432, %rd515, %rd58;
	and.b64  	%rd433, %rd432, -4294967296;
	setp.ne.s64 	%p35, %rd433, 0;
	@%p35 bra 	$L__BB31_24;
	cvt.u32.u64 	%r167, %rd58;
	cvt.u32.u64 	%r168, %rd515;
	div.u32 	%r169, %r168, %r167;
	mul.lo.s32 	%r170, %r169, %r167;
	sub.s32 	%r171, %r168, %r170;
	cvt.u64.u32 	%rd541, %r169;
	cvt.u64.u32 	%rd520, %r171;
	bra.uni 	$L__BB31_25;
$L__BB31_24:
	div.s64 	%rd541, %rd515, %rd58;
	mul.lo.s64 	%rd434, %rd541, %rd58;
	sub.s64 	%rd520, %rd515, %rd434;
$L__BB31_25:
	add.s32 	%r172, %r212, -2;
	mul.wide.u32 	%rd435, %r172, 8;
	add.s64 	%rd436, %rd1, %rd435;
	ld.global.u64 	%rd65, [%rd436];
	mad.lo.s64 	%rd545, %rd65, %rd520, %rd50;
	or.b64  	%rd437, %rd517, %rd58;
	and.b64  	%rd438, %rd437, -4294967296;
	setp.ne.s64 	%p36, %rd438, 0;
	@%p36 bra 	$L__BB31_27;
	cvt.u32.u64 	%r173, %rd58;
	cvt.u32.u64 	%r174, %rd517;
	div.u32 	%r175, %r174, %r173;
	mul.lo.s32 	%r176, %r175, %r173;
	sub.s32 	%r177, %r174, %r176;
	cvt.u64.u32 	%rd539, %r175;
	cvt.u64.u32 	%rd522, %r177;
	bra.uni 	$L__BB31_28;
$L__BB31_27:
	div.s64 	%rd539, %rd517, %rd58;
	mul.lo.s64 	%rd439, %rd539, %rd58;
	sub.s64 	%rd522, %rd517, %rd439;
$L__BB31_28:
	mad.lo.s64 	%rd546, %rd522, %rd65, %rd57;
	add.s32 	%r212, %r212, -4;
	add.s32 	%r211, %r211, 4;
	setp.ne.s32 	%p37, %r211, 0;
	@%p37 bra 	$L__BB31_4;
	add.s32 	%r214, %r212, 1;
$L__BB31_30:
	and.b32  	%r178, %r6, 3;
	setp.eq.s32 	%p38, %r178, 0;
	@%p38 bra 	$L__BB31_53;
	setp.eq.s32 	%p39, %r178, 1;
	@%p39 bra 	$L__BB31_45;
	mul.wide.u32 	%rd441, %r214, 8;
	add.s64 	%rd442, %rd2, %rd441;
	ld.global.u64 	%rd80, [%rd442];
	or.b64  	%rd443, %rd541, %rd80;
	and.b64  	%rd444, %rd443, -4294967296;
	setp.ne.s64 	%p40, %rd444, 0;
	@%p40 bra 	$L__BB31_34;
	cvt.u32.u64 	%r180, %rd80;
	cvt.u32.u64 	%r181, %rd541;
	div.u32 	%r182, %r181, %r180;
	mul.lo.s32 	%r183, %r182, %r180;
	sub.s32 	%r184, %r181, %r183;
	cvt.u64.u32 	%rd529, %r182;
	cvt.u64.u32 	%rd530, %r184;
	bra.uni 	$L__BB31_35;
$L__BB31_34:
	div.s64 	%rd529, %rd541, %rd80;
	mul.lo.s64 	%rd445, %rd529, %rd80;
	sub.s64 	%rd530, %rd541, %rd445;
$L__BB31_35:
	mul.wide.u32 	%rd446, %r214, 8;
	add.s64 	%rd447, %rd1, %rd446;
	ld.global.u64 	%rd87, [%rd447];
	mad.lo.s64 	%rd88, %rd87, %rd530, %rd545;
	or.b64  	%rd448, %rd539, %rd80;
	and.b64  	%rd449, %rd448, -4294967296;
	setp.ne.s64 	%p41, %rd449, 0;
	@%p41 bra 	$L__BB31_37;
	cvt.u32.u64 	%r185, %rd80;
	cvt.u32.u64 	%r186, %rd539;
	div.u32 	%r187, %r186, %r185;
	mul.lo.s32 	%r188, %r187, %r185;
	sub.s32 	%r189, %r186, %r188;
	cvt.u64.u32 	%rd531, %r187;
	cvt.u64.u32 	%rd532, %r189;
	bra.uni 	$L__BB31_38;
$L__BB31_37:
	div.s64 	%rd531, %rd539, %rd80;
	mul.lo.s64 	%rd450, %rd531, %rd80;
	sub.s64 	%rd532, %rd539, %rd450;
$L__BB31_38:
	mad.lo.s64 	%rd95, %rd532, %rd87, %rd546;
	add.s32 	%r18, %r214, -1;
	mul.wide.u32 	%rd451, %r18, 8;
	add.s64 	%rd452, %rd2, %rd451;
	ld.global.u64 	%rd96, [%rd452];
	or.b64  	%rd453, %rd529, %rd96;
	and.b64  	%rd454, %rd453, -4294967296;
	setp.ne.s64 	%p42, %rd454, 0;
	@%p42 bra 	$L__BB31_40;
	cvt.u32.u64 	%r190, %rd96;
	cvt.u32.u64 	%r191, %rd529;
	div.u32 	%r192, %r191, %r190;
	mul.lo.s32 	%r193, %r192, %r190;
	sub.s32 	%r194, %r191, %r193;
	cvt.u64.u32 	%rd541, %r192;
	cvt.u64.u32 	%rd534, %r194;
	bra.uni 	$L__BB31_41;
$L__BB31_40:
	div.s64 	%rd541, %rd529, %rd96;
	mul.lo.s64 	%rd455, %rd541, %rd96;
	sub.s64 	%rd534, %rd529, %rd455;
$L__BB31_41:
	mul.wide.u32 	%rd456, %r18, 8;
	add.s64 	%rd457, %rd1, %rd456;
	ld.global.u64 	%rd103, [%rd457];
	mad.lo.s64 	%rd545, %rd103, %rd534, %rd88;
	or.b64  	%rd458, %rd531, %rd96;
	and.b64  	%rd459, %rd458, -4294967296;
	setp.ne.s64 	%p43, %rd459, 0;
	@%p43 bra 	$L__BB31_43;
	cvt.u32.u64 	%r195, %rd96;
	cvt.u32.u64 	%r196, %rd531;
	div.u32 	%r197, %r196, %r195;
	mul.lo.s32 	%r198, %r197, %r195;
	sub.s32 	%r199, %r196, %r198;
	cvt.u64.u32 	%rd539, %r197;
	cvt.u64.u32 	%rd536, %r199;
	bra.uni 	$L__BB31_44;
$L__BB31_43:
	div.s64 	%rd539, %rd531, %rd96;
	mul.lo.s64 	%rd460, %rd539, %rd96;
	sub.s64 	%rd536, %rd531, %rd460;
$L__BB31_44:
	mad.lo.s64 	%rd546, %rd536, %rd103, %rd95;
	add.s32 	%r214, %r214, -2;
$L__BB31_45:
	and.b32  	%r200, %r6, 1;
	setp.eq.b32 	%p44, %r200, 1;
	not.pred 	%p45, %p44;
	@%p45 bra 	$L__BB31_53;
	mul.wide.u32 	%rd461, %r214, 8;
	add.s64 	%rd462, %rd2, %rd461;
	ld.global.u64 	%rd118, [%rd462];
	or.b64  	%rd463, %rd541, %rd118;
	and.b64  	%rd464, %rd463, -4294967296;
	setp.ne.s64 	%p46, %rd464, 0;
	@%p46 bra 	$L__BB31_48;
	cvt.u32.u64 	%r201, %rd118;
	cvt.u32.u64 	%r202, %rd541;
	rem.u32 	%r203, %r202, %r201;
	cvt.u64.u32 	%rd543, %r203;
	bra.uni 	$L__BB31_49;
$L__BB31_48:
	rem.s64 	%rd543, %rd541, %rd118;
$L__BB31_49:
	add.s64 	%rd466, %rd1, %rd461;
	ld.global.u64 	%rd122, [%rd466];
	mad.lo.s64 	%rd545, %rd122, %rd543, %rd545;
	or.b64  	%rd467, %rd539, %rd118;
	and.b64  	%rd468, %rd467, -4294967296;
	setp.ne.s64 	%p47, %rd468, 0;
	@%p47 bra 	$L__BB31_51;
	cvt.u32.u64 	%r204, %rd118;
	cvt.u32.u64 	%r205, %rd539;
	rem.u32 	%r206, %r205, %r204;
	cvt.u64.u32 	%rd544, %r206;
	bra.uni 	$L__BB31_52;
$L__BB31_51:
	rem.s64 	%rd544, %rd539, %rd118;
$L__BB31_52:
	mad.lo.s64 	%rd546, %rd544, %rd122, %rd546;
$L__BB31_53:
	ld.param.u64 	%rd502, [uncontiguous_reduce_u16_param_2];
	cvta.to.global.u64 	%rd469, %rd502;
	shl.b64 	%rd470, %rd545, 1;
	add.s64 	%rd471, %rd469, %rd470;
	ld.global.u16 	%rs1, [%rd471];
	shl.b64 	%rd472, %rd546, 1;
	add.s64 	%rd473, %rd469, %rd472;
	ld.global.u16 	%rs6, [%rd473];
	setp.ge.u16 	%p48, %rs1, %rs6;
	@%p48 bra 	$L__BB31_55;
	st.shared.u16 	[%r5], %rs1;
	st.shared.u64 	[%r4], %rd5;
	bra.uni 	$L__BB31_116;
$L__BB31_55:
	st.shared.u16 	[%r5], %rs1;
	st.shared.u64 	[%r4], %rd4;
	bra.uni 	$L__BB31_116;
$L__BB31_56:
	setp.le.u64 	%p2, %rd266, %rd4;
	@%p2 bra 	$L__BB31_116;
	cvt.u32.u64 	%r21, %rd265;
	add.s32 	%r218, %r21, -1;
	setp.lt.s32 	%p3, %r218, 0;
	mov.b64 	%rd587, 0;
	@%p3 bra 	$L__BB31_115;
	setp.lt.u32 	%p4, %r218, 7;
	mov.b64 	%rd587, 0;
	mov.u64 	%rd577, %rd4;
	@%p4 bra 	$L__BB31_86;
	add.s32 	%r216, %r21, -4;
	and.b32  	%r60, %r21, -8;
	neg.s32 	%r215, %r60;
	mov.b64 	%rd587, 0;
	mov.u64 	%rd577, %rd4;
$L__BB31_60:
	.pragma "nounroll";
	add.s32 	%r27, %r216, 3;
	mul.wide.u32 	%rd273, %r27, 8;
	add.s64 	%rd274, %rd2, %rd273;
	ld.global.u64 	%rd132, [%rd274];
	or.b64  	%rd275, %rd577, %rd132;
	and.b64  	%rd276, %rd275, -4294967296;
	setp.ne.s64 	%p5, %rd276, 0;
	@%p5 bra 	$L__BB31_62;
	cvt.u32.u64 	%r61, %rd132;
	cvt.u32.u64 	%r62, %rd577;
	div.u32 	%r63, %r62, %r61;
	mul.lo.s32 	%r64, %r63, %r61;
	sub.s32 	%r65, %r62, %r64;
	cvt.u64.u32 	%rd549, %r63;
	cvt.u64.u32 	%rd550, %r65;
	bra.uni 	$L__BB31_63;
$L__BB31_62:
	div.s64 	%rd549, %rd577, %rd132;
	mul.lo.s64 	%rd277, %rd549, %rd132;
	sub.s64 	%rd550, %rd577, %rd277;
$L__BB31_63:
	add.s64 	%rd279, %rd1, %rd273;
	ld.global.u64 	%rd280, [%rd279];
	mad.lo.s64 	%rd139, %rd280, %rd550, %rd587;
	add.s32 	%r28, %r216, 2;
	mul.wide.u32 	%rd281, %r28, 8;
	add.s64 	%rd282, %rd2, %rd281;
	ld.global.u64 	%rd140, [%rd282];
	or.b64  	%rd283, %rd549, %rd140;
	and.b64  	%rd284, %rd283, -4294967296;
	setp.ne.s64 	%p6, %rd284, 0;
	@%p6 bra 	$L__BB31_65;
	cvt.u32.u64 	%r66, %rd140;
	cvt.u32.u64 	%r67, %rd549;
	div.u32 	%r68, %r67, %r66;
	mul.lo.s32 	%r69, %r68, %r66;
	sub.s32 	%r70, %r67, %r69;
	cvt.u64.u32 	%rd551, %r68;
	cvt.u64.u32 	%rd552, %r70;
	bra.uni 	$L__BB31_66;
$L__BB31_65:
	div.s64 	%rd551, %rd549, %rd140;
	mul.lo.s64 	%rd285, %rd551, %rd140;
	sub.s64 	%rd552, %rd549, %rd285;
$L__BB31_66:
	add.s64 	%rd287, %rd1, %rd281;
	ld.global.u64 	%rd288, [%rd287];
	mad.lo.s64 	%rd147, %rd288, %rd552, %rd139;
	add.s32 	%r29, %r216, 1;
	mul.wide.u32 	%rd289, %r29, 8;
	add.s64 	%rd290, %rd2, %rd289;
	ld.global.u64 	%rd148, [%rd290];
	or.b64  	%rd291, %rd551, %rd148;
	and.b64  	%rd292, %rd291, -4294967296;
	setp.ne.s64 	%p7, %rd292, 0;
	@%p7 bra 	$L__BB31_68;
	cvt.u32.u64 	%r71, %rd148;
	cvt.u32.u64 	%r72, %rd551;
	div.u32 	%r73, %r72, %r71;
	mul.lo.s32 	%r74, %r73, %r71;
	sub.s32 	%r75, %r72, %r74;
	cvt.u64.u32 	%rd553, %r73;
	cvt.u64.u32 	%rd554, %r75;
	bra.uni 	$L__BB31_69;
$L__BB31_68:
	div.s64 	%rd553, %rd551, %rd148;
	mul.lo.s64 	%rd293, %rd553, %rd148;
	sub.s64 	%rd554, %rd551, %rd293;
$L__BB31_69:
	add.s64 	%rd295, %rd1, %rd289;
	ld.global.u64 	%rd296, [%rd295];
	mad.lo.s64 	%rd155, %rd296, %rd554, %rd147;
	mul.wide.u32 	%rd297, %r216, 8;
	add.s64 	%rd298, %rd2, %rd297;
	ld.global.u64 	%rd156, [%rd298];
	or.b64  	%rd299, %rd553, %rd156;
	and.b64  	%rd300, %rd299, -4294967296;
	setp.ne.s64 	%p8, %rd300, 0;
	@%p8 bra 	$L__BB31_71;
	cvt.u32.u64 	%r76, %rd156;
	cvt.u32.u64 	%r77, %rd553;
	div.u32 	%r78, %r77, %r76;
	mul.lo.s32 	%r79, %r78, %r76;
	sub.s32 	%r80, %r77, %r79;
	cvt.u64.u32 	%rd555, %r78;
	cvt.u64.u32 	%rd556, %r80;
	bra.uni 	$L__BB31_72;
$L__BB31_71:
	div.s64 	%rd555, %rd553, %rd156;
	mul.lo.s64 	%rd301, %rd555, %rd156;
	sub.s64 	%rd556, %rd553, %rd301;
$L__BB31_72:
	add.s64 	%rd303, %rd1, %rd297;
	ld.global.u64 	%rd304, [%rd303];
	mad.lo.s64 	%rd163, %rd304, %rd556, %rd155;
	add.s32 	%r30, %r216, -1;
	mul.wide.u32 	%rd305, %r30, 8;
	add.s64 	%rd306, %rd2, %rd305;
	ld.global.u64 	%rd164, [%rd306];
	or.b64  	%rd307, %rd555, %rd164;
	and.b64  	%rd308, %rd307, -4294967296;
	setp.ne.s64 	%p9, %rd308, 0;
	@%p9 bra 	$L__BB31_74;
	cvt.u32.u64 	%r81, %rd164;
	cvt.u32.u64 	%r82, %rd555;
	div.u32 	%r83, %r82, %r81;
	mul.lo.s32 	%r84, %r83, %r81;
	sub.s32 	%r85, %r82, %r84;
	cvt.u64.u32 	%rd557, %r83;
	cvt.u64.u32 	%rd558, %r85;
	bra.uni 	$L__BB31_75;
$L__BB31_74:
	div.s64 	%rd557, %rd555, %rd164;
	mul.lo.s64 	%rd309, %rd557, %rd164;
	sub.s64 	%rd558, %rd555, %rd309;
$L__BB31_75:
	add.s64 	%rd311, %rd1, %rd305;
	ld.global.u64 	%rd312, [%rd311];
	mad.lo.s64 	%rd171, %rd312, %rd558, %rd163;
	add.s32 	%r31, %r216, -2;
	mul.wide.u32 	%rd313, %r31, 8;
	add.s64 	%rd314, %rd2, %rd313;
	ld.global.u64 	%rd172, [%rd314];
	or.b64  	%rd315, %rd557, %rd172;
	and.b64  	%rd316, %rd315, -4294967296;
	setp.ne.s64 	%p10, %rd316, 0;
	@%p10 bra 	$L__BB31_77;
	cvt.u32.u64 	%r86, %rd172;
	cvt.u32.u64 	%r87, %rd557;
	div.u32 	%r88, %r87, %r86;
	mul.lo.s32 	%r89, %r88, %r86;
	sub.s32 	%r90, %r87, %r89;
	cvt.u64.u32 	%rd559, %r88;
	cvt.u64.u32 	%rd560, %r90;
	bra.uni 	$L__BB31_78;
$L__BB31_77:
	div.s64 	%rd559, %rd557, %rd172;
	mul.lo.s64 	%rd317, %rd559, %rd172;
	sub.s64 	%rd560, %rd557, %rd317;
$L__BB31_78:
	add.s64 	%rd319, %rd1, %rd313;
	ld.global.u64 	%rd320, [%rd319];
	mad.lo.s64 	%rd179, %rd320, %rd560, %rd171;
	add.s32 	%r32, %r216, -3;
	mul.wide.u32 	%rd321, %r32, 8;
	add.s64 	%rd322, %rd2, %rd321;
	ld.global.u64 	%rd180, [%rd322];
	or.b64  	%rd323, %rd559, %rd180;
	and.b64  	%rd324, %rd323, -4294967296;
	setp.ne.s64 	%p11, %rd324, 0;
	@%p11 bra 	$L__BB31_80;
	cvt.u32.u64 	%r91, %rd180;
	cvt.u32.u64 	%r92, %rd559;
	div.u32 	%r93, %r92, %r91;
	mul.lo.s32 	%r94, %r93, %r91;
	sub.s32 	%r95, %r92, %r94;
	cvt.u64.u32 	%rd561, %r93;
	cvt.u64.u32 	%rd562, %r95;
	bra.uni 	$L__BB31_81;
$L__BB31_80:
	div.s64 	%rd561, %rd559, %rd180;
	mul.lo.s64 	%rd325, %rd561, %rd180;
	sub.s64 	%rd562, %rd559, %rd325;
$L__BB31_81:
	add.s64 	%rd327, %rd1, %rd321;
	ld.global.u64 	%rd328, [%rd327];
	mad.lo.s64 	%rd187, %rd328, %rd562, %rd179;
	add.s32 	%r33, %r216, -4;
	mul.wide.u32 	%rd329, %r33, 8;
	add.s64 	%rd330, %rd2, %rd329;
	ld.global.u64 	%rd188, [%rd330];
	or.b64  	%rd331, %rd561, %rd188;
	and.b64  	%rd332, %rd331, -4294967296;
	setp.ne.s64 	%p12, %rd332, 0;
	@%p12 bra 	$L__BB31_83;
	cvt.u32.u64 	%r96, %rd188;
	cvt.u32.u64 	%r97, %rd561;
	div.u32 	%r98, %r97, %r96;
	mul.lo.s32 	%r99, %r98, %r96;
	sub.s32 	%r100, %r97, %r99;
	cvt.u64.u32 	%rd577, %r98;
	cvt.u64.u32 	%rd564, %r100;
	bra.uni 	$L__BB31_84;
$L__BB31_83:
	div.s64 	%rd577, %rd561, %rd188;
	mul.lo.s64 	%rd333, %rd577, %rd188;
	sub.s64 	%rd564, %rd561, %rd333;
$L__BB31_84:
	add.s64 	%rd335, %rd1, %rd329;
	ld.global.u64 	%rd336, [%rd335];
	mad.lo.s64 	%rd587, %rd336, %rd564, %rd187;
	add.s32 	%r216, %r216, -8;
	add.s32 	%r215, %r215, 8;
	setp.ne.s32 	%p13, %r215, 0;
	@%p13 bra 	$L__BB31_60;
	add.s32 	%r218, %r216, 3;
$L__BB31_86:
	and.b32  	%r38, %r21, 7;
	setp.eq.s32 	%p14, %r38, 0;
	@%p14 bra 	$L__BB31_115;
	and.b32  	%r39, %r21, 3;
	setp.lt.u32 	%p15, %r38, 4;
	@%p15 bra 	$L__BB31_101;
	mul.wide.u32 	%rd338, %r218, 8;
	add.s64 	%rd339, %rd2, %rd338;
	ld.global.u64 	%rd199, [%rd339];
	or.b64  	%rd340, %rd577, %rd199;
	and.b64  	%rd341, %rd340, -4294967296;
	setp.ne.s64 	%p16, %rd341, 0;
	@%p16 bra 	$L__BB31_90;
	cvt.u32.u64 	%r101, %rd199;
	cvt.u32.u64 	%r102, %rd577;
	div.u32 	%r103, %r102, %r101;
	mul.lo.s32 	%r104, %r103, %r101;
	sub.s32 	%r105, %r102, %r104;
	cvt.u64.u32 	%rd568, %r103;
	cvt.u64.u32 	%rd569, %r105;
	bra.uni 	$L__BB31_91;
$L__BB31_90:
	div.s64 	%rd568, %rd577, %rd199;
	mul.lo.s64 	%rd342, %rd568, %rd199;
	sub.s64 	%rd569, %rd577, %rd342;
$L__BB31_91:
	add.s64 	%rd344, %rd1, %rd338;
	ld.global.u64 	%rd345, [%rd344];
	mad.lo.s64 	%rd206, %rd345, %rd569, %rd587;
	add.s32 	%r40, %r218, -1;
	mul.wide.u32 	%rd346, %r40, 8;
	add.s64 	%rd347, %rd2, %rd346;
	ld.global.u64 	%rd207, [%rd347];
	or.b64  	%rd348, %rd568, %rd207;
	and.b64  	%rd349, %rd348, -4294967296;
	setp.ne.s64 	%p17, %rd349, 0;
	@%p17 bra 	$L__BB31_93;
	cvt.u32.u64 	%r106, %rd207;
	cvt.u32.u64 	%r107, %rd568;
	div.u32 	%r108, %r107, %r106;
	mul.lo.s32 	%r109, %r108, %r106;
	sub.s32 	%r110, %r107, %r109;
	cvt.u64.u32 	%rd570, %r108;
	cvt.u64.u32 	%rd571, %r110;
	bra.uni 	$L__BB31_94;
$L__BB31_93:
	div.s64 	%rd570, %rd568, %rd207;
	mul.lo.s64 	%rd350, %rd570, %rd207;
	sub.s64 	%rd571, %rd568, %rd350;
$L__BB31_94:
	add.s64 	%rd352, %rd1, %rd346;
	ld.global.u64 	%rd353, [%rd352];
	mad.lo.s64 	%rd214, %rd353, %rd571, %rd206;
	add.s32 	%r41, %r218, -2;
	mul.wide.u32 	%rd354, %r41, 8;
	add.s64 	%rd355, %rd2, %rd354;
	ld.global.u64 	%rd215, [%rd355];
	or.b64  	%rd356, %rd570, %rd215;
	and.b64  	%rd357, %rd356, -4294967296;
	setp.ne.s64 	%p18, %rd357, 0;
	@%p18 bra 	$L__BB31_96;
	cvt.u32.u64 	%r111, %rd215;
	cvt.u32.u64 	%r112, %rd570;
	div.u32 	%r113, %r112, %r111;
	mul.lo.s32 	%r114, %r113, %r111;
	sub.s32 	%r115, %r112, %r114;
	cvt.u64.u32 	%rd572, %r113;
	cvt.u64.u32 	%rd573, %r115;
	bra.uni 	$L__BB31_97;
$L__BB31_96:
	div.s64 	%rd572, %rd570, %rd215;
	mul.lo.s64 	%rd358, %rd572, %rd215;
	sub.s64 	%rd573, %rd570, %rd358;
$L__BB31_97:
	add.s64 	%rd360, %rd1, %rd354;
	ld.global.u64 	%rd361, [%rd360];
	mad.lo.s64 	%rd222, %rd361, %rd573, %rd214;
	add.s32 	%r42, %r218, -3;
	mul.wide.u32 	%rd362, %r42, 8;
	add.s64 	%rd363, %rd2, %rd362;
	ld.global.u64 	%rd223, [%rd363];
	or.b64  	%rd364, %rd572, %rd223;
	and.b64  	%rd365, %rd364, -4294967296;
	setp.ne.s64 	%p19, %rd365, 0;
	@%p19 bra 	$L__BB31_99;
	cvt.u32.u64 	%r116, %rd223;
	cvt.u32.u64 	%r117, %rd572;
	div.u32 	%r118, %r117, %r116;
	mul.lo.s32 	%r119, %r118, %r116;
	sub.s32 	%r120, %r117, %r119;
	cvt.u64.u32 	%rd577, %r118;
	cvt.u64.u32 	%rd575, %r120;
	bra.uni 	$L__BB31_100;
$L__BB31_99:
	div.s64 	%rd577, %rd572, %rd223;
	mul.lo.s64 	%rd366, %rd577, %rd223;
	sub.s64 	%rd575, %rd572, %rd366;
$L__BB31_100:
	add.s64 	%rd368, %rd1, %rd362;
	ld.global.u64 	%rd369, [%rd368];
	mad.lo.s64 	%rd587, %rd369, %rd575, %rd222;
	add.s32 	%r218, %r218, -4;
$L__BB31_101:
	setp.eq.s32 	%p20, %r39, 0;
	@%p20 bra 	$L__BB31_115;
	setp.eq.s32 	%p21, %r39, 1;
	@%p21 bra 	$L__BB31_110;
	mul.wide.u32 	%rd371, %r218, 8;
	add.s64 	%rd372, %rd2, %rd371;
	ld.global.u64 	%rd234, [%rd372];
	or.b64  	%rd373, %rd577, %rd234;
	and.b64  	%rd374, %rd373, -4294967296;
	setp.ne.s64 	%p22, %rd374, 0;
	@%p22 bra 	$L__BB31_105;
	cvt.u32.u64 	%r121, %rd234;
	cvt.u32.u64 	%r122, %rd577;
	div.u32 	%r123, %r122, %r121;
	mul.lo.s32 	%r124, %r123, %r121;
	sub.s32 	%r125, %r122, %r124;
	cvt.u64.u32 	%rd579, %r123;
	cvt.u64.u32 	%rd580, %r125;
	bra.uni 	$L__BB31_106;
$L__BB31_105:
	div.s64 	%rd579, %rd577, %rd234;
	mul.lo.s64 	%rd375, %rd579, %rd234;
	sub.s64 	%rd580, %rd577, %rd375;
$L__BB31_106:
	add.s64 	%rd377, %rd1, %rd371;
	ld.global.u64 	%rd378, [%rd377];
	mad.lo.s64 	%rd241, %rd378, %rd580, %rd587;
	add.s32 	%r45, %r218, -1;
	mul.wide.u32 	%rd379, %r45, 8;
	add.s64 	%rd380, %rd2, %rd379;
	ld.global.u64 	%rd242, [%rd380];
	or.b64  	%rd381, %rd579, %rd242;
	and.b64  	%rd382, %rd381, -4294967296;
	setp.ne.s64 	%p23, %rd382, 0;
	@%p23 bra 	$L__BB31_108;
	cvt.u32.u64 	%r126, %rd242;
	cvt.u32.u64 	%r127, %rd579;
	div.u32 	%r128, %r127, %r126;
	mul.lo.s32 	%r129, %r128, %r126;
	sub.s32 	%r130, %r127, %r129;
	cvt.u64.u32 	%rd577, %r128;
	cvt.u64.u32 	%rd582, %r130;
	bra.uni 	$L__BB31_109;
$L__BB31_108:
	div.s64 	%rd577, %rd579, %rd242;
	mul.lo.s64 	%rd383, %rd577, %rd242;
	sub.s64 	%rd582, %rd579, %rd383;
$L__BB31_109:
	add.s64 	%rd385, %rd1, %rd379;
	ld.global.u64 	%rd386, [%rd385];
	mad.lo.s64 	%rd587, %rd386, %rd582, %rd241;
	add.s32 	%r218, %r218, -2;
$L__BB31_110:
	and.b32  	%r131, %r21, 1;
	setp.eq.b32 	%p24, %r131, 1;
	not.pred 	%p25, %p24;
	@%p25 bra 	$L__BB31_115;
	mul.wide.u32 	%rd387, %r218, 8;
	add.s64 	%rd388, %rd2, %rd387;
	ld.global.u64 	%rd253, [%rd388];
	or.b64  	%rd389, %rd577, %rd253;
	and.b64  	%rd390, %rd389, -4294967296;
	setp.ne.s64 	%p26, %rd390, 0;
	@%p26 bra 	$L__BB31_113;
	cvt.u32.u64 	%r132, %rd253;
	cvt.u32.u64 	%r133, %rd577;
	rem.u32 	%r134, %r133, %r132;
	cvt.u64.u32 	%rd586, %r134;
	bra.uni 	$L__BB31_114;
$L__BB31_113:
	rem.s64 	%rd586, %rd577, %rd253;
$L__BB31_114:
	add.s64 	%rd392, %rd1, %rd387;
	ld.global.u64 	%rd393, [%rd392];
	mad.lo.s64 	%rd587, %rd393, %rd586, %rd587;
$L__BB31_115:
	shl.b64 	%rd394, %rd587, 1;
	add.s64 	%rd395, %rd3, %rd394;
	ld.global.u16 	%rs5, [%rd395];
	st.shared.u16 	[%r5], %rs5;
	st.shared.u64 	[%r4], %rd4;
$L__BB31_116:
	bar.sync 	0;
	setp.lt.u32 	%p49, %r220, 66;
	@%p49 bra 	$L__BB31_124;
$L__BB31_117:
	mov.u32 	%r48, %r220;
	shr.u32 	%r220, %r48, 1;
	setp.ge.u32 	%p50, %r3, %r220;
	@%p50 bra 	$L__BB31_123;
	ld.shared.u16 	%rs2, [%r5];
	and.b32  	%r207, %r48, 2046;
	add.s32 	%r208, %r5, %r207;
	ld.shared.u16 	%rs3, [%r208];
	setp.ge.u16 	%p51, %rs2, %rs3;
	shl.b32 	%r209, %r220, 3;
	add.s32 	%r50, %r4, %r209;
	@%p51 bra 	$L__BB31_120;
	ld.shared.u64 	%rd588, [%r50];
	bra.uni 	$L__BB31_122;
$L__BB31_120:
	setp.ne.s16 	%p52, %rs2, %rs3;
	@%p52 bra 	$L__BB31_123;
	ld.shared.u64 	%rd474, [%r4];
	ld.shared.u64 	%rd588, [%r50];
	setp.le.s64 	%p53, %rd474, %rd588;
	@%p53 bra 	$L__BB31_123;
$L__BB31_122:
	st.shared.u16 	[%r5], %rs3;
	st.shared.u64 	[%r4], %rd588;
$L__BB31_123:
	bar.sync 	0;
	setp.gt.u32 	%p54, %r48, 131;
	@%p54 bra 	$L__BB31_117;
$L__BB31_124:
	setp.gt.u32 	%p55, %r3, 31;
	@%p55 bra 	$L__BB31_151;
	ld.volatile.shared.u16 	%rs7, [%r5];
	ld.volatile.shared.u16 	%rs8, [%r5+64];
	setp.lt.u16 	%p56, %rs7, %rs8;
	@%p56 bra 	$L__BB31_128;
	ld.volatile.shared.u16 	%rs9, [%r5];
	ld.volatile.shared.u16 	%rs10, [%r5+64];
	setp.ne.s16 	%p57, %rs9, %rs10;
	@%p57 bra 	$L__BB31_129;
	ld.volatile.shared.u64 	%rd475, [%r4];
	ld.volatile.shared.u64 	%rd476, [%r4+256];
	setp.le.s64 	%p58, %rd475, %rd476;
	@%p58 bra 	$L__BB31_129;
$L__BB31_128:
	ld.volatile.shared.u64 	%rd477, [%r4+256];
	st.volatile.shared.u64 	[%r4], %rd477;
	ld.volatile.shared.u16 	%rs11, [%r5+64];
	st.volatile.shared.u16 	[%r5], %rs11;
$L__BB31_129:
	ld.volatile.shared.u16 	%rs12, [%r5];
	ld.volatile.shared.u16 	%rs13, [%r5+32];
	setp.lt.u16 	%p59, %rs12, %rs13;
	@%p59 bra 	$L__BB31_132;
	ld.volatile.shared.u16 	%rs14, [%r5];
	ld.volatile.shared.u16 	%rs15, [%r5+32];
	setp.ne.s16 	%p60, %rs14, %rs15;
	@%p60 bra 	$L__BB31_133;
	ld.volatile.shared.u64 	%rd478, [%r4];
	ld.volatile.shared.u64 	%rd479, [%r4+128];
	setp.le.s64 	%p61, %rd478, %rd479;
	@%p61 bra 	$L__BB31_133;
$L__BB31_132:
	ld.volatile.shared.u64 	%rd480, [%r4+128];
	st.volatile.shared.u64 	[%r4], %rd480;
	ld.volatile.shared.u16 	%rs16, [%r5+32];
	st.volatile.shared.u16 	[%r5], %rs16;
$L__BB31_133:
	ld.volatile.shared.u16 	%rs17, [%r5];
	ld.volatile.shared.u16 	%rs18, [%r5+16];
	setp.lt.u16 	%p62, %rs17, %rs18;
	@%p62 bra 	$L__BB31_136;
	ld.volatile.shared.u16 	%rs19, [%r5];
	ld.volatile.shared.u16 	%rs20, [%r5+16];
	setp.ne.s16 	%p63, %rs19, %rs20;
	@%p63 bra 	$L__BB31_137;
	ld.volatile.shared.u64 	%rd481, [%r4];
	ld.volatile.shared.u64 	%rd482, [%r4+64];
	setp.le.s64 	%p64, %rd481, %rd482;
	@%p64 bra 	$L__BB31_137;
$L__BB31_136:
	ld.volatile.shared.u64 	%rd483, [%r4+64];
	st.volatile.shared.u64 	[%r4], %rd483;
	ld.volatile.shared.u16 	%rs21, [%r5+16];
	st.volatile.shared.u16 	[%r5], %rs21;
$L__BB31_137:
	ld.volatile.shared.u16 	%rs22, [%r5];
	ld.volatile.shared.u16 	%rs23, [%r5+8];
	setp.lt.u16 	%p65, %rs22, %rs23;
	@%p65 bra 	$L__BB31_140;
	ld.volatile.shared.u16 	%rs24, [%r5];
	ld.volatile.shared.u16 	%rs25, [%r5+8];
	setp.ne.s16 	%p66, %rs24, %rs25;
	@%p66 bra 	$L__BB31_141;
	ld.volatile.shared.u64 	%rd484, [%r4];
	ld.volatile.shared.u64 	%rd485, [%r4+32];
	setp.le.s64 	%p67, %rd484, %rd485;
	@%p67 bra 	$L__BB31_141;
$L__BB31_140:
	ld.volatile.shared.u64 	%rd486, [%r4+32];
	st.volatile.shared.u64 	[%r4], %rd486;
	ld.volatile.shared.u16 	%rs26, [%r5+8];
	st.volatile.shared.u16 	[%r5], %rs26;
$L__BB31_141:
	ld.volatile.shared.u16 	%rs27, [%r5];
	ld.volatile.shared.u16 	%rs28, [%r5+4];
	setp.lt.u16 	%p68, %rs27, %rs28;
	@%p68 bra 	$L__BB31_144;
	ld.volatile.shared.u16 	%rs29, [%r5];
	ld.volatile.shared.u16 	%rs30, [%r5+4];
	setp.ne.s16 	%p69, %rs29, %rs30;
	@%p69 bra 	$L__BB31_145;
	ld.volatile.shared.u64 	%rd487, [%r4];
	ld.volatile.shared.u64 	%rd488, [%r4+16];
	setp.le.s64 	%p70, %rd487, %rd488;
	@%p70 bra 	$L__BB31_145;
$L__BB31_144:
	ld.volatile.shared.u64 	%rd489, [%r4+16];
	st.volatile.shared.u64 	[%r4], %rd489;
	ld.volatile.shared.u16 	%rs31, [%r5+4];
	st.volatile.shared.u16 	[%r5], %rs31;
$L__BB31_145:
	ld.volatile.shared.u16 	%rs32, [%r5];
	ld.volatile.shared.u16 	%rs33, [%r5+2];
	setp.lt.u16 	%p71, %rs32, %rs33;
	@%p71 bra 	$L__BB31_148;
	ld.volatile.shared.u16 	%rs34, [%r5];
	ld.volatile.shared.u16 	%rs35, [%r5+2];
	setp.ne.s16 	%p72, %rs34, %rs35;
	@%p72 bra 	$L__BB31_149;
	ld.volatile.shared.u64 	%rd490, [%r4];
	ld.volatile.shared.u64 	%rd491, [%r4+8];
	setp.le.s64 	%p73, %rd490, %rd491;
	@%p73 bra 	$L__BB31_149;
$L__BB31_148:
	ld.volatile.shared.u64 	%rd492, [%r4+8];
	st.volatile.shared.u64 	[%r4], %rd492;
	ld.volatile.shared.u16 	%rs36, [%r5+2];
	st.volatile.shared.u16 	[%r5], %rs36;
$L__BB31_149:
	setp.ne.s32 	%p74, %r3, 0;
	@%p74 bra 	$L__BB31_151;
	ld.param.u64 	%rd501, [uncontiguous_reduce_u16_param_1];
	ld.param.u64 	%rd500, [uncontiguous_reduce_u16_param_0];
	ld.shared.u16 	%rs37, [sdata_u16];
	mov.u32 	%r210, %ctaid.x;
	cvta.to.global.u64 	%rd493, %rd500;
	mul.wide.u32 	%rd494, %r210, 2;
	add.s64 	%rd495, %rd493, %rd494;
	st.global.u16 	[%rd495], %rs37;
	ld.shared.u64 	%rd496, [%r2];
	cvta.to.global.u64 	%rd497, %rd501;
	mul.wide.u32 	%rd498, %r210, 8;
	add.s64 	%rd499, %rd497, %rd498;
	st.global.u64 	[%rd499], %rd496;
$L__BB31_151:
	ret;

}
	// .globl	contiguous_reduce2_u16
.visible .entry contiguous_reduce2_u16(
	.param .u64 .ptr .align 1 contiguous_reduce2_u16_param_0,
	.param .u64 .ptr .align 1 contiguous_reduce2_u16_param_1,
	.param .u64 .ptr .align 1 contiguous_reduce2_u16_param_2,
	.param .u64 contiguous_reduce2_u16_param_3
)
{
	.reg .pred 	%p<32>;
	.reg .b16 	%rs<38>;
	.reg .b32 	%r<22>;
	.reg .b64 	%rd<63>;

	ld.param.u64 	%rd14, [contiguous_reduce2_u16_param_0];
	ld.param.u64 	%rd16, [contiguous_reduce2_u16_param_1];
	ld.param.u64 	%rd17, [contiguous_reduce2_u16_param_2];
	ld.param.u64 	%rd15, [contiguous_reduce2_u16_param_3];
	cvta.to.global.u64 	%rd1, %rd16;
	cvta.to.global.u64 	%rd2, %rd17;
	mov.u32 	%r21, %ntid.x;
	shl.b32 	%r10, %r21, 1;
	mov.u32 	%r11, sdata_u16;
	add.s32 	%r2, %r11, %r10;
	mov.u32 	%r3, %tid.x;
	mov.u32 	%r4, %ctaid.x;
	mul.lo.s32 	%r12, %r4, %r21;
	shl.b32 	%r13, %r12, 1;
	add.s32 	%r14, %r13, %r3;
	cvt.u64.u32 	%rd3, %r14;
	shl.b32 	%r15, %r3, 3;
	add.s32 	%r5, %r2, %r15;
	st.shared.u64 	[%r5], %rd3;
	shl.b32 	%r16, %r3, 1;
	add.s32 	%r6, %r11, %r16;
	mov.b16 	%rs5, 0;
	st.shared.u16 	[%r6], %rs5;
	add.s32 	%r17, %r14, %r21;
	cvt.u64.u32 	%rd4, %r17;
	setp.le.u64 	%p1, %rd15, %rd4;
	@%p1 bra 	$L__BB32_8;
	shl.b64 	%rd23, %rd3, 1;
	add.s64 	%rd24, %rd2, %rd23;
	ld.global.u16 	%rs1, [%rd24];
	shl.b64 	%rd25, %rd4, 1;
	add.s64 	%rd26, %rd2, %rd25;
	ld.global.u16 	%rs2, [%rd26];
	setp.ge.u16 	%p3, %rs1, %rs2;
	@%p3 bra 	$L__BB32_3;
	shl.b64 	%rd33, %rd4, 3;
	add.s64 	%rd34, %rd1, %rd33;
	ld.global.u64 	%rd60, [%rd34];
	bra.uni 	$L__BB32_7;
$L__BB32_3:
	setp.eq.s16 	%p4, %rs1, %rs2;
	@%p4 bra 	$L__BB32_6;
	shl.b64 	%rd27, %rd3, 3;
	add.s64 	%rd28, %rd1, %rd27;
	ld.global.u64 	%rd61, [%rd28];
$L__BB32_5:
	st.shared.u16 	[%r6], %rs1;
	st.shared.u64 	[%r5], %rd61;
	bra.uni 	$L__BB32_10;
$L__BB32_6:
	shl.b64 	%rd29, %rd3, 3;
	add.s64 	%rd30, %rd1, %rd29;
	ld.global.u64 	%rd61, [%rd30];
	shl.b64 	%rd31, %rd4, 3;
	add.s64 	%rd32, %rd1, %rd31;
	ld.global.u64 	%rd60, [%rd32];
	setp.le.s64 	%p5, %rd61, %rd60;
	@%p5 bra 	$L__BB32_5;
$L__BB32_7:
	st.shared.u16 	[%r6], %rs2;
	st.shared.u64 	[%r5], %rd60;
	bra.uni 	$L__BB32_10;
$L__BB32_8:
	setp.le.u64 	%p2, %rd15, %rd3;
	@%p2 bra 	$L__BB32_10;
	shl.b64 	%rd18, %rd3, 1;
	add.s64 	%rd19, %rd2, %rd18;
	ld.global.u16 	%rs6, [%rd19];
	st.shared.u16 	[%r6], %rs6;
	shl.b64 	%rd20, %rd3, 3;
	add.s64 	%rd21, %rd1, %rd20;
	ld.global.u64 	%rd22, [%rd21];
	st.shared.u64 	[%r5], %rd22;
$L__BB32_10:
	bar.sync 	0;
	setp.lt.u32 	%p6, %r21, 66;
	@%p6 bra 	$L__BB32_18;
$L__BB32_11:
	mov.u32 	%r7, %r21;
	shr.u32 	%r21, %r7, 1;
	setp.ge.u32 	%p7, %r3, %r21;
	@%p7 bra 	$L__BB32_17;
	ld.shared.u16 	%rs3, [%r6];
	and.b32  	%r18, %r7, 2046;
	add.s32 	%r19, %r6, %r18;
	ld.shared.u16 	%rs4, [%r19];
	setp.ge.u16 	%p8, %rs3, %rs4;
	shl.b32 	%r20, %r21, 3;
	add.s32 	%r9, %r5, %r20;
	@%p8 bra 	$L__BB32_14;
	ld.shared.u64 	%rd62, [%r9];
	bra.uni 	$L__BB32_16;
$L__BB32_14:
	setp.ne.s16 	%p9, %rs3, %rs4;
	@%p9 bra 	$L__BB32_17;
	ld.shared.u64 	%rd35, [%r5];
	ld.shared.u64 	%rd62, [%r9];
	setp.le.s64 	%p10, %rd35, %rd62;
	@%p10 bra 	$L__BB32_17;
$L__BB32_16:
	st.shared.u16 	[%r6], %rs4;
	st.shared.u64 	[%r5], %rd62;
$L__BB32_17:
	bar.sync 	0;
	setp.gt.u32 	%p11, %r7, 131;
	@%p11 bra 	$L__BB32_11;
$L__BB32_18:
	setp.gt.u32 	%p12, %r3, 31;
	@%p12 bra 	$L__BB32_45;
	ld.volatile.shared.u16 	%rs7, [%r6];
	ld.volatile.shared.u16 	%rs8, [%r6+64];
	setp.lt.u16 	%p13, %rs7, %rs8;
	@%p13 bra 	$L__BB32_22;
	ld.volatile.shared.u16 	%rs9, [%r6];
	ld.volatile.shared.u16 	%rs10, [%r6+64];
	setp.ne.s16 	%p14, %rs9, %rs10;
	@%p14 bra 	$L__BB32_23;
	ld.volatile.shared.u64 	%rd36, [%r5];
	ld.volatile.shared.u64 	%rd37, [%r5+256];
	setp.le.s64 	%p15, %rd36, %rd37;
	@%p15 bra 	$L__BB32_23;
$L__BB32_22:
	ld.volatile.shared.u64 	%rd38, [%r5+256];
	st.volatile.shared.u64 	[%r5], %rd38;
	ld.volatile.shared.u16 	%rs11, [%r6+64];
	st.volatile.shared.u16 	[%r6], %rs11;
$L__BB32_23:
	ld.volatile.shared.u16 	%rs12, [%r6];
	ld.volatile.shared.u16 	%rs13, [%r6+32];
	setp.lt.u16 	%p16, %rs12, %rs13;
	@%p16 bra 	$L__BB32_26;
	ld.volatile.shared.u16 	%rs14, [%r6];
	ld.volatile.shared.u16 	%rs15, [%r6+32];
	setp.ne.s16 	%p17, %rs14, %rs15;
	@%p17 bra 	$L__BB32_27;
	ld.volatile.shared.u64 	%rd39, [%r5];
	ld.volatile.shared.u64 	%rd40, [%r5+128];
	setp.le.s64 	%p18, %rd39, %rd40;
	@%p18 bra 	$L__BB32_27;
$L__BB32_26:
	ld.volatile.shared.u64 	%rd41, [%r5+128];
	st.volatile.shared.u64 	[%r5], %rd41;
	ld.volatile.shared.u16 	%rs16, [%r6+32];
	st.volatile.shared.u16 	[%r6], %rs16;
$L__BB32_27:
	ld.volatile.shared.u16 	%rs17, [%r6];
	ld.volatile.shared.u16 	%rs18, [%r6+16];
	setp.lt.u16 	%p19, %rs17, %rs18;
	@%p19 bra 	$L__BB32_30;
	ld.volatile.shared.u16 	%rs19, [%r6];
	ld.volatile.shared.u16 	%rs20, [%r6+16];
	setp.ne.s16 	%p20, %rs19, %rs20;
	@%p20 bra 	$L__BB32_31;
	ld.volatile.shared.u64 	%rd42, [%r5];
	ld.volatile.shared.u64 	%rd43, [%r5+64];
	setp.le.s64 	%p21, %rd42, %rd43;
	@%p21 bra 	$L__BB32_31;
$L__BB32_30:
	ld.volatile.shared.u64 	%rd44, [%r5+64];
	st.volatile.shared.u64 	[%r5], %rd44;
	ld.volatile.shared.u16 	%rs21, [%r6+16];
	st.volatile.shared.u16 	[%r6], %rs21;
$L__BB32_31:
	ld.volatile.shared.u16 	%rs22, [%r6];
	ld.volatile.shared.u16 	%rs23, [%r6+8];
	setp.lt.u16 	%p22, %rs22, %rs23;
	@%p22 bra 	$L__BB32_34;
	ld.volatile.shared.u16 	%rs24, [%r6];
	ld.volatile.shared.u16 	%rs25, [%r6+8];
	setp.ne.s16 	%p23, %rs24, %rs25;
	@%p23 bra 	$L__BB32_35;
	ld.volatile.shared.u64 	%rd45, [%r5];
	ld.volatile.shared.u64 	%rd46, [%r5+32];
	setp.le.s64 	%p24, %rd45, %rd46;
	@%p24 bra 	$L__BB32_35;
$L__BB32_34:
	ld.volatile.shared.u64 	%rd47, [%r5+32];
	st.volatile.shared.u64 	[%r5], %rd47;
	ld.volatile.shared.u16 	%rs26, [%r6+8];
	st.volatile.shared.u16 	[%r6], %rs26;
$L__BB32_35:
	ld.volatile.shared.u16 	%rs27, [%r6];
	ld.volatile.shared.u16 	%rs28, [%r6+4];
	setp.lt.u16 	%p25, %rs27, %rs28;
	@%p25 bra 	$L__BB32_38;
	ld.volatile.shared.u16 	%rs29, [%r6];
	ld.volatile.shared.u16 	%rs30, [%r6+4];
	setp.ne.s16 	%p26, %rs29, %rs30;
	@%p26 bra 	$L__BB32_39;
	ld.volatile.shared.u64 	%rd48, [%r5];
	ld.volatile.shared.u64 	%rd49, [%r5+16];
	setp.le.s64 	%p27, %rd48, %rd49;
	@%p27 bra 	$L__BB32_39;
$L__BB32_38:
	ld.volatile.shared.u64 	%rd50, [%r5+16];
	st.volatile.shared.u64 	[%r5], %rd50;
	ld.volatile.shared.u16 	%rs31, [%r6+4];
	st.volatile.shared.u16 	[%r6], %rs31;
$L__BB32_39:
	ld.volatile.shared.u16 	%rs32, [%r6];
	ld.volatile.shared.u16 	%rs33, [%r6+2];
	setp.lt.u16 	%p28, %rs32, %rs33;
	@%p28 bra 	$L__BB32_42;
	ld.volatile.shared.u16 	%rs34, [%r6];
	ld.volatile.shared.u16 	%rs35, [%r6+2];
	setp.ne.s16 	%p29, %rs34, %rs35;
	@%p29 bra 	$L__BB32_43;
	ld.volatile.shared.u64 	%rd51, [%r5];
	ld.volatile.shared.u64 	%rd52, [%r5+8];
	setp.le.s64 	%p30, %rd51, %rd52;
	@%p30 bra 	$L__BB32_43;
$L__BB32_42:
	ld.volatile.shared.u64 	%rd53, [%r5+8];
	st.volatile.shared.u64 	[%r5], %rd53;
	ld.volatile.shared.u16 	%rs36, [%r6+2];
	st.volatile.shared.u16 	[%r6], %rs36;
$L__BB32_43:
	setp.ne.s32 	%p31, %r3, 0;
	@%p31 bra 	$L__BB32_45;
	ld.shared.u16 	%rs37, [sdata_u16];
	cvta.to.global.u64 	%rd54, %rd14;
	mul.wide.u32 	%rd55, %r4, 2;
	add.s64 	%rd56, %rd54, %rd55;
	st.global.u16 	[%rd56], %rs37;
	ld.shared.u64 	%rd57, [%r2];
	mul.wide.u32 	%rd58, %r4, 8;
	add.s64 	%rd59, %rd1, %rd58;
	st.global.u64 	[%rd59], %rd57;
$L__BB32_45:
	ret;

}
	// .globl	nkd_u16
.visible .entry nkd_u16(
	.param .u64 .ptr .align 1 nkd_u16_param_0,
	.param .u64 .ptr .align 1 nkd_u16_param_1,
	.param .u64 .ptr .align 1 nkd_u16_param_2,
	.param .u64 .ptr .align 1 nkd_u16_param_3,
	.param .u64 .ptr .align 1 nkd_u16_param_4,
	.param .u64 nkd_u16_param_5,
	.param .u64 nkd_u16_param_6,
	.param .u64 nkd_u16_param_7,
	.param .u64 nkd_u16_param_8,
	.param .u64 nkd_u16_param_9
)
{
	.reg .pred 	%p<76>;
	.reg .b16 	%rs<38>;
	.reg .b32 	%r<220>;
	.reg .b64 	%rd<601>;

	ld.param.u64 	%rd271, [nkd_u16_param_1];
	ld.param.u64 	%rd267, [nkd_u16_param_2];
	ld.param.u64 	%rd272, [nkd_u16_param_3];
	ld.param.u64 	%rd273, [nkd_u16_param_4];
	ld.param.u64 	%rd268, [nkd_u16_param_5];
	ld.param.u64 	%rd274, [nkd_u16_param_6];
	ld.param.u64 	%rd269, [nkd_u16_param_7];
	ld.param.u64 	%rd275, [nkd_u16_param_8];
	cvta.to.global.u64 	%rd1, %rd273;
	cvta.to.global.u64 	%rd2, %rd272;
	cvta.to.global.u64 	%rd599, %rd271;
	mov.u32 	%r219, %ntid.x;
	shl.b32 	%r54, %r219, 1;
	mov.u32 	%r55, sdata_u16;
	add.s32 	%r2, %r55, %r54;
	mov.u32 	%r3, %tid.x;
	mov.u32 	%r4, %ctaid.x;
	mul.lo.s32 	%r56, %r4, %r219;
	shl.b32 	%r57, %r56, 1;
	add.s32 	%r58, %r57, %r3;
	shl.b32 	%r59, %r3, 1;
	add.s32 	%r5, %r55, %r59;
	mov.b16 	%rs5, 0;
	st.shared.u16 	[%r5], %rs5;
	cvt.u64.u32 	%rd4, %r58;
	shl.b32 	%r60, %r3, 3;
	add.s32 	%r6, %r2, %r60;
	st.shared.u64 	[%r6], %rd4;
	mov.u32 	%r61, %ctaid.y;
	cvt.u64.u32 	%rd276, %r61;
	add.s64 	%rd5, %rd274, %rd276;
	setp.ge.u64 	%p1, %rd5, %rd275;
	@%p1 bra 	$L__BB33_152;
	cvt.u32.u64 	%r62, %rd4;
	add.s32 	%r63, %r62, %r219;
	cvt.u64.u32 	%rd6, %r63;
	setp.le.u64 	%p2, %rd269, %rd6;
	@%p2 bra 	$L__BB33_57;
	mul.lo.s64 	%rd408, %rd5, %rd269;
	add.s64 	%rd553, %rd408, %rd4;
	add.s64 	%rd551, %rd408, %rd6;
	cvt.u32.u64 	%r7, %rd268;
	add.s32 	%r213, %r7, -1;
	setp.lt.s32 	%p28, %r213, 0;
	mov.b64 	%rd557, 0;
	mov.u64 	%rd558, %rd557;
	@%p28 bra 	$L__BB33_54;
	setp.lt.u32 	%p29, %r213, 3;
	mov.b64 	%rd558, 0;
	mov.u64 	%rd557, %rd558;
	@%p29 bra 	$L__BB33_31;
	add.s32 	%r211, %r7, -2;
	and.b32  	%r139, %r7, -4;
	neg.s32 	%r210, %r139;
	mov.b64 	%rd558, 0;
$L__BB33_5:
	.pragma "nounroll";
	add.s32 	%r13, %r211, 1;
	mul.wide.u32 	%rd412, %r13, 8;
	add.s64 	%rd413, %rd2, %rd412;
	ld.global.u64 	%rd13, [%rd413];
	or.b64  	%rd414, %rd553, %rd13;
	and.b64  	%rd415, %rd414, -4294967296;
	setp.ne.s64 	%p30, %rd415, 0;
	@%p30 bra 	$L__BB33_7;
	cvt.u32.u64 	%r140, %rd13;
	cvt.u32.u64 	%r141, %rd553;
	div.u32 	%r142, %r141, %r140;
	mul.lo.s32 	%r143, %r142, %r140;
	sub.s32 	%r144, %r141, %r143;
	cvt.u64.u32 	%rd519, %r142;
	cvt.u64.u32 	%rd520, %r144;
	bra.uni 	$L__BB33_8;
$L__BB33_7:
	div.s64 	%rd519, %rd553, %rd13;
	mul.lo.s64 	%rd416, %rd519, %rd13;
	sub.s64 	%rd520, %rd553, %rd416;
$L__BB33_8:
	mul.wide.u32 	%rd417, %r13, 8;
	add.s64 	%rd418, %rd1, %rd417;
	ld.global.u64 	%rd20, [%rd418];
	mad.lo.s64 	%rd21, %rd20, %rd520, %rd557;
	or.b64  	%rd419, %rd551, %rd13;
	and.b64  	%rd420, %rd419, -4294967296;
	setp.ne.s64 	%p31, %rd420, 0;
	@%p31 bra 	$L__BB33_10;
	cvt.u32.u64 	%r145, %rd13;
	cvt.u32.u64 	%r146, %rd551;
	div.u32 	%r147, %r146, %r145;
	mul.lo.s32 	%r148, %r147, %r145;
	sub.s32 	%r149, %r146, %r148;
	cvt.u64.u32 	%rd521, %r147;
	cvt.u64.u32 	%rd522, %r149;
	bra.uni 	$L__BB33_11;
$L__BB33_10:
	div.s64 	%rd521, %rd551, %rd13;
	mul.lo.s64 	%rd421, %rd521, %rd13;
	sub.s64 	%rd522, %rd551, %rd421;
$L__BB33_11:
	mad.lo.s64 	%rd28, %rd522, %rd20, %rd558;
	add.s32 	%r14, %r211, -2;
	mul.wide.u32 	%rd422, %r211, 8;
	add.s64 	%rd423, %rd2, %rd422;
	ld.global.u64 	%rd29, [%rd423];
	or.b64  	%rd424, %rd519, %rd29;
	and.b64  	%rd425, %rd424, -4294967296;
	setp.ne.s64 	%p32, %rd425, 0;
	@%p32 bra 	$L__BB33_13;
	cvt.u32.u64 	%r150, %rd29;
	cvt.u32.u64 	%r151, %rd519;
	div.u32 	%r152, %r151, %r150;
	mul.lo.s32 	%r153, %r152, %r150;
	sub.s32 	%r154, %r151, %r153;
	cvt.u64.u32 	%rd523, %r152;
	cvt.u64.u32 	%rd524, %r154;
	bra.uni 	$L__BB33_14;
$L__BB33_13:
	div.s64 	%rd523, %rd519, %rd29;
	mul.lo.s64 	%rd426, %rd523, %rd29;
	sub.s64 	%rd524, %rd519, %rd426;
$L__BB33_14:
	mul.wide.u32 	%rd427, %r211, 8;
	add.s64 	%rd428, %rd1, %rd427;
	ld.global.u64 	%rd36, [%rd428];
	mad.lo.s64 	%rd37, %rd36, %rd524, %rd21;
	or.b64  	%rd429, %rd521, %rd29;
	and.b64  	%rd430, %rd429, -4294967296;
	setp.ne.s64 	%p33, %rd430, 0;
	@%p33 bra 	$L__BB33_16;
	cvt.u32.u64 	%r155, %rd29;
	cvt.u32.u64 	%r156, %rd521;
	div.u32 	%r157, %r156, %r155;
	mul.lo.s32 	%r158, %r157, %r155;
	sub.s32 	%r159, %r156, %r158;
	cvt.u64.u32 	%rd525, %r157;
	cvt.u64.u32 	%rd526, %r159;
	bra.uni 	$L__BB33_17;
$L__BB33_16:
	div.s64 	%rd525, %rd521, %rd29;
	mul.lo.s64 	%rd431, %rd525, %rd29;
	sub.s64 	%rd526, %rd521, %rd431;
$L__BB33_17:
	mad.lo.s64 	%rd44, %rd526, %rd36, %rd28;
	add.s32 	%r15, %r211, -1;
	mul.wide.u32 	%rd432, %r15, 8;
	add.s64 	%rd433, %rd2, %rd432;
	ld.global.u64 	%rd45, [%rd433];
	or.b64  	%rd434, %rd523, %rd45;
	and.b64  	%rd435, %rd434, -4294967296;
	setp.ne.s64 	%p34, %rd435, 0;
	@%p34 bra 	$L__BB33_19;
	cvt.u32.u64 	%r160, %rd45;
	cvt.u32.u64 	%r161, %rd523;
	div.u32 	%r162, %r161, %r160;
	mul.lo.s32 	%r163, %r162, %r160;
	sub.s32 	%r164, %r161, %r163;
	cvt.u64.u32 	%rd527, %r162;
	cvt.u64.u32 	%rd528, %r164;
	bra.uni 	$L__BB33_20;
$L__BB33_19:
	div.s64 	%rd527, %rd523, %rd45;
	mul.lo.s64 	%rd436, %rd527, %rd45;
	sub.s64 	%rd528, %rd523, %rd436;
$L__BB33_20:
	mul.wide.u32 	%rd437, %r15, 8;
	add.s64 	%rd438, %rd1, %rd437;
	ld.global.u64 	%rd52, [%rd438];
	mad.lo.s64 	%rd53, %rd52, %rd528, %rd37;
	or.b64  	%rd439, %rd525, %rd45;
	and.b64  	%rd440, %rd439, -4294967296;
	setp.ne.s64 	%p35, %rd440, 0;
	@%p35 bra 	$L__BB33_22;
	cvt.u32.u64 	%r165, %rd45;
	cvt.u32.u64 	%r166, %rd525;
	div.u32 	%r167, %r166, %r165;
	mul.lo.s32 	%r168, %r167, %r165;
	sub.s32 	%r169, %r166, %r168;
	cvt.u64.u32 	%rd529, %r167;
	cvt.u64.u32 	%rd530, %r169;
	bra.uni 	$L__BB33_23;
$L__BB33_22:
	div.s64 	%rd529, %rd525, %rd45;
	mul.lo.s64 	%rd441, %rd529, %rd45;
	sub.s64 	%rd530, %rd525, %rd441;
$L__BB33_23:
	mad.lo.s64 	%rd60, %rd530, %rd52, %rd44;
	mul.wide.u32 	%rd442, %r14, 8;
	add.s64 	%rd443, %rd2, %rd442;
	ld.global.u64 	%rd61, [%rd443];
	or.b64  	%rd444, %rd527, %rd61;
	and.b64  	%rd445, %rd444, -4294967296;
	setp.ne.s64 	%p36, %rd445, 0;
	@%p36 bra 	$L__BB33_25;
	cvt.u32.u64 	%r170, %rd61;
	cvt.u32.u64 	%r171, %rd527;
	div.u32 	%r172, %r171, %r170;
	mul.lo.s32 	%r173, %r172, %r170;
	sub.s32 	%r174, %r171, %r173;
	cvt.u64.u32 	%rd553, %r172;
	cvt.u64.u32 	%rd532, %r174;
	bra.uni 	$L__BB33_26;
$L__BB33_25:
	div.s64 	%rd553, %rd527, %rd61;
	mul.lo.s64 	%rd446, %rd553, %rd61;
	sub.s64 	%rd532, %rd527, %rd446;
$L__BB33_26:
	mul.wide.u32 	%rd447, %r14, 8;
	add.s64 	%rd448, %rd1, %rd447;
	ld.global.u64 	%rd68, [%rd448];
	mad.lo.s64 	%rd557, %rd68, %rd532, %rd53;
	or.b64  	%rd449, %rd529, %rd61;
	and.b64  	%rd450, %rd449, -4294967296;
	setp.ne.s64 	%p37, %rd450, 0;
	@%p37 bra 	$L__BB33_28;
	cvt.u32.u64 	%r175, %rd61;
	cvt.u32.u64 	%r176, %rd529;
	div.u32 	%r177, %r176, %r175;
	mul.lo.s32 	%r178, %r177, %r175;
	sub.s32 	%r179, %r176, %r178;
	cvt.u64.u32 	%rd551, %r177;
	cvt.u64.u32 	%rd534, %r179;
	bra.uni 	$L__BB33_29;
$L__BB33_28:
	div.s64 	%rd551, %rd529, %rd61;
	mul.lo.s64 	%rd451, %rd551, %rd61;
	sub.s64 	%rd534, %rd529, %rd451;
$L__BB33_29:
	mad.lo.s64 	%rd558, %rd534, %rd68, %rd60;
	add.s32 	%r211, %r211, -4;
	add.s32 	%r210, %r210, 4;
	setp.ne.s32 	%p38, %r210, 0;
	@%p38 bra 	$L__BB33_5;
	add.s32 	%r213, %r211, 1;
$L__BB33_31:
	and.b32  	%r20, %r7, 3;
	setp.eq.s32 	%p39, %r20, 0;
	@%p39 bra 	$L__BB33_54;
	setp.eq.s32 	%p40, %r20, 1;
	@%p40 bra 	$L__BB33_46;
	mul.wide.u32 	%rd453, %r213, 8;
	add.s64 	%rd454, %rd2, %rd453;
	ld.global.u64 	%rd83, [%rd454];
	or.b64  	%rd455, %rd553, %rd83;
	and.b64  	%rd456, %rd455, -4294967296;
	setp.ne.s64 	%p41, %rd456, 0;
	@%p41 bra 	$L__BB33_35;
	cvt.u32.u64 	%r180, %rd83;
	cvt.u32.u64 	%r181, %rd553;
	div.u32 	%r182, %r181, %r180;
	mul.lo.s32 	%r183, %r182, %r180;
	sub.s32 	%r184, %r181, %r183;
	cvt.u64.u32 	%rd541, %r182;
	cvt.u64.u32 	%rd542, %r184;
	bra.uni 	$L__BB33_36;
$L__BB33_35:
	div.s64 	%rd541, %rd553, %rd83;
	mul.lo.s64 	%rd457, %rd541, %rd83;
	sub.s64 	%rd542, %rd553, %rd457;
$L__BB33_36:
	mul.wide.u32 	%rd458, %r213, 8;
	add.s64 	%rd459, %rd1, %rd458;
	ld.global.u64 	%rd90, [%rd459];
	mad.lo.s64 	%rd91, %rd90, %rd542, %rd557;
	or.b64  	%rd460, %rd551, %rd83;
	and.b64  	%rd461, %rd460, -4294967296;
	setp.ne.s64 	%p42, %rd461, 0;
	@%p42 bra 	$L__BB33_38;
	cvt.u32.u64 	%r185, %rd83;
	cvt.u32.u64 	%r186, %rd551;
	div.u32 	%r187, %r186, %r185;
	mul.lo.s32 	%r188, %r187, %r185;
	sub.s32 	%r189, %r186, %r188;
	cvt.u64.u32 	%rd543, %r187;
	cvt.u64.u32 	%rd544, %r189;
	bra.uni 	$L__BB33_39;
$L__BB33_38:
	div.s64 	%rd543, %rd551, %rd83;
	mul.lo.s64 	%rd462, %rd543, %rd83;
	sub.s64 	%rd544, %rd551, %rd462;
$L__BB33_39:
	mad.lo.s64 	%rd98, %rd544, %rd90, %rd558;
	add.s32 	%r21, %r213, -1;
	mul.wide.u32 	%rd463, %r21, 8;
	add.s64 	%rd464, %rd2, %rd463;
	ld.global.u64 	%rd99, [%rd464];
	or.b64  	%rd465, %rd541, %rd99;
	and.b64  	%rd466, %rd465, -4294967296;
	setp.ne.s64 	%p43, %rd466, 0;
	@%p43 bra 	$L__BB33_41;
	cvt.u32.u64 	%r190, %rd99;
	cvt.u32.u64 	%r191, %rd541;
	div.u32 	%r192, %r191, %r190;
	mul.lo.s32 	%r193, %r192, %r190;
	sub.s32 	%r194, %r191, %r193;
	cvt.u64.u32 	%rd553, %r192;
	cvt.u64.u32 	%rd546, %r194;
	bra.uni 	$L__BB33_42;
$L__BB33_41:
	div.s64 	%rd553, %rd541, %rd99;
	mul.lo.s64 	%rd467, %rd553, %rd99;
	sub.s64 	%rd546, %rd541, %rd467;
$L__BB33_42:
	mul.wide.u32 	%rd468, %r21, 8;
	add.s64 	%rd469, %rd1, %rd468;
	ld.global.u64 	%rd106, [%rd469];
	mad.lo.s64 	%rd557, %rd106, %rd546, %rd91;
	or.b64  	%rd470, %rd543, %rd99;
	and.b64  	%rd471, %rd470, -4294967296;
	setp.ne.s64 	%p44, %rd471, 0;
	@%p44 bra 	$L__BB33_44;
	cvt.u32.u64 	%r195, %rd99;
	cvt.u32.u64 	%r196, %rd543;
	div.u32 	%r197, %r196, %r195;
	mul.lo.s32 	%r198, %r197, %r195;
	sub.s32 	%r199, %r196, %r198;
	cvt.u64.u32 	%rd551, %r197;
	cvt.u64.u32 	%rd548, %r199;
	bra.uni 	$L__BB33_45;
$L__BB33_44:
	div.s64 	%rd551, %rd543, %rd99;
	mul.lo.s64 	%rd472, %rd551, %rd99;
	sub.s64 	%rd548, %rd543, %rd472;
$L__BB33_45:
	mad.lo.s64 	%rd558, %rd548, %rd106, %rd98;
	add.s32 	%r213, %r213, -2;
$L__BB33_46:
	and.b32  	%r200, %r7, 1;
	setp.eq.b32 	%p45, %r200, 1;
	not.pred 	%p46, %p45;
	@%p46 bra 	$L__BB33_54;
	mul.wide.u32 	%rd473, %r213, 8;
	add.s64 	%rd474, %rd2, %rd473;
	ld.global.u64 	%rd121, [%rd474];
	or.b64  	%rd475, %rd553, %rd121;
	and.b64  	%rd476, %rd475, -4294967296;
	setp.ne.s64 	%p47, %rd476, 0;
	@%p47 bra 	$L__BB33_49;
	cvt.u32.u64 	%r201, %rd121;
	cvt.u32.u64 	%r202, %rd553;
	rem.u32 	%r203, %r202, %r201;
	cvt.u64.u32 	%rd555, %r203;
	bra.uni 	$L__BB33_50;
$L__BB33_49:
	rem.s64 	%rd555, %rd553, %rd121;
$L__BB33_50:
	mul.wide.u32 	%rd477, %r213, 8;
	add.s64 	%rd478, %rd1, %rd477;
	ld.global.u64 	%rd125, [%rd478];
	mad.lo.s64 	%rd557, %rd125, %rd555, %rd557;
	or.b64  	%rd479, %rd551, %rd121;
	and.b64  	%rd480, %rd479, -4294967296;
	setp.ne.s64 	%p48, %rd480, 0;
	@%p48 bra 	$L__BB33_52;
	cvt.u32.u64 	%r204, %rd121;
	cvt.u32.u64 	%r205, %rd551;
	rem.u32 	%r206, %r205, %r204;
	cvt.u64.u32 	%rd556, %r206;
	bra.uni 	$L__BB33_53;
$L__BB33_52:
	rem.s64 	%rd556, %rd551, %rd121;
$L__BB33_53:
	mad.lo.s64 	%rd558, %rd556, %rd125, %rd558;
$L__BB33_54:
	shl.b64 	%rd481, %rd557, 1;
	add.s64 	%rd482, %rd599, %rd481;
	ld.global.u16 	%rs1, [%rd482];
	shl.b64 	%rd483, %rd558, 1;
	add.s64 	%rd484, %rd599, %rd483;
	ld.global.u16 	%rs2, [%rd484];
	setp.ge.u16 	%p49, %rs1, %rs2;
	@%p49 bra 	$L__BB33_56;
	st.shared.u16 	[%r5], %rs2;
	st.shared.u64 	[%r6], %rd6;
	bra.uni 	$L__BB33_117;
$L__BB33_56:
	st.shared.u16 	[%r5], %rs1;
	st.shared.u64 	[%r6], %rd4;
	bra.uni 	$L__BB33_117;
$L__BB33_57:
	setp.le.u64 	%p3, %rd269, %rd4;
	@%p3 bra 	$L__BB33_117;
	mad.lo.s64 	%rd590, %rd5, %rd269, %rd4;
	cvt.u32.u64 	%r24, %rd268;
	add.s32 	%r217, %r24, -1;
	setp.lt.s32 	%p4, %r217, 0;
	@%p4 bra 	$L__BB33_116;
	and.b32  	%r26, %r24, 7;
	setp.lt.u32 	%p5, %r217, 7;
	@%p5 bra 	$L__BB33_87;
	add.s32 	%r215, %r24, -4;
	and.b32  	%r64, %r24, -8;
	neg.s32 	%r214, %r64;
$L__BB33_61:
	.pragma "nounroll";
	add.s32 	%r31, %r215, 3;
	mul.wide.u32 	%rd278, %r31, 8;
	add.s64 	%rd279, %rd2, %rd278;
	ld.global.u64 	%rd136, [%rd279];
	or.b64  	%rd280, %rd590, %rd136;
	and.b64  	%rd281, %rd280, -4294967296;
	setp.ne.s64 	%p6, %rd281, 0;
	@%p6 bra 	$L__BB33_63;
	cvt.u32.u64 	%r65, %rd136;
	cvt.u32.u64 	%r66, %rd590;
	div.u32 	%r67, %r66, %r65;
	mul.lo.s32 	%r68, %r67, %r65;
	sub.s32 	%r69, %r66, %r68;
	cvt.u64.u32 	%rd561, %r67;
	cvt.u64.u32 	%rd562, %r69;
	bra.uni 	$L__BB33_64;
$L__BB33_63:
	div.s64 	%rd561, %rd590, %rd136;
	mul.lo.s64 	%rd282, %rd561, %rd136;
	sub.s64 	%rd562, %rd590, %rd282;
$L__BB33_64:
	mul.wide.u32 	%rd283, %r31, 8;
	add.s64 	%rd284, %rd1, %rd283;
	ld.global.u64 	%rd285, [%rd284];
	mul.lo.s64 	%rd143, %rd285, %rd562;
	add.s32 	%r32, %r215, 2;
	mul.wide.u32 	%rd286, %r32, 8;
	add.s64 	%rd287, %rd2, %rd286;
	ld.global.u64 	%rd144, [%rd287];
	or.b64  	%rd288, %rd561, %rd144;
	and.b64  	%rd289, %rd288, -4294967296;
	setp.ne.s64 	%p7, %rd289, 0;
	@%p7 bra 	$L__BB33_66;
	cvt.u32.u64 	%r70, %rd144;
	cvt.u32.u64 	%r71, %rd561;
	div.u32 	%r72, %r71, %r70;
	mul.lo.s32 	%r73, %r72, %r70;
	sub.s32 	%r74, %r71, %r73;
	cvt.u64.u32 	%rd563, %r72;
	cvt.u64.u32 	%rd564, %r74;
	bra.uni 	$L__BB33_67;
$L__BB33_66:
	div.s64 	%rd563, %rd561, %rd144;
	mul.lo.s64 	%rd290, %rd563, %rd144;
	sub.s64 	%rd564, %rd561, %rd290;
$L__BB33_67:
	mul.wide.u32 	%rd291, %r32, 8;
	add.s64 	%rd292, %rd1, %rd291;
	ld.global.u64 	%rd293, [%rd292];
	mad.lo.s64 	%rd151, %rd293, %rd564, %rd143;
	add.s32 	%r33, %r215, 1;
	mul.wide.u32 	%rd294, %r33, 8;
	add.s64 	%rd295, %rd2, %rd294;
	ld.global.u64 	%rd152, [%rd295];
	or.b64  	%rd296, %rd563, %rd152;
	and.b64  	%rd297, %rd296, -4294967296;
	setp.ne.s64 	%p8, %rd297, 0;
	@%p8 bra 	$L__BB33_69;
	cvt.u32.u64 	%r75, %rd152;
	cvt.u32.u64 	%r76, %rd563;
	div.u32 	%r77, %r76, %r75;
	mul.lo.s32 	%r78, %r77, %r75;
	sub.s32 	%r79, %r76, %r78;
	cvt.u64.u32 	%rd565, %r77;
	cvt.u64.u32 	%rd566, %r79;
	bra.uni 	$L__BB33_70;
$L__BB33_69:
	div.s64 	%rd565, %rd563, %rd152;
	mul.lo.s64 	%rd298, %rd565, %rd152;
	sub.s64 	%rd566, %rd563, %rd298;
$L__BB33_70:
	mul.wide.u32 	%rd299, %r33, 8;
	add.s64 	%rd300, %rd1, %rd299;
	ld.global.u64 	%rd301, [%rd300];
	mad.lo.s64 	%rd159, %rd301, %rd566, %rd151;
	add.s32 	%r34, %r215, -4;
	mul.wide.u32 	%rd302, %r215, 8;
	add.s64 	%rd303, %rd2, %rd302;
	ld.global.u64 	%rd160, [%rd303];
	or.b64  	%rd304, %rd565, %rd160;
	and.b64  	%rd305, %rd304, -4294967296;
	setp.ne.s64 	%p9, %rd305, 0;
	@%p9 bra 	$L__BB33_72;
	cvt.u32.u64 	%r80, %rd160;
	cvt.u32.u64 	%r81, %rd565;
	div.u32 	%r82, %r81, %r80;
	mul.lo.s32 	%r83, %r82, %r80;
	sub.s32 	%r84, %r81, %r83;
	cvt.u64.u32 	%rd567, %r82;
	cvt.u64.u32 	%rd568, %r84;
	bra.uni 	$L__BB33_73;
$L__BB33_72:
	div.s64 	%rd567, %rd565, %rd160;
	mul.lo.s64 	%rd306, %rd567, %rd160;
	sub.s64 	%rd568, %rd565, %rd306;
$L__BB33_73:
	mul.wide.u32 	%rd307, %r215, 8;
	add.s64 	%rd308, %rd1, %rd307;
	ld.global.u64 	%rd309, [%rd308];
	mad.lo.s64 	%rd167, %rd309, %rd568, %rd159;
	add.s32 	%r35, %r215, -1;
	mul.wide.u32 	%rd310, %r35, 8;
	add.s64 	%rd311, %rd2, %rd310;
	ld.global.u64 	%rd168, [%rd311];
	or.b64  	%rd312, %rd567, %rd168;
	and.b64  	%rd313, %rd312, -4294967296;
	setp.ne.s64 	%p10, %rd313, 0;
	@%p10 bra 	$L__BB33_75;
	cvt.u32.u64 	%r85, %rd168;
	cvt.u32.u64 	%r86, %rd567;
	div.u32 	%r87, %r86, %r85;
	mul.lo.s32 	%r88, %r87, %r85;
	sub.s32 	%r89, %r86, %r88;
	cvt.u64.u32 	%rd569, %r87;
	cvt.u64.u32 	%rd570, %r89;
	bra.uni 	$L__BB33_76;
$L__BB33_75:
	div.s64 	%rd569, %rd567, %rd168;
	mul.lo.s64 	%rd314, %rd569, %rd168;
	sub.s64 	%rd570, %rd567, %rd314;
$L__BB33_76:
	mul.wide.u32 	%rd315, %r35, 8;
	add.s64 	%rd316, %rd1, %rd315;
	ld.global.u64 	%rd317, [%rd316];
	mad.lo.s64 	%rd175, %rd317, %rd570, %rd167;
	add.s32 	%r36, %r215, -2;
	mul.wide.u32 	%rd318, %r36, 8;
	add.s64 	%rd319, %rd2, %rd318;
	ld.global.u64 	%rd176, [%rd319];
	or.b64  	%rd320, %rd569, %rd176;
	and.b64  	%rd321, %rd320, -4294967296;
	setp.ne.s64 	%p11, %rd321, 0;
	@%p11 bra 	$L__BB33_78;
	cvt.u32.u64 	%r90, %rd176;
	cvt.u32.u64 	%r91, %rd569;
	div.u32 	%r92, %r91, %r90;
	mul.lo.s32 	%r93, %r92, %r90;
	sub.s32 	%r94, %r91, %r93;
	cvt.u64.u32 	%rd571, %r92;
	cvt.u64.u32 	%rd572, %r94;
	bra.uni 	$L__BB33_79;
$L__BB33_78:
	div.s64 	%rd571, %rd569, %rd176;
	mul.lo.s64 	%rd322, %rd571, %rd176;
	sub.s64 	%rd572, %rd569, %rd322;
$L__BB33_79:
	mul.wide.u32 	%rd323, %r36, 8;
	add.s64 	%rd324, %rd1, %rd323;
	ld.global.u64 	%rd325, [%rd324];
	mad.lo.s64 	%rd183, %rd325, %rd572, %rd175;
	add.s32 	%r37, %r215, -3;
	mul.wide.u32 	%rd326, %r37, 8;
	add.s64 	%rd327, %rd2, %rd326;
	ld.global.u64 	%rd184, [%rd327];
	or.b64  	%rd328, %rd571, %rd184;
	and.b64  	%rd329, %rd328, -4294967296;
	setp.ne.s64 	%p12, %rd329, 0;
	@%p12 bra 	$L__BB33_81;
	cvt.u32.u64 	%r95, %rd184;
	cvt.u32.u64 	%r96, %rd571;
	div.u32 	%r97, %r96, %r95;
	mul.lo.s32 	%r98, %r97, %r95;
	sub.s32 	%r99, %r96, %r98;
	cvt.u64.u32 	%rd573, %r97;
	cvt.u64.u32 	%rd574, %r99;
	bra.uni 	$L__BB33_82;
$L__BB33_81:
	div.s64 	%rd573, %rd571, %rd184;
	mul.lo.s64 	%rd330, %rd573, %rd184;
	sub.s64 	%rd574, %rd571, %rd330;
$L__BB33_82:
	mul.wide.u32 	%rd331, %r37, 8;
	add.s64 	%rd332, %rd1, %rd331;
	ld.global.u64 	%rd333, [%rd332];
	mad.lo.s64 	%rd191, %rd333, %rd574, %rd183;
	mul.wide.u32 	%rd334, %r34, 8;
	add.s64 	%rd335, %rd2, %rd334;
	ld.global.u64 	%rd192, [%rd335];
	or.b64  	%rd336, %rd573, %rd192;
	and.b64  	%rd337, %rd336, -4294967296;
	setp.ne.s64 	%p13, %rd337, 0;
	@%p13 bra 	$L__BB33_84;
	cvt.u32.u64 	%r100, %rd192;
	cvt.u32.u64 	%r101, %rd573;
	div.u32 	%r102, %r101, %r100;
	mul.lo.s32 	%r103, %r102, %r100;
	sub.s32 	%r104, %r101, %r103;
	cvt.u64.u32 	%rd590, %r102;
	cvt.u64.u32 	%rd576, %r104;
	bra.uni 	$L__BB33_85;
$L__BB33_84:
	div.s64 	%rd590, %rd573, %rd192;
	mul.lo.s64 	%rd338, %rd590, %rd192;
	sub.s64 	%rd576, %rd573, %rd338;
$L__BB33_85:
	mul.wide.u32 	%rd339, %r34, 8;
	add.s64 	%rd340, %rd1, %rd339;
	ld.global.u64 	%rd341, [%rd340];
	mad.lo.s64 	%rd342, %rd341, %rd576, %rd191;
	shl.b64 	%rd343, %rd342, 1;
	add.s64 	%rd599, %rd599, %rd343;
	add.s32 	%r215, %r215, -8;
	add.s32 	%r214, %r214, 8;
	setp.ne.s32 	%p14, %r214, 0;
	@%p14 bra 	$L__BB33_61;
	add.s32 	%r217, %r215, 3;
$L__BB33_87:
	setp.eq.s32 	%p15, %r26, 0;
	@%p15 bra 	$L__BB33_116;
	and.b32  	%r42, %r24, 3;
	setp.lt.u32 	%p16, %r26, 4;
	@%p16 bra 	$L__BB33_102;
	mul.wide.u32 	%rd345, %r217, 8;
	add.s64 	%rd346, %rd2, %rd345;
	ld.global.u64 	%rd203, [%rd346];
	or.b64  	%rd347, %rd590, %rd203;
	and.b64  	%rd348, %rd347, -4294967296;
	setp.ne.s64 	%p17, %rd348, 0;
	@%p17 bra 	$L__BB33_91;
	cvt.u32.u64 	%r105, %rd203;
	cvt.u32.u64 	%r106, %rd590;
	div.u32 	%r107, %r106, %r105;
	mul.lo.s32 	%r108, %r107, %r105;
	sub.s32 	%r109, %r106, %r108;
	cvt.u64.u32 	%rd580, %r107;
	cvt.u64.u32 	%rd581, %r109;
	bra.uni 	$L__BB33_92;
$L__BB33_91:
	div.s64 	%rd580, %rd590, %rd203;
	mul.lo.s64 	%rd349, %rd580, %rd203;
	sub.s64 	%rd581, %rd590, %rd349;
$L__BB33_92:
	mul.wide.u32 	%rd350, %r217, 8;
	add.s64 	%rd351, %rd1, %rd350;
	ld.global.u64 	%rd352, [%rd351];
	mul.lo.s64 	%rd210, %rd352, %rd581;
	add.s32 	%r43, %r217, -1;
	mul.wide.u32 	%rd353, %r43, 8;
	add.s64 	%rd354, %rd2, %rd353;
	ld.global.u64 	%rd211, [%rd354];
	or.b64  	%rd355, %rd580, %rd211;
	and.b64  	%rd356, %rd355, -4294967296;
	setp.ne.s64 	%p18, %rd356, 0;
	@%p18 bra 	$L__BB33_94;
	cvt.u32.u64 	%r110, %rd211;
	cvt.u32.u64 	%r111, %rd580;
	div.u32 	%r112, %r111, %r110;
	mul.lo.s32 	%r113, %r112, %r110;
	sub.s32 	%r114, %r111, %r113;
	cvt.u64.u32 	%rd582, %r112;
	cvt.u64.u32 	%rd583, %r114;
	bra.uni 	$L__BB33_95;
$L__BB33_94:
	div.s64 	%rd582, %rd580, %rd211;
	mul.lo.s64 	%rd357, %rd582, %rd211;
	sub.s64 	%rd583, %rd580, %rd357;
$L__BB33_95:
	mul.wide.u32 	%rd358, %r43, 8;
	add.s64 	%rd359, %rd1, %rd358;
	ld.global.u64 	%rd360, [%rd359];
	mad.lo.s64 	%rd218, %rd360, %rd583, %rd210;
	add.s32 	%r44, %r217, -2;
	mul.wide.u32 	%rd361, %r44, 8;
	add.s64 	%rd362, %rd2, %rd361;
	ld.global.u64 	%rd219, [%rd362];
	or.b64  	%rd363, %rd582, %rd219;
	and.b64  	%rd364, %rd363, -4294967296;
	setp.ne.s64 	%p19, %rd364, 0;
	@%p19 bra 	$L__BB33_97;
	cvt.u32.u64 	%r115, %rd219;
	cvt.u32.u64 	%r116, %rd582;
	div.u32 	%r117, %r116, %r115;
	mul.lo.s32 	%r118, %r117, %r115;
	sub.s32 	%r119, %r116, %r118;
	cvt.u64.u32 	%rd584, %r117;
	cvt.u64.u32 	%rd585, %r119;
	bra.uni 	$L__BB33_98;
$L__BB33_97:
	div.s64 	%rd584, %rd582, %rd219;
	mul.lo.s64 	%rd365, %rd584, %rd219;
	sub.s64 	%rd585, %rd582, %rd365;
$L__BB33_98:
	mul.wide.u32 	%rd366, %r44, 8;
	add.s64 	%rd367, %rd1, %rd366;
	ld.global.u64 	%rd368, [%rd367];
	mad.lo.s64 	%rd226, %rd368, %rd585, %rd218;
	add.s32 	%r45, %r217, -3;
	mul.wide.u32 	%rd369, %r45, 8;
	add.s64 	%rd370, %rd2, %rd369;
	ld.global.u64 	%rd227, [%rd370];
	or.b64  	%rd371, %rd584, %rd227;
	and.b64  	%rd372, %rd371, -4294967296;
	setp.ne.s64 	%p20, %rd372, 0;
	@%p20 bra 	$L__BB33_100;
	cvt.u32.u64 	%r120, %rd227;
	cvt.u32.u64 	%r121, %rd584;
	div.u32 	%r122, %r121, %r120;
	mul.lo.s32 	%r123, %r122, %r120;
	sub.s32 	%r124, %r121, %r123;
	cvt.u64.u32 	%rd590, %r122;
	cvt.u64.u32 	%rd587, %r124;
	bra.uni 	$L__BB33_101;
$L__BB33_100:
	div.s64 	%rd590, %rd584, %rd227;
	mul.lo.s64 	%rd373, %rd590, %rd227;
	sub.s64 	%rd587, %rd584, %rd373;
$L__BB33_101:
	mul.wide.u32 	%rd374, %r45, 8;
	add.s64 	%rd375, %rd1, %rd374;
	ld.global.u64 	%rd376, [%rd375];
	mad.lo.s64 	%rd377, %rd376, %rd587, %rd226;
	shl.b64 	%rd378, %rd377, 1;
	add.s64 	%rd599, %rd599, %rd378;
	add.s32 	%r217, %r217, -4;
$L__BB33_102:
	setp.eq.s32 	%p21, %r42, 0;
	@%p21 bra 	$L__BB33_116;
	setp.eq.s32 	%p22, %r42, 1;
	@%p22 bra 	$L__BB33_111;
	mul.wide.u32 	%rd380, %r217, 8;
	add.s64 	%rd381, %rd2, %rd380;
	ld.global.u64 	%rd238, [%rd381];
	or.b64  	%rd382, %rd590, %rd238;
	and.b64  	%rd383, %rd382, -4294967296;
	setp.ne.s64 	%p23, %rd383, 0;
	@%p23 bra 	$L__BB33_106;
	cvt.u32.u64 	%r125, %rd238;
	cvt.u32.u64 	%r126, %rd590;
	div.u32 	%r127, %r126, %r125;
	mul.lo.s32 	%r128, %r127, %r125;
	sub.s32 	%r129, %r126, %r128;
	cvt.u64.u32 	%rd591, %r127;
	cvt.u64.u32 	%rd592, %r129;
	bra.uni 	$L__BB33_107;
$L__BB33_106:
	div.s64 	%rd591, %rd590, %rd238;
	mul.lo.s64 	%rd384, %rd591, %rd238;
	sub.s64 	%rd592, %rd590, %rd384;
$L__BB33_107:
	mul.wide.u32 	%rd385, %r217, 8;
	add.s64 	%rd386, %rd1, %rd385;
	ld.global.u64 	%rd387, [%rd386];
	mul.lo.s64 	%rd245, %rd387, %rd592;
	add.s32 	%r48, %r217, -1;
	mul.wide.u32 	%rd388, %r48, 8;
	add.s64 	%rd389, %rd2, %rd388;
	ld.global.u64 	%rd246, [%rd389];
	or.b64  	%rd390, %rd591, %rd246;
	and.b64  	%rd391, %rd390, -4294967296;
	setp.ne.s64 	%p24, %rd391, 0;
	@%p24 bra 	$L__BB33_109;
	cvt.u32.u64 	%r130, %rd246;
	cvt.u32.u64 	%r131, %rd591;
	div.u32 	%r132, %r131, %r130;
	mul.lo.s32 	%r133, %r132, %r130;
	sub.s32 	%r134, %r131, %r133;
	cvt.u64.u32 	%rd590, %r132;
	cvt.u64.u32 	%rd594, %r134;
	bra.uni 	$L__BB33_110;
$L__BB33_109:
	div.s64 	%rd590, %rd591, %rd246;
	mul.lo.s64 	%rd392, %rd590, %rd246;
	sub.s64 	%rd594, %rd591, %rd392;
$L__BB33_110:
	add.s64 	%rd394, %rd1, %rd388;
	ld.global.u64 	%rd395, [%rd394];
	mad.lo.s64 	%rd396, %rd395, %rd594, %rd245;
	shl.b64 	%rd397, %rd396, 1;
	add.s64 	%rd599, %rd599, %rd397;
	add.s32 	%r217, %r217, -2;
$L__BB33_111:
	and.b32  	%r135, %r24, 1;
	setp.eq.b32 	%p25, %r135, 1;
	not.pred 	%p26, %p25;
	@%p26 bra 	$L__BB33_116;
	mul.wide.u32 	%rd398, %r217, 8;
	add.s64 	%rd399, %rd2, %rd398;
	ld.global.u64 	%rd257, [%rd399];
	or.b64  	%rd400, %rd590, %rd257;
	and.b64  	%rd401, %rd400, -4294967296;
	setp.ne.s64 	%p27, %rd401, 0;
	@%p27 bra 	$L__BB33_114;
	cvt.u32.u64 	%r136, %rd257;
	cvt.u32.u64 	%r137, %rd590;
	rem.u32 	%r138, %r137, %r136;
	cvt.u64.u32 	%rd598, %r138;
	bra.uni 	$L__BB33_115;
$L__BB33_114:
	rem.s64 	%rd598, %rd590, %rd257;
$L__BB33_115:
	add.s64 	%rd403, %rd1, %rd398;
	ld.global.u64 	%rd404, [%rd403];
	mul.lo.s64 	%rd405, %rd404, %rd598;
	shl.b64 	%rd406, %rd405, 1;
	add.s64 	%rd599, %rd599, %rd406;
$L__BB33_116:
	ld.global.u16 	%rs6, [%rd599];
	st.shared.u16 	[%r5], %rs6;
	st.shared.u64 	[%r6], %rd4;
$L__BB33_117:
	bar.sync 	0;
	setp.lt.u32 	%p50, %r219, 66;
	@%p50 bra 	$L__BB33_125;
$L__BB33_118:
	mov.u32 	%r51, %r219;
	shr.u32 	%r219, %r51, 1;
	setp.ge.u32 	%p51, %r3, %r219;
	@%p51 bra 	$L__BB33_124;
	ld.shared.u16 	%rs3, [%r5];
	and.b32  	%r207, %r51, 2046;
	add.s32 	%r208, %r5, %r207;
	ld.shared.u16 	%rs4, [%r208];
	setp.ge.u16 	%p52, %rs3, %rs4;
	shl.b32 	%r209, %r219, 3;
	add.s32 	%r53, %r6, %r209;
	@%p52 bra 	$L__BB33_121;
	ld.shared.u64 	%rd600, [%r53];
	bra.uni 	$L__BB33_123;
$L__BB33_121:
	setp.ne.s16 	%p53, %rs3, %rs4;
	@%p53 bra 	$L__BB33_124;
	ld.shared.u64 	%rd485, [%r6];
	ld.shared.u64 	%rd600, [%r53];
	setp.le.s64 	%p54, %rd485, %rd600;
	@%p54 bra 	$L__BB33_124;
$L__BB33_123:
	st.shared.u16 	[%r5], %rs4;
	st.shared.u64 	[%r6], %rd600;
$L__BB33_124:
	bar.sync 	0;
	setp.gt.u32 	%p55, %r51, 131;
	@%p55 bra 	$L__BB33_118;
$L__BB33_125:
	setp.gt.u32 	%p56, %r3, 31;
	@%p56 bra 	$L__BB33_152;
	ld.volatile.shared.u16 	%rs7, [%r5];
	ld.volatile.shared.u16 	%rs8, [%r5+64];
	setp.lt.u16 	%p57, %rs7, %rs8;
	@%p57 bra 	$L__BB33_129;
	ld.volatile.shared.u16 	%rs9, [%r5];
	ld.volatile.shared.u16 	%rs10, [%r5+64];
	setp.ne.s16 	%p58, %rs9, %rs10;
	@%p58 bra 	$L__BB33_130;
	ld.volatile.shared.u64 	%rd486, [%r6];
	ld.volatile.shared.u64 	%rd487, [%r6+256];
	setp.le.s64 	%p59, %rd486, %rd487;
	@%p59 bra 	$L__BB33_130;
$L__BB33_129:
	ld.volatile.shared.u64 	%rd488, [%r6+256];
	st.volatile.shared.u64 	[%r6], %rd488;
	ld.volatile.shared.u16 	%rs11, [%r5+64];
	st.volatile.shared.u16 	[%r5], %rs11;
$L__BB33_130:
	ld.volatile.shared.u16 	%rs12, [%r5];
	ld.volatile.shared.u16 	%rs13, [%r5+32];
	setp.lt.u16 	%p60, %rs12, %rs13;
	@%p60 bra 	$L__BB33_133;
	ld.volatile.shared.u16 	%rs14, [%r5];
	ld.volatile.shared.u16 	%rs15, [%r5+32];
	setp.ne.s16 	%p61, %rs14, %rs15;
	@%p61 bra 	$L__BB33_134;
	ld.volatile.shared.u64 	%rd489, [%r6];
	ld.volatile.shared.u64 	%rd490, [%r6+128];
	setp.le.s64 	%p62, %rd489, %rd490;
	@%p62 bra 	$L__BB33_134;
$L__BB33_133:
	ld.volatile.shared.u64 	%rd491, [%r6+128];
	st.volatile.shared.u64 	[%r6], %rd491;
	ld.volatile.shared.u16 	%rs16, [%r5+32];
	st.volatile.shared.u16 	[%r5], %rs16;
$L__BB33_134:
	ld.volatile.shared.u16 	%rs17, [%r5];
	ld.volatile.shared.u16 	%rs18, [%r5+16];
	setp.lt.u16 	%p63, %rs17, %rs18;
	@%p63 bra 	$L__BB33_137;
	ld.volatile.shared.u16 	%rs19, [%r5];
	ld.volatile.shared.u16 	%rs20, [%r5+16];
	setp.ne.s16 	%p64, %rs19, %rs20;
	@%p64 bra 	$L__BB33_138;
	ld.volatile.shared.u64 	%rd492, [%r6];
	ld.volatile.shared.u64 	%rd493, [%r6+64];
	setp.le.s64 	%p65, %rd492, %rd493;
	@%p65 bra 	$L__BB33_138;
$L__BB33_137:
	ld.volatile.shared.u64 	%rd494, [%r6+64];
	st.volatile.shared.u64 	[%r6], %rd494;
	ld.volatile.shared.u16 	%rs21, [%r5+16];
	st.volatile.shared.u16 	[%r5], %rs21;
$L__BB33_138:
	ld.volatile.shared.u16 	%rs22, [%r5];
	ld.volatile.shared.u16 	%rs23, [%r5+8];
	setp.lt.u16 	%p66, %rs22, %rs23;
	@%p66 bra 	$L__BB33_141;
	ld.volatile.shared.u16 	%rs24, [%r5];
	ld.volatile.shared.u16 	%rs25, [%r5+8];
	setp.ne.s16 	%p67, %rs24, %rs25;
	@%p67 bra 	$L__BB33_142;
	ld.volatile.shared.u64 	%rd495, [%r6];
	ld.volatile.shared.u64 	%rd496, [%r6+32];
	setp.le.s64 	%p68, %rd495, %rd496;
	@%p68 bra 	$L__BB33_142;
$L__BB33_141:
	ld.volatile.shared.u64 	%rd497, [%r6+32];
	st.volatile.shared.u64 	[%r6], %rd497;
	ld.volatile.shared.u16 	%rs26, [%r5+8];
	st.volatile.shared.u16 	[%r5], %rs26;
$L__BB33_142:
	ld.volatile.shared.u16 	%rs27, [%r5];
	ld.volatile.shared.u16 	%rs28, [%r5+4];
	setp.lt.u16 	%p69, %rs27, %rs28;
	@%p69 bra 	$L__BB33_145;
	ld.volatile.shared.u16 	%rs29, [%r5];
	ld.volatile.shared.u16 	%rs30, [%r5+4];
	setp.ne.s16 	%p70, %rs29, %rs30;
	@%p70 bra 	$L__BB33_146;
	ld.volatile.shared.u64 	%rd498, [%r6];
	ld.volatile.shared.u64 	%rd499, [%r6+16];
	setp.le.s64 	%p71, %rd498, %rd499;
	@%p71 bra 	$L__BB33_146;
$L__BB33_145:
	ld.volatile.shared.u64 	%rd500, [%r6+16];
	st.volatile.shared.u64 	[%r6], %rd500;
	ld.volatile.shared.u16 	%rs31, [%r5+4];
	st.volatile.shared.u16 	[%r5], %rs31;
$L__BB33_146:
	ld.volatile.shared.u16 	%rs32, [%r5];
	ld.volatile.shared.u16 	%rs33, [%r5+2];
	setp.lt.u16 	%p72, %rs32, %rs33;
	@%p72 bra 	$L__BB33_149;
	ld.volatile.shared.u16 	%rs34, [%r5];
	ld.volatile.shared.u16 	%rs35, [%r5+2];
	setp.ne.s16 	%p73, %rs34, %rs35;
	@%p73 bra 	$L__BB33_150;
	ld.volatile.shared.u64 	%rd501, [%r6];
	ld.volatile.shared.u64 	%rd502, [%r6+8];
	setp.le.s64 	%p74, %rd501, %rd502;
	@%p74 bra 	$L__BB33_150;
$L__BB33_149:
	ld.volatile.shared.u64 	%rd503, [%r6+8];
	st.volatile.shared.u64 	[%r6], %rd503;
	ld.volatile.shared.u16 	%rs36, [%r5+2];
	st.volatile.shared.u16 	[%r5], %rs36;
$L__BB33_150:
	setp.ne.s32 	%p75, %r3, 0;
	@%p75 bra 	$L__BB33_152;
	ld.param.u64 	%rd514, [nkd_u16_param_9];
	ld.param.u64 	%rd513, [nkd_u16_param_0];
	ld.shared.u16 	%rs37, [sdata_u16];
	cvt.u64.u32 	%rd504, %r4;
	mad.lo.s64 	%rd505, %rd514, %rd5, %rd504;
	cvta.to.global.u64 	%rd506, %rd513;
	shl.b64 	%rd507, %rd505, 1;
	add.s64 	%rd508, %rd506, %rd507;
	st.global.u16 	[%rd508], %rs37;
	ld.shared.u64 	%rd509, [%r2];
	cvta.to.global.u64 	%rd510, %rd267;
	shl.b64 	%rd511, %rd505, 3;
	add.s64 	%rd512, %rd510, %rd511;
	st.global.u64 	[%rd512], %rd509;
$L__BB33_152:
	ret;

}
	// .globl	nkd2_u16
.visible .entry nkd2_u16(
	.param .u64 .ptr .align 1 nkd2_u16_param_0,
	.param .u64 .ptr .align 1 nkd2_u16_param_1,
	.param .u64 .ptr .align 1 nkd2_u16_param_2,
	.param .u64 nkd2_u16_param_3,
	.param .u64 nkd2_u16_param_4,
	.param .u64 nkd2_u16_param_5,
	.param .u64 nkd2_u16_param_6,
	.param .u64 nkd2_u16_param_7
)
{
	.reg .pred 	%p<33>;
	.reg .b16 	%rs<38>;
	.reg .b32 	%r<27>;
	.reg .b64 	%rd<71>;

	ld.param.u64 	%rd15, [nkd2_u16_param_0];
	ld.param.u64 	%rd18, [nkd2_u16_param_1];
	ld.param.u64 	%rd19, [nkd2_u16_param_2];
	ld.param.u64 	%rd20, [nkd2_u16_param_3];
	ld.param.u64 	%rd16, [nkd2_u16_param_4];
	ld.param.u64 	%rd21, [nkd2_u16_param_5];
	ld.param.u64 	%rd17, [nkd2_u16_param_7];
	cvta.to.global.u64 	%rd1, %rd19;
	cvta.to.global.u64 	%rd2, %rd18;
	mov.u32 	%r26, %ntid.x;
	shl.b32 	%r12, %r26, 1;
	mov.u32 	%r13, sdata_u16;
	add.s32 	%r2, %r13, %r12;
	mov.u32 	%r3, %tid.x;
	mov.u32 	%r4, %ctaid.x;
	mul.lo.s32 	%r14, %r4, %r26;
	shl.b32 	%r15, %r14, 1;
	add.s32 	%r16, %r15, %r3;
	shl.b32 	%r17, %r3, 1;
	add.s32 	%r5, %r13, %r17;
	mov.b16 	%rs5, 0;
	st.shared.u16 	[%r5], %rs5;
	cvt.u64.u32 	%rd3, %r16;
	shl.b32 	%r18, %r3, 3;
	add.s32 	%r6, %r2, %r18;
	st.shared.u64 	[%r6], %rd3;
	mov.u32 	%r19, %ctaid.y;
	cvt.u64.u32 	%rd22, %r19;
	add.s64 	%rd4, %rd20, %rd22;
	setp.ge.u64 	%p1, %rd4, %rd21;
	@%p1 bra 	$L__BB34_46;
	cvt.u32.u64 	%r20, %rd3;
	mul.lo.s64 	%rd5, %rd17, %rd4;
	cvt.u32.u64 	%r21, %rd5;
	add.s32 	%r7, %r20, %r21;
	add.s32 	%r22, %r20, %r26;
	add.s32 	%r8, %r7, %r26;
	cvt.u64.u32 	%rd23, %r22;
	setp.le.u64 	%p2, %rd16, %rd23;
	@%p2 bra 	$L__BB34_9;
	mul.wide.u32 	%rd29, %r7, 2;
	add.s64 	%rd30, %rd2, %rd29;
	ld.global.u16 	%rs1, [%rd30];
	mul.wide.u32 	%rd31, %r8, 2;
	add.s64 	%rd32, %rd2, %rd31;
	ld.global.u16 	%rs2, [%rd32];
	setp.ge.u16 	%p4, %rs1, %rs2;
	@%p4 bra 	$L__BB34_4;
	mul.wide.u32 	%rd39, %r8, 8;
	add.s64 	%rd40, %rd1, %rd39;
	ld.global.u64 	%rd68, [%rd40];
	bra.uni 	$L__BB34_8;
$L__BB34_4:
	setp.eq.s16 	%p5, %rs1, %rs2;
	@%p5 bra 	$L__BB34_7;
	mul.wide.u32 	%rd33, %r7, 8;
	add.s64 	%rd34, %rd1, %rd33;
	ld.global.u64 	%rd69, [%rd34];
$L__BB34_6:
	st.shared.u16 	[%r5], %rs1;
	st.shared.u64 	[%r6], %rd69;
	bra.uni 	$L__BB34_11;
$L__BB34_7:
	mul.wide.u32 	%rd35, %r7, 8;
	add.s64 	%rd36, %rd1, %rd35;
	ld.global.u64 	%rd69, [%rd36];
	mul.wide.u32 	%rd37, %r8, 8;
	add.s64 	%rd38, %rd1, %rd37;
	ld.global.u64 	%rd68, [%rd38];
	setp.le.s64 	%p6, %rd69, %rd68;
	@%p6 bra 	$L__BB34_6;
$L__BB34_8:
	st.shared.u16 	[%r5], %rs2;
	st.shared.u64 	[%r6], %rd68;
	bra.uni 	$L__BB34_11;
$L__BB34_9:
	setp.le.u64 	%p3, %rd16, %rd3;
	@%p3 bra 	$L__BB34_11;
	mul.wide.u32 	%rd24, %r7, 2;
	add.s64 	%rd25, %rd2, %rd24;
	ld.global.u16 	%rs6, [%rd25];
	st.shared.u16 	[%r5], %rs6;
	mul.wide.u32 	%rd26, %r7, 8;
	add.s64 	%rd27, %rd1, %rd26;
	ld.global.u64 	%rd28, [%rd27];
	st.shared.u64 	[%r6], %rd28;
$L__BB34_11:
	bar.sync 	0;
	setp.lt.u32 	%p7, %r26, 66;
	@%p7 bra 	$L__BB34_19;
$L__BB34_12:
	mov.u32 	%r9, %r26;
	shr.u32 	%r26, %r9, 1;
	setp.ge.u32 	%p8, %r3, %r26;
	@%p8 bra 	$L__BB34_18;
	ld.shared.u16 	%rs3, [%r5];
	and.b32  	%r23, %r9, 2046;
	add.s32 	%r24, %r5, %r23;
	ld.shared.u16 	%rs4, [%r24];
	setp.ge.u16 	%p9, %rs3, %rs4;
	shl.b32 	%r25, %r26, 3;
	add.s32 	%r11, %r6, %r25;
	@%p9 bra 	$L__BB34_15;
	ld.shared.u64 	%rd70, [%r11];
	bra.uni 	$L__BB34_17;
$L__BB34_15:
	setp.ne.s16 	%p10, %rs3, %rs4;
	@%p10 bra 	$L__BB34_18;
	ld.shared.u64 	%rd41, [%r6];
	ld.shared.u64 	%rd70, [%r11];
	setp.le.s64 	%p11, %rd41, %rd70;
	@%p11 bra 	$L__BB34_18;
$L__BB34_17:
	st.shared.u16 	[%r5], %rs4;
	st.shared.u64 	[%r6], %rd70;
$L__BB34_18:
	bar.sync 	0;
	setp.gt.u32 	%p12, %r9, 131;
	@%p12 bra 	$L__BB34_12;
$L__BB34_19:
	setp.gt.u32 	%p13, %r3, 31;
	@%p13 bra 	$L__BB34_46;
	ld.volatile.shared.u16 	%rs7, [%r5];
	ld.volatile.shared.u16 	%rs8, [%r5+64];
	setp.lt.u16 	%p14, %rs7, %rs8;
	@%p14 bra 	$L__BB34_23;
	ld.volatile.shared.u16 	%rs9, [%r5];
	ld.volatile.shared.u16 	%rs10, [%r5+64];
	setp.ne.s16 	%p15, %rs9, %rs10;
	@%p15 bra 	$L__BB34_24;
	ld.volatile.shared.u64 	%rd42, [%r6];
	ld.volatile.shared.u64 	%rd43, [%r6+256];
	setp.le.s64 	%p16, %rd42, %rd43;
	@%p16 bra 	$L__BB34_24;
$L__BB34_23:
	ld.volatile.shared.u64 	%rd44, [%r6+256];
	st.volatile.shared.u64 	[%r6], %rd44;
	ld.volatile.shared.u16 	%rs11, [%r5+64];
	st.volatile.shared.u16 	[%r5], %rs11;
$L__BB34_24:
	ld.volatile.shared.u16 	%rs12, [%r5];
	ld.volatile.shared.u16 	%rs13, [%r5+32];
	setp.lt.u16 	%p17, %rs12, %rs13;
	@%p17 bra 	$L__BB34_27;
	ld.volatile.shared.u16 	%rs14, [%r5];
	ld.volatile.shared.u16 	%rs15, [%r5+32];
	setp.ne.s16 	%p18, %rs14, %rs15;
	@%p18 bra 	$L__BB34_28;
	ld.volatile.shared.u64 	%rd45, [%r6];
	ld.volatile.shared.u64 	%rd46, [%r6+128];
	setp.le.s64 	%p19, %rd45, %rd46;
	@%p19 bra 	$L__BB34_28;
$L__BB34_27:
	ld.volatile.shared.u64 	%rd47, [%r6+128];
	st.volatile.shared.u64 	[%r6], %rd47;
	ld.volatile.shared.u16 	%rs16, [%r5+32];
	st.volatile.shared.u16 	[%r5], %rs16;
$L__BB34_28:
	ld.volatile.shared.u16 	%rs17, [%r5];
	ld.volatile.shared.u16 	%rs18, [%r5+16];
	setp.lt.u16 	%p20, %rs17, %rs18;
	@%p20 bra 	$L__BB34_31;
	ld.volatile.shared.u16 	%rs19, [%r5];
	ld.volatile.shared.u16 	%rs20, [%r5+16];
	setp.ne.s16 	%p21, %rs19, %rs20;
	@%p21 bra 	$L__BB34_32;
	ld.volatile.shared.u64 	%rd48, [%r6];
	ld.volatile.shared.u64 	%rd49, [%r6+64];
	setp.le.s64 	%p22, %rd48, %rd49;
	@%p22 bra 	$L__BB34_32;
$L__BB34_31:
	ld.volatile.shared.u64 	%rd50, [%r6+64];
	st.volatile.shared.u64 	[%r6], %rd50;
	ld.volatile.shared.u16 	%rs21, [%r5+16];
	st.volatile.shared.u16 	[%r5], %rs21;
$L__BB34_32:
	ld.volatile.shared.u16 	%rs22, [%r5];
	ld.volatile.shared.u16 	%rs23, [%r5+8];
	setp.lt.u16 	%p23, %rs22, %rs23;
	@%p23 bra 	$L__BB34_35;
	ld.volatile.shared.u16 	%rs24, [%r5];
	ld.volatile.shared.u16 	%rs25, [%r5+8];
	setp.ne.s16 	%p24, %rs24, %rs25;
	@%p24 bra 	$L__BB34_36;
	ld.volatile.shared.u64 	%rd51, [%r6];
	ld.volatile.shared.u64 	%rd52, [%r6+32];
	setp.le.s64 	%p25, %rd51, %rd52;
	@%p25 bra 	$L__BB34_36;
$L__BB34_35:
	ld.volatile.shared.u64 	%rd53, [%r6+32];
	st.volatile.shared.u64 	[%r6], %rd53;
	ld.volatile.shared.u16 	%rs26, [%r5+8];
	st.volatile.shared.u16 	[%r5], %rs26;
$L__BB34_36:
	ld.volatile.shared.u16 	%rs27, [%r5];
	ld.volatile.shared.u16 	%rs28, [%r5+4];
	setp.lt.u16 	%p26, %rs27, %rs28;
	@%p26 bra 	$L__BB34_39;
	ld.volatile.shared.u16 	%rs29, [%r5];
	ld.volatile.shared.u16 	%rs30, [%r5+4];
	setp.ne.s16 	%p27, %rs29, %rs30;
	@%p27 bra 	$L__BB34_40;
	ld.volatile.shared.u64 	%rd54, [%r6];
	ld.volatile.shared.u64 	%rd55, [%r6+16];
	setp.le.s64 	%p28, %rd54, %rd55;
	@%p28 bra 	$L__BB34_40;
$L__BB34_39:
	ld.volatile.shared.u64 	%rd56, [%r6+16];
	st.volatile.shared.u64 	[%r6], %rd56;
	ld.volatile.shared.u16 	%rs31, [%r5+4];
	st.volatile.shared.u16 	[%r5], %rs31;
$L__BB34_40:
	ld.volatile.shared.u16 	%rs32, [%r5];
	ld.volatile.shared.u16 	%rs33, [%r5+2];
	setp.lt.u16 	%p29, %rs32, %rs33;
	@%p29 bra 	$L__BB34_43;
	ld.volatile.shared.u16 	%rs34, [%r5];
	ld.volatile.shared.u16 	%rs35, [%r5+2];
	setp.ne.s16 	%p30, %rs34, %rs35;
	@%p30 bra 	$L__BB34_44;
	ld.volatile.shared.u64 	%rd57, [%r6];
	ld.volatile.shared.u64 	%rd58, [%r6+8];
	setp.le.s64 	%p31, %rd57, %rd58;
	@%p31 bra 	$L__BB34_44;
$L__BB34_43:
	ld.volatile.shared.u64 	%rd59, [%r6+8];
	st.volatile.shared.u64 	[%r6], %rd59;
	ld.volatile.shared.u16 	%rs36, [%r5+2];
	st.volatile.shared.u16 	[%r5], %rs36;
$L__BB34_44:
	setp.ne.s32 	%p32, %r3, 0;
	@%p32 bra 	$L__BB34_46;
	ld.shared.u16 	%rs37, [sdata_u16];
	cvt.u64.u32 	%rd60, %r4;
	add.s64 	%rd61, %rd5, %rd60;
	cvta.to.global.u64 	%rd62, %rd15;
	shl.b64 	%rd63, %rd61, 1;
	add.s64 	%rd64, %rd62, %rd63;
	st.global.u16 	[%rd64], %rs37;
	ld.shared.u64 	%rd65, [%r2];
	shl.b64 	%rd66, %rd61, 3;
	add.s64 	%rd67, %rd1, %rd66;
	st.global.u64 	[%rd67], %rd65;
$L__BB34_46:
	ret;

}
	// .globl	contiguous_reduce_u32
.visible .entry contiguous_reduce_u32(
	.param .u64 .ptr .align 1 contiguous_reduce_u32_param_0,
	.param .u64 .ptr .align 1 contiguous_reduce_u32_param_1,
	.param .u64 .ptr .align 1 contiguous_reduce_u32_param_2,
	.param .u64 contiguous_reduce_u32_param_3
)
{
	.reg .pred 	%p<30>;
	.reg .b32 	%r<59>;
	.reg .b64 	%rd<44>;

	ld.param.u64 	%rd7, [contiguous_reduce_u32_param_0];
	ld.param.u64 	%rd8, [contiguous_reduce_u32_param_1];
	ld.param.u64 	%rd10, [contiguous_reduce_u32_param_2];
	ld.param.u64 	%rd9, [contiguous_reduce_u32_param_3];
	cvta.to.global.u64 	%rd1, %rd10;
	mov.u32 	%r58, %ntid.x;
	shl.b32 	%r14, %r58, 2;
	mov.u32 	%r15, sdata_u32;
	add.s32 	%r2, %r15, %r14;
	mov.u32 	%r3, %tid.x;
	mov.u32 	%r4, %ctaid.x;
	mul.lo.s32 	%r16, %r4, %r58;
	shl.b32 	%r17, %r16, 1;
	add.s32 	%r18, %r17, %r3;
	cvt.u64.u32 	%rd2, %r18;
	shl.b32 	%r19, %r3, 3;
	add.s32 	%r5, %r2, %r19;
	st.shared.u64 	[%r5], %rd2;
	shl.b32 	%r20, %r3, 2;
	add.s32 	%r6, %r15, %r20;
	mov.b32 	%r21, 0;
	st.shared.u32 	[%r6], %r21;
	add.s32 	%r22, %r18, %r58;
	cvt.u64.u32 	%rd3, %r22;
	setp.le.u64 	%p1, %rd9, %rd3;
	@%p1 bra 	$L__BB35_4;
	shl.b64 	%rd13, %rd2, 2;
	add.s64 	%rd14, %rd1, %rd13;
	ld.global.u32 	%r7, [%rd14];
	shl.b64 	%rd15, %rd3, 2;
	add.s64 	%rd16, %rd1, %rd15;
	ld.global.u32 	%r8, [%rd16];
	setp.ge.u32 	%p3, %r7, %r8;
	@%p3 bra 	$L__BB35_3;
	st.shared.u32 	[%r6], %r8;
	st.shared.u64 	[%r5], %rd3;
	bra.uni 	$L__BB35_6;
$L__BB35_3:
	st.shared.u32 	[%r6], %r7;
	st.shared.u64 	[%r5], %rd2;
	bra.uni 	$L__BB35_6;
$L__BB35_4:
	setp.le.u64 	%p2, %rd9, %rd2;
	@%p2 bra 	$L__BB35_6;
	shl.b64 	%rd11, %rd2, 2;
	add.s64 	%rd12, %rd1, %rd11;
	ld.global.u32 	%r23, [%rd12];
	st.shared.u32 	[%r6], %r23;
	st.shared.u64 	[%r5], %rd2;
$L__BB35_6:
	bar.sync 	0;
	setp.lt.u32 	%p4, %r58, 66;
	@%p4 bra 	$L__BB35_14;
$L__BB35_7:
	mov.u32 	%r9, %r58;
	shr.u32 	%r58, %r9, 1;
	setp.ge.u32 	%p5, %r3, %r58;
	@%p5 bra 	$L__BB35_13;
	ld.shared.u32 	%r11, [%r6];
	shl.b32 	%r24, %r58, 2;
	add.s32 	%r25, %r6, %r24;
	ld.shared.u32 	%r12, [%r25];
	setp.ge.u32 	%p6, %r11, %r12;
	shl.b32 	%r26, %r58, 3;
	add.s32 	%r13, %r5, %r26;
	@%p6 bra 	$L__BB35_10;
	ld.shared.u64 	%rd43, [%r13];
	bra.uni 	$L__BB35_12;
$L__BB35_10:
	setp.ne.s32 	%p7, %r11, %r12;
	@%p7 bra 	$L__BB35_13;
	ld.shared.u64 	%rd17, [%r5];
	ld.shared.u64 	%rd43, [%r13];
	setp.le.s64 	%p8, %rd17, %rd43;
	@%p8 bra 	$L__BB35_13;
$L__BB35_12:
	st.shared.u32 	[%r6], %r12;
	st.shared.u64 	[%r5], %rd43;
$L__BB35_13:
	bar.sync 	0;
	setp.gt.u32 	%p9, %r9, 131;
	@%p9 bra 	$L__BB35_7;
$L__BB35_14:
	setp.gt.u32 	%p10, %r3, 31;
	@%p10 bra 	$L__BB35_41;
	ld.volatile.shared.u32 	%r27, [%r6];
	ld.volatile.shared.u32 	%r28, [%r6+128];
	setp.lt.u32 	%p11, %r27, %r28;
	@%p11 bra 	$L__BB35_18;
	ld.volatile.shared.u32 	%r29, [%r6];
	ld.volatile.shared.u32 	%r30, [%r6+128];
	setp.ne.s32 	%p12, %r29, %r30;
	@%p12 bra 	$L__BB35_19;
	ld.volatile.shared.u64 	%rd18, [%r5];
	ld.volatile.shared.u64 	%rd19, [%r5+256];
	setp.le.s64 	%p13, %rd18, %rd19;
	@%p13 bra 	$L__BB35_19;
$L__BB35_18:
	ld.volatile.shared.u64 	%rd20, [%r5+256];
	st.volatile.shared.u64 	[%r5], %rd20;
	ld.volatile.shared.u32 	%r31, [%r6+128];
	st.volatile.shared.u32 	[%r6], %r31;
$L__BB35_19:
	ld.volatile.shared.u32 	%r32, [%r6];
	ld.volatile.shared.u32 	%r33, [%r6+64];
	setp.lt.u32 	%p14, %r32, %r33;
	@%p14 bra 	$L__BB35_22;
	ld.volatile.shared.u32 	%r34, [%r6];
	ld.volatile.shared.u32 	%r35, [%r6+64];
	setp.ne.s32 	%p15, %r34, %r35;
	@%p15 bra 	$L__BB35_23;
	ld.volatile.shared.u64 	%rd21, [%r5];
	ld.volatile.shared.u64 	%rd22, [%r5+128];
	setp.le.s64 	%p16, %rd21, %rd22;
	@%p16 bra 	$L__BB35_23;
$L__BB35_22:
	ld.volatile.shared.u64 	%rd23, [%r5+128];
	st.volatile.shared.u64 	[%r5], %rd23;
	ld.volatile.shared.u32 	%r36, [%r6+64];
	st.volatile.shared.u32 	[%r6], %r36;
$L__BB35_23:
	ld.volatile.shared.u32 	%r37, [%r6];
	ld.volatile.shared.u32 	%r38, [%r6+32];
	setp.lt.u32 	%p17, %r37, %r38;
	@%p17 bra 	$L__BB35_26;
	ld.volatile.shared.u32 	%r39, [%r6];
	ld.volatile.shared.u32 	%r40, [%r6+32];
	setp.ne.s32 	%p18, %r39, %r40;
	@%p18 bra 	$L__BB35_27;
	ld.volatile.shared.u64 	%rd24, [%r5];
	ld.volatile.shared.u64 	%rd25, [%r5+64];
	setp.le.s64 	%p19, %rd24, %rd25;
	@%p19 bra 	$L__BB35_27;
$L__BB35_26:
	ld.volatile.shared.u64 	%rd26, [%r5+64];
	st.volatile.shared.u64 	[%r5], %rd26;
	ld.volatile.shared.u32 	%r41, [%r6+32];
	st.volatile.shared.u32 	[%r6], %r41;
$L__BB35_27:
	ld.volatile.shared.u32 	%r42, [%r6];
	ld.volatile.shared.u32 	%r43, [%r6+16];
	setp.lt.u32 	%p20, %r42, %r43;
	@%p20 bra 	$L__BB35_30;
	ld.volatile.shared.u32 	%r44, [%r6];
	ld.volatile.shared.u32 	%r45, [%r6+16];
	setp.ne.s32 	%p21, %r44, %r45;
	@%p21 bra 	$L__BB35_31;
	ld.volatile.shared.u64 	%rd27, [%r5];
	ld.volatile.shared.u64 	%rd28, [%r5+32];
	setp.le.s64 	%p22, %rd27, %rd28;
	@%p22 bra 	$L__BB35_31;
$L__BB35_30:
	ld.volatile.shared.u64 	%rd29, [%r5+32];
	st.volatile.shared.u64 	[%r5], %rd29;
	ld.volatile.shared.u32 	%r46, [%r6+16];
	st.volatile.shared.u32 	[%r6], %r46;
$L__BB35_31:
	ld.volatile.shared.u32 	%r47, [%r6];
	ld.volatile.shared.u32 	%r48, [%r6+8];
	setp.lt.u32 	%p23, %r47, %r48;
	@%p23 bra 	$L__BB35_34;
	ld.volatile.shared.u32 	%r49, [%r6];
	ld.volatile.shared.u32 	%r50, [%r6+8];
	setp.ne.s32 	%p24, %r49, %r50;
	@%p24 bra 	$L__BB35_35;
	ld.volatile.shared.u64 	%rd30, [%r5];
	ld.volatile.shared.u64 	%rd31, [%r5+16];
	setp.le.s64 	%p25, %rd30, %rd31;
	@%p25 bra 	$L__BB35_35;
$L__BB35_34:
	ld.volatile.shared.u64 	%rd32, [%r5+16];
	st.volatile.shared.u64 	[%r5], %rd32;
	ld.volatile.shared.u32 	%r51, [%r6+8];
	st.volatile.shared.u32 	[%r6], %r51;
$L__BB35_35:
	ld.volatile.shared.u32 	%r52, [%r6];
	ld.volatile.shared.u32 	%r53, [%r6+4];
	setp.lt.u32 	%p26, %r52, %r53;
	@%p26 bra 	$L__BB35_38;
	ld.volatile.shared.u32 	%r54, [%r6];
	ld.volatile.shared.u32 	%r55, [%r6+4];
	setp.ne.s32 	%p27, %r54, %r55;
	@%p27 bra 	$L__BB35_39;
	ld.volatile.shared.u64 	%rd33, [%r5];
	ld.volatile.shared.u64 	%rd34, [%r5+8];
	setp.le.s64 	%p28, %rd33, %rd34;
	@%p28 bra 	$L__BB35_39;
$L__BB35_38:
	ld.volatile.shared.u64 	%rd35, [%r5+8];
	st.volatile.shared.u64 	[%r5], %rd35;
	ld.volatile.shared.u32 	%r56, [%r6+4];
	st.volatile.shared.u32 	[%r6], %r56;
$L__BB35_39:
	setp.ne.s32 	%p29, %r3, 0;
	@%p29 bra 	$L__BB35_41;
	ld.shared.u32 	%r57, [sdata_u32];
	cvta.to.global.u64 	%rd36, %rd7;
	mul.wide.u32 	%rd37, %r4, 4;
	add.s64 	%rd38, %rd36, %rd37;
	st.global.u32 	[%rd38], %r57;
	ld.shared.u64 	%rd39, [%r2];
	cvta.to.global.u64 	%rd40, %rd8;
	mul.wide.u32 	%rd41, %r4, 8;
	add.s64 	%rd42, %rd40, %rd41;
	st.global.u64 	[%rd42], %rd39;
$L__BB35_41:
	ret;

}
	// .globl	uncontiguous_reduce_u32
.visible .entry uncontiguous_reduce_u32(
	.param .u64 .ptr .align 1 uncontiguous_reduce_u32_param_0,
	.param .u64 .ptr .align 1 uncontiguous_reduce_u32_param_1,
	.param .u64 .ptr .align 1 uncontiguous_reduce_u32_param_2,
	.param .u64 .ptr .align 1 uncontiguous_reduce_u32_param_3,
	.param .u64 .ptr .align 1 uncontiguous_reduce_u32_param_4,
	.param .u64 uncontiguous_reduce_u32_param_5,
	.param .u64 uncontiguous_reduce_u32_param_6
)
{
	.reg .pred 	%p<75>;
	.reg .b32 	%r<258>;
	.reg .b64 	%rd<589>;

	ld.param.u64 	%rd264, [uncontiguous_reduce_u32_param_2];
	ld.param.u64 	%rd267, [uncontiguous_reduce_u32_param_3];
	ld.param.u64 	%rd268, [uncontiguous_reduce_u32_param_4];
	ld.param.u64 	%rd265, [uncontiguous_reduce_u32_param_5];
	ld.param.u64 	%rd266, [uncontiguous_reduce_u32_param_6];
	cvta.to.global.u64 	%rd1, %rd268;
	cvta.to.global.u64 	%rd2, %rd267;
	cvta.to.global.u64 	%rd3, %rd264;
	mov.u32 	%r257, %ntid.x;
	shl.b32 	%r54, %r257, 2;
	mov.u32 	%r55, sdata_u32;
	add.s32 	%r2, %r55, %r54;
	mov.u32 	%r3, %tid.x;
	mov.u32 	%r56, %ctaid.x;
	mul.lo.s32 	%r57, %r56, %r257;
	shl.b32 	%r58, %r57, 1;
	add.s32 	%r59, %r58, %r3;
	cvt.u64.u32 	%rd4, %r59;
	shl.b32 	%r60, %r3, 3;
	add.s32 	%r4, %r2, %r60;
	st.shared.u64 	[%r4], %rd4;
	shl.b32 	%r61, %r3, 2;
	add.s32 	%r5, %r55, %r61;
	mov.b32 	%r62, 0;
	st.shared.u32 	[%r5], %r62;
	add.s32 	%r63, %r59, %r257;
	cvt.u64.u32 	%rd5, %r63;
	setp.le.u64 	%p1, %rd266, %rd5;
	@%p1 bra 	$L__BB36_56;
	cvt.u32.u64 	%r6, %rd265;
	add.s32 	%r251, %r6, -1;
	setp.lt.s32 	%p27, %r251, 0;
	mov.b64 	%rd545, 0;
	mov.u64 	%rd546, %rd545;
	@%p27 bra 	$L__BB36_53;
	setp.lt.u32 	%p28, %r251, 3;
	mov.b64 	%rd546, 0;
	mov.u64 	%rd539, %rd5;
	mov.u64 	%rd541, %rd4;
	mov.u64 	%rd545, %rd546;
	@%p28 bra 	$L__BB36_30;
	add.s32 	%r249, %r6, -2;
	and.b32  	%r140, %r6, -4;
	neg.s32 	%r248, %r140;
	mov.b64 	%rd546, 0;
	mov.u64 	%rd539, %rd5;
	mov.u64 	%rd541, %rd4;
$L__BB36_4:
	.pragma "nounroll";
	add.s32 	%r12, %r249, 1;
	mul.wide.u32 	%rd400, %r12, 8;
	add.s64 	%rd401, %rd2, %rd400;
	ld.global.u64 	%rd10, [%rd401];
	or.b64  	%rd402, %rd541, %rd10;
	and.b64  	%rd403, %rd402, -4294967296;
	setp.ne.s64 	%p29, %rd403, 0;
	@%p29 bra 	$L__BB36_6;
	cvt.u32.u64 	%r141, %rd10;
	cvt.u32.u64 	%r142, %rd541;
	div.u32 	%r143, %r142, %r141;
	mul.lo.s32 	%r144, %r143, %r141;
	sub.s32 	%r145, %r142, %r144;
	cvt.u64.u32 	%rd507, %r143;
	cvt.u64.u32 	%rd508, %r145;
	bra.uni 	$L__BB36_7;
$L__BB36_6:
	div.s64 	%rd507, %rd541, %rd10;
	mul.lo.s64 	%rd404, %rd507, %rd10;
	sub.s64 	%rd508, %rd541, %rd404;
$L__BB36_7:
	mul.wide.u32 	%rd405, %r12, 8;
	add.s64 	%rd406, %rd1, %rd405;
	ld.global.u64 	%rd17, [%rd406];
	mad.lo.s64 	%rd18, %rd17, %rd508, %rd545;
	or.b64  	%rd407, %rd539, %rd10;
	and.b64  	%rd408, %rd407, -4294967296;
	setp.ne.s64 	%p30, %rd408, 0;
	@%p30 bra 	$L__BB36_9;
	cvt.u32.u64 	%r146, %rd10;
	cvt.u32.u64 	%r147, %rd539;
	div.u32 	%r148, %r147, %r146;
	mul.lo.s32 	%r149, %r148, %r146;
	sub.s32 	%r150, %r147, %r149;
	cvt.u64.u32 	%rd509, %r148;
	cvt.u64.u32 	%rd510, %r150;
	bra.uni 	$L__BB36_10;
$L__BB36_9:
	div.s64 	%rd509, %rd539, %rd10;
	mul.lo.s64 	%rd409, %rd509, %rd10;
	sub.s64 	%rd510, %rd539, %rd409;
$L__BB36_10:
	mad.lo.s64 	%rd25, %rd510, %rd17, %rd546;
	mul.wide.u32 	%rd410, %r249, 8;
	add.s64 	%rd411, %rd2, %rd410;
	ld.global.u64 	%rd26, [%rd411];
	or.b64  	%rd412, %rd507, %rd26;
	and.b64  	%rd413, %rd412, -4294967296;
	setp.ne.s64 	%p31, %rd413, 0;
	@%p31 bra 	$L__BB36_12;
	cvt.u32.u64 	%r151, %rd26;
	cvt.u32.u64 	%r152, %rd507;
	div.u32 	%r153, %r152, %r151;
	mul.lo.s32 	%r154, %r153, %r151;
	sub.s32 	%r155, %r152, %r154;
	cvt.u64.u32 	%rd511, %r153;
	cvt.u64.u32 	%rd512, %r155;
	bra.uni 	$L__BB36_13;
$L__BB36_12:
	div.s64 	%rd511, %rd507, %rd26;
	mul.lo.s64 	%rd414, %rd511, %rd26;
	sub.s64 	%rd512, %rd507, %rd414;
$L__BB36_13:
	mul.wide.u32 	%rd415, %r249, 8;
	add.s64 	%rd416, %rd1, %rd415;
	ld.global.u64 	%rd33, [%rd416];
	mad.lo.s64 	%rd34, %rd33, %rd512, %rd18;
	or.b64  	%rd417, %rd509, %rd26;
	and.b64  	%rd418, %rd417, -4294967296;
	setp.ne.s64 	%p32, %rd418, 0;
	@%p32 bra 	$L__BB36_15;
	cvt.u32.u64 	%r156, %rd26;
	cvt.u32.u64 	%r157, %rd509;
	div.u32 	%r158, %r157, %r156;
	mul.lo.s32 	%r159, %r158, %r156;
	sub.s32 	%r160, %r157, %r159;
	cvt.u64.u32 	%rd513, %r158;
	cvt.u64.u32 	%rd514, %r160;
	bra.uni 	$L__BB36_16;
$L__BB36_15:
	div.s64 	%rd513, %rd509, %rd26;
	mul.lo.s64 	%rd419, %rd513, %rd26;
	sub.s64 	%rd514, %rd509, %rd419;
$L__BB36_16:
	mad.lo.s64 	%rd41, %rd514, %rd33, %rd25;
	add.s32 	%r13, %r249, -1;
	mul.wide.u32 	%rd420, %r13, 8;
	add.s64 	%rd421, %rd2, %rd420;
	ld.global.u64 	%rd42, [%rd421];
	or.b64  	%rd422, %rd511, %rd42;
	and.b64  	%rd423, %rd422, -4294967296;
	setp.ne.s64 	%p33, %rd423, 0;
	@%p33 bra 	$L__BB36_18;
	cvt.u32.u64 	%r161, %rd42;
	cvt.u32.u64 	%r162, %rd511;
	div.u32 	%r163, %r162, %r161;
	mul.lo.s32 	%r164, %r163, %r161;
	sub.s32 	%r165, %r162, %r164;
	cvt.u64.u32 	%rd515, %r163;
	cvt.u64.u32 	%rd516, %r165;
	bra.uni 	$L__BB36_19;
$L__BB36_18:
	div.s64 	%rd515, %rd511, %rd42;
	mul.lo.s64 	%rd424, %rd515, %rd42;
	sub.s64 	%rd516, %rd511, %rd424;
$L__BB36_19:
	mul.wide.u32 	%rd425, %r13, 8;
	add.s64 	%rd426, %rd1, %rd425;
	ld.global.u64 	%rd49, [%rd426];
	mad.lo.s64 	%rd50, %rd49, %rd516, %rd34;
	or.b64  	%rd427, %rd513, %rd42;
	and.b64  	%rd428, %rd427, -4294967296;
	setp.ne.s64 	%p34, %rd428, 0;
	@%p34 bra 	$L__BB36_21;
	cvt.u32.u64 	%r166, %rd42;
	cvt.u32.u64 	%r167, %rd513;
	div.u32 	%r168, %r167, %r166;
	mul.lo.s32 	%r169, %r168, %r166;
	sub.s32 	%r170, %r167, %r169;
	cvt.u64.u32 	%rd517, %r168;
	cvt.u64.u32 	%rd518, %r170;
	bra.uni 	$L__BB36_22;
$L__BB36_21:
	div.s64 	%rd517, %rd513, %rd42;
	mul.lo.s64 	%rd429, %rd517, %rd42;
	sub.s64 	%rd518, %rd513, %rd429;
$L__BB36_22:
	mad.lo.s64 	%rd57, %rd518, %rd49, %rd41;
	add.s32 	%r171, %r249, -2;
	mul.wide.u32 	%rd430, %r171, 8;
	add.s64 	%rd431, %rd2, %rd430;
	ld.global.u64 	%rd58, [%rd431];
	or.b64  	%rd432, %rd515, %rd58;
	and.b64  	%rd433, %rd432, -4294967296;
	setp.ne.s64 	%p35, %rd433, 0;
	@%p35 bra 	$L__BB36_24;
	cvt.u32.u64 	%r172, %rd58;
	cvt.u32.u64 	%r173, %rd515;
	div.u32 	%r174, %r173, %r172;
	mul.lo.s32 	%r175, %r174, %r172;
	sub.s32 	%r176, %r173, %r175;
	cvt.u64.u32 	%rd541, %r174;
	cvt.u64.u32 	%rd520, %r176;
	bra.uni 	$L__BB36_25;
$L__BB36_24:
	div.s64 	%rd541, %rd515, %rd58;
	mul.lo.s64 	%rd434, %rd541, %rd58;
	sub.s64 	%rd520, %rd515, %rd434;
$L__BB36_25:
	add.s32 	%r177, %r249, -2;
	mul.wide.u32 	%rd435, %r177, 8;
	add.s64 	%rd436, %rd1, %rd435;
	ld.global.u64 	%rd65, [%rd436];
	mad.lo.s64 	%rd545, %rd65, %rd520, %rd50;
	or.b64  	%rd437, %rd517, %rd58;
	and.b64  	%rd438, %rd437, -4294967296;
	setp.ne.s64 	%p36, %rd438, 0;
	@%p36 bra 	$L__BB36_27;
	cvt.u32.u64 	%r178, %rd58;
	cvt.u32.u64 	%r179, %rd517;
	div.u32 	%r180, %r179, %r178;
	mul.lo.s32 	%r181, %r180, %r178;
	sub.s32 	%r182, %r179, %r181;
	cvt.u64.u32 	%rd539, %r180;
	cvt.u64.u32 	%rd522, %r182;
	bra.uni 	$L__BB36_28;
$L__BB36_27:
	div.s64 	%rd539, %rd517, %rd58;
	mul.lo.s64 	%rd439, %rd539, %rd58;
	sub.s64 	%rd522, %rd517, %rd439;
$L__BB36_28:
	mad.lo.s64 	%rd546, %rd522, %rd65, %rd57;
	add.s32 	%r249, %r249, -4;
	add.s32 	%r248, %r248, 4;
	setp.ne.s32 	%p37, %r248, 0;
	@%p37 bra 	$L__BB36_4;
	add.s32 	%r251, %r249, 1;
$L__BB36_30:
	and.b32  	%r183, %r6, 3;
	setp.eq.s32 	%p38, %r183, 0;
	@%p38 bra 	$L__BB36_53;
	setp.eq.s32 	%p39, %r183, 1;
	@%p39 bra 	$L__BB36_45;
	mul.wide.u32 	%rd441, %r251, 8;
	add.s64 	%rd442, %rd2, %rd441;
	ld.global.u64 	%rd80, [%rd442];
	or.b64  	%rd443, %rd541, %rd80;
	and.b64  	%rd444, %rd443, -4294967296;
	setp.ne.s64 	%p40, %rd444, 0;
	@%p40 bra 	$L__BB36_34;
	cvt.u32.u64 	%r185, %rd80;
	cvt.u32.u64 	%r186, %rd541;
	div.u32 	%r187, %r186, %r185;
	mul.lo.s32 	%r188, %r187, %r185;
	sub.s32 	%r189, %r186, %r188;
	cvt.u64.u32 	%rd529, %r187;
	cvt.u64.u32 	%rd530, %r189;
	bra.uni 	$L__BB36_35;
$L__BB36_34:
	div.s64 	%rd529, %rd541, %rd80;
	mul.lo.s64 	%rd445, %rd529, %rd80;
	sub.s64 	%rd530, %rd541, %rd445;
$L__BB36_35:
	mul.wide.u32 	%rd446, %r251, 8;
	add.s64 	%rd447, %rd1, %rd446;
	ld.global.u64 	%rd87, [%rd447];
	mad.lo.s64 	%rd88, %rd87, %rd530, %rd545;
	or.b64  	%rd448, %rd539, %rd80;
	and.b64  	%rd449, %rd448, -4294967296;
	setp.ne.s64 	%p41, %rd449, 0;
	@%p41 bra 	$L__BB36_37;
	cvt.u32.u64 	%r190, %rd80;
	cvt.u32.u64 	%r191, %rd539;
	div.u32 	%r192, %r191, %r190;
	mul.lo.s32 	%r193, %r192, %r190;
	sub.s32 	%r194, %r191, %r193;
	cvt.u64.u32 	%rd531, %r192;
	cvt.u64.u32 	%rd532, %r194;
	bra.uni 	$L__BB36_38;
$L__BB36_37:
	div.s64 	%rd531, %rd539, %rd80;
	mul.lo.s64 	%rd450, %rd531, %rd80;
	sub.s64 	%rd532, %rd539, %rd450;
$L__BB36_38:
	mad.lo.s64 	%rd95, %rd532, %rd87, %rd546;
	add.s32 	%r18, %r251, -1;
	mul.wide.u32 	%rd451, %r18, 8;
	add.s64 	%rd452, %rd2, %rd451;
	ld.global.u64 	%rd96, [%rd452];
	or.b64  	%rd453, %rd529, %rd96;
	and.b64  	%rd454, %rd453, -4294967296;
	setp.ne.s64 	%p42, %rd454, 0;
	@%p42 bra 	$L__BB36_40;
	cvt.u32.u64 	%r195, %rd96;
	cvt.u32.u64 	%r196, %rd529;
	div.u32 	%r197, %r196, %r195;
	mul.lo.s32 	%r198, %r197, %r195;
	sub.s32 	%r199, %r196, %r198;
	cvt.u64.u32 	%rd541, %r197;
	cvt.u64.u32 	%rd534, %r199;
	bra.uni 	$L__BB36_41;
$L__BB36_40:
	div.s64 	%rd541, %rd529, %rd96;
	mul.lo.s64 	%rd455, %rd541, %rd96;
	sub.s64 	%rd534, %rd529, %rd455;
$L__BB36_41:
	mul.wide.u32 	%rd456, %r18, 8;
	add.s64 	%rd457, %rd1, %rd456;
	ld.global.u64 	%rd103, [%rd457];
	mad.lo.s64 	%rd545, %rd103, %rd534, %rd88;
	or.b64  	%rd458, %rd531, %rd96;
	and.b64  	%rd459, %rd458, -4294967296;
	setp.ne.s64 	%p43, %rd459, 0;
	@%p43 bra 	$L__BB36_43;
	cvt.u32.u64 	%r200, %rd96;
	cvt.u32.u64 	%r201, %rd531;
	div.u32 	%r202, %r201, %r200;
	mul.lo.s32 	%r203, %r202, %r200;
	sub.s32 	%r204, %r201, %r203;
	cvt.u64.u32 	%rd539, %r202;
	cvt.u64.u32 	%rd536, %r204;
	bra.uni 	$L__BB36_44;
$L__BB36_43:
	div.s64 	%rd539, %rd531, %rd96;
	mul.lo.s64 	%rd460, %rd539, %rd96;
	sub.s64 	%rd536, %rd531, %rd460;
$L__BB36_44:
	mad.lo.s64 	%rd546, %rd536, %rd103, %rd95;
	add.s32 	%r251, %r251, -2;
$L__BB36_45:
	and.b32  	%r205, %r6, 1;
	setp.eq.b32 	%p44, %r205, 1;
	not.pred 	%p45, %p44;
	@%p45 bra 	$L__BB36_53;
	mul.wide.u32 	%rd461, %r251, 8;
	add.s64 	%rd462, %rd2, %rd461;
	ld.global.u64 	%rd118, [%rd462];
	or.b64  	%rd463, %rd541, %rd118;
	and.b64  	%rd464, %rd463, -4294967296;
	setp.ne.s64 	%p46, %rd464, 0;
	@%p46 bra 	$L__BB36_48;
	cvt.u32.u64 	%r206, %rd118;
	cvt.u32.u64 	%r207, %rd541;
	rem.u32 	%r208, %r207, %r206;
	cvt.u64.u32 	%rd543, %r208;
	bra.uni 	$L__BB36_49;
$L__BB36_48:
	rem.s64 	%rd543, %rd541, %rd118;
$L__BB36_49:
	add.s64 	%rd466, %rd1, %rd461;
	ld.global.u64 	%rd122, [%rd466];
	mad.lo.s64 	%rd545, %rd122, %rd543, %rd545;
	or.b64  	%rd467, %rd539, %rd118;
	and.b64  	%rd468, %rd467, -4294967296;
	setp.ne.s64 	%p47, %rd468, 0;
	@%p47 bra 	$L__BB36_51;
	cvt.u32.u64 	%r209, %rd118;
	cvt.u32.u64 	%r210, %rd539;
	rem.u32 	%r211, %r210, %r209;
	cvt.u64.u32 	%rd544, %r211;
	bra.uni 	$L__BB36_52;
$L__BB36_51:
	rem.s64 	%rd544, %rd539, %rd118;
$L__BB36_52:
	mad.lo.s64 	%rd546, %rd544, %rd122, %rd546;
$L__BB36_53:
	ld.param.u64 	%rd502, [uncontiguous_reduce_u32_param_2];
	cvta.to.global.u64 	%rd469, %rd502;
	shl.b64 	%rd470, %rd545, 2;
	add.s64 	%rd471, %rd469, %rd470;
	ld.global.u32 	%r21, [%rd471];
	shl.b64 	%rd472, %rd546, 2;
	add.s64 	%rd473, %rd469, %rd472;
	ld.global.u32 	%r212, [%rd473];
	setp.ge.u32 	%p48, %r21, %r212;
	@%p48 bra 	$L__BB36_55;
	st.shared.u32 	[%r5], %r21;
	st.shared.u64 	[%r4], %rd5;
	bra.uni 	$L__BB36_116;
$L__BB36_55:
	st.shared.u32 	[%r5], %r21;
	st.shared.u64 	[%r4], %rd4;
	bra.uni 	$L__BB36_116;
$L__BB36_56:
	setp.le.u64 	%p2, %rd266, %rd4;
	@%p2 bra 	$L__BB36_116;
	cvt.u32.u64 	%r22, %rd265;
	add.s32 	%r255, %r22, -1;
	setp.lt.s32 	%p3, %r255, 0;
	mov.b64 	%rd587, 0;
	@%p3 bra 	$L__BB36_115;
	setp.lt.u32 	%p4, %r255, 7;
	mov.b64 	%rd587, 0;
	mov.u64 	%rd577, %rd4;
	@%p4 bra 	$L__BB36_86;
	add.s32 	%r253, %r22, -4;
	and.b32  	%r64, %r22, -8;
	neg.s32 	%r252, %r64;
	mov.b64 	%rd587, 0;
	mov.u64 	%rd577, %rd4;
$L__BB36_60:
	.pragma "nounroll";
	add.s32 	%r28, %r253, 3;
	mul.wide.u32 	%rd273, %r28, 8;
	add.s64 	%rd274, %rd2, %rd273;
	ld.global.u64 	%rd132, [%rd274];
	or.b64  	%rd275, %rd577, %rd132;
	and.b64  	%rd276, %rd275, -4294967296;
	setp.ne.s64 	%p5, %rd276, 0;
	@%p5 bra 	$L__BB36_62;
	cvt.u32.u64 	%r65, %rd132;
	cvt.u32.u64 	%r66, %rd577;
	div.u32 	%r67, %r66, %r65;
	mul.lo.s32 	%r68, %r67, %r65;
	sub.s32 	%r69, %r66, %r68;
	cvt.u64.u32 	%rd549, %r67;
	cvt.u64.u32 	%rd550, %r69;
	bra.uni 	$L__BB36_63;
$L__BB36_62:
	div.s64 	%rd549, %rd577, %rd132;
	mul.lo.s64 	%rd277, %rd549, %rd132;
	sub.s64 	%rd550, %rd577, %rd277;
$L__BB36_63:
	add.s64 	%rd279, %rd1, %rd273;
	ld.global.u64 	%rd280, [%rd279];
	mad.lo.s64 	%rd139, %rd280, %rd550, %rd587;
	add.s32 	%r29, %r253, 2;
	mul.wide.u32 	%rd281, %r29, 8;
	add.s64 	%rd282, %rd2, %rd281;
	ld.global.u64 	%rd140, [%rd282];
	or.b64  	%rd283, %rd549, %rd140;
	and.b64  	%rd284, %rd283, -4294967296;
	setp.ne.s64 	%p6, %rd284, 0;
	@%p6 bra 	$L__BB36_65;
	cvt.u32.u64 	%r70, %rd140;
	cvt.u32.u64 	%r71, %rd549;
	div.u32 	%r72, %r71, %r70;
	mul.lo.s32 	%r73, %r72, %r70;
	sub.s32 	%r74, %r71, %r73;
	cvt.u64.u32 	%rd551, %r72;
	cvt.u64.u32 	%rd552, %r74;
	bra.uni 	$L__BB36_66;
$L__BB36_65:
	div.s64 	%rd551, %rd549, %rd140;
	mul.lo.s64 	%rd285, %rd551, %rd140;
	sub.s64 	%rd552, %rd549, %rd285;
$L__BB36_66:
	add.s64 	%rd287, %rd1, %rd281;
	ld.global.u64 	%rd288, [%rd287];
	mad.lo.s64 	%rd147, %rd288, %rd552, %rd139;
	add.s32 	%r30, %r253, 1;
	mul.wide.u32 	%rd289, %r30, 8;
	add.s64 	%rd290, %rd2, %rd289;
	ld.global.u64 	%rd148, [%rd290];
	or.b64  	%rd291, %rd551, %rd148;
	and.b64  	%rd292, %rd291, -4294967296;
	setp.ne.s64 	%p7, %rd292, 0;
	@%p7 bra 	$L__BB36_68;
	cvt.u32.u64 	%r75, %rd148;
	cvt.u32.u64 	%r76, %rd551;
	div.u32 	%r77, %r76, %r75;
	mul.lo.s32 	%r78, %r77, %r75;
	sub.s32 	%r79, %r76, %r78;
	cvt.u64.u32 	%rd553, %r77;
	cvt.u64.u32 	%rd554, %r79;
	bra.uni 	$L__BB36_69;
$L__BB36_68:
	div.s64 	%rd553, %rd551, %rd148;
	mul.lo.s64 	%rd293, %rd553, %rd148;
	sub.s64 	%rd554, %rd551, %rd293;
$L__BB36_69:
	add.s64 	%rd295, %rd1, %rd289;
	ld.global.u64 	%rd296, [%rd295];
	mad.lo.s64 	%rd155, %rd296, %rd554, %rd147;
	mul.wide.u32 	%rd297, %r253, 8;
	add.s64 	%rd298, %rd2, %rd297;
	ld.global.u64 	%rd156, [%rd298];
	or.b64  	%rd299, %rd553, %rd156;
	and.b64  	%rd300, %rd299, -4294967296;
	setp.ne.s64 	%p8, %rd300, 0;
	@%p8 bra 	$L__BB36_71;
	cvt.u32.u64 	%r80, %rd156;
	cvt.u32.u64 	%r81, %rd553;
	div.u32 	%r82, %r81, %r80;
	mul.lo.s32 	%r83, %r82, %r80;
	sub.s32 	%r84, %r81, %r83;
	cvt.u64.u32 	%rd555, %r82;
	cvt.u64.u32 	%rd556, %r84;
	bra.uni 	$L__BB36_72;
$L__BB36_71:
	div.s64 	%rd555, %rd553, %rd156;
	mul.lo.s64 	%rd301, %rd555, %rd156;
	sub.s64 	%rd556, %rd553, %rd301;
$L__BB36_72:
	add.s64 	%rd303, %rd1, %rd297;
	ld.global.u64 	%rd304, [%rd303];
	mad.lo.s64 	%rd163, %rd304, %rd556, %rd155;
	add.s32 	%r31, %r253, -1;
	mul.wide.u32 	%rd305, %r31, 8;
	add.s64 	%rd306, %rd2, %rd305;
	ld.global.u64 	%rd164, [%rd306];
	or.b64  	%rd307, %rd555, %rd164;
	and.b64  	%rd308, %rd307, -4294967296;
	setp.ne.s64 	%p9, %rd308, 0;
	@%p9 bra 	$L__BB36_74;
	cvt.u32.u64 	%r85, %rd164;
	cvt.u32.u64 	%r86, %rd555;
	div.u32 	%r87, %r86, %r85;
	mul.lo.s32 	%r88, %r87, %r85;
	sub.s32 	%r89, %r86, %r88;
	cvt.u64.u32 	%rd557, %r87;
	cvt.u64.u32 	%rd558, %r89;
	bra.uni 	$L__BB36_75;
$L__BB36_74:
	div.s64 	%rd557, %rd555, %rd164;
	mul.lo.s64 	%rd309, %rd557, %rd164;
	sub.s64 	%rd558, %rd555, %rd309;
$L__BB36_75:
	add.s64 	%rd311, %rd1, %rd305;
	ld.global.u64 	%rd312, [%rd311];
	mad.lo.s64 	%rd171, %rd312, %rd558, %rd163;
	add.s32 	%r32, %r253, -2;
	mul.wide.u32 	%rd313, %r32, 8;
	add.s64 	%rd314, %rd2, %rd313;
	ld.global.u64 	%rd172, [%rd314];
	or.b64  	%rd315, %rd557, %rd172;
	and.b64  	%rd316, %rd315, -4294967296;
	setp.ne.s64 	%p10, %rd316, 0;
	@%p10 bra 	$L__BB36_77;
	cvt.u32.u64 	%r90, %rd172;
	cvt.u32.u64 	%r91, %rd557;
	div.u32 	%r92, %r91, %r90;
	mul.lo.s32 	%r93, %r92, %r90;
	sub.s32 	%r94, %r91, %r93;
	cvt.u64.u32 	%rd559, %r92;
	cvt.u64.u32 	%rd560, %r94;
	bra.uni 	$L__BB36_78;
$L__BB36_77:
	div.s64 	%rd559, %rd557, %rd172;
	mul.lo.s64 	%rd317, %rd559, %rd172;
	sub.s64 	%rd560, %rd557, %rd317;
$L__BB36_78:
	add.s64 	%rd319, %rd1, %rd313;
	ld.global.u64 	%rd320, [%rd319];
	mad.lo.s64 	%rd179, %rd320, %rd560, %rd171;
	add.s32 	%r33, %r253, -3;
	mul.wide.u32 	%rd321, %r33, 8;
	add.s64 	%rd322, %rd2, %rd321;
	ld.global.u64 	%rd180, [%rd322];
	or.b64  	%rd323, %rd559, %rd180;
	and.b64  	%rd324, %rd323, -4294967296;
	setp.ne.s64 	%p11, %rd324, 0;
	@%p11 bra 	$L__BB36_80;
	cvt.u32.u64 	%r95, %rd180;
	cvt.u32.u64 	%r96, %rd559;
	div.u32 	%r97, %r96, %r95;
	mul.lo.s32 	%r98, %r97, %r95;
	sub.s32 	%r99, %r96, %r98;
	cvt.u64.u32 	%rd561, %r97;
	cvt.u64.u32 	%rd562, %r99;
	bra.uni 	$L__BB36_81;
$L__BB36_80:
	div.s64 	%rd561, %rd559, %rd180;
	mul.lo.s64 	%rd325, %rd561, %rd180;
	sub.s64 	%rd562, %rd559, %rd325;
$L__BB36_81:
	add.s64 	%rd327, %rd1, %rd321;
	ld.global.u64 	%rd328, [%rd327];
	mad.lo.s64 	%rd187, %rd328, %rd562, %rd179;
	add.s32 	%r34, %r253, -4;
	mul.wide.u32 	%rd329, %r34, 8;
	add.s64 	%rd330, %rd2, %rd329;
	ld.global.u64 	%rd188, [%rd330];
	or.b64  	%rd331, %rd561, %rd188;
	and.b64  	%rd332, %rd331, -4294967296;
	setp.ne.s64 	%p12, %rd332, 0;
	@%p12 bra 	$L__BB36_83;
	cvt.u32.u64 	%r100, %rd188;
	cvt.u32.u64 	%r101, %rd561;
	div.u32 	%r102, %r101, %r100;
	mul.lo.s32 	%r103, %r102, %r100;
	sub.s32 	%r104, %r101, %r103;
	cvt.u64.u32 	%rd577, %r102;
	cvt.u64.u32 	%rd564, %r104;
	bra.uni 	$L__BB36_84;
$L__BB36_83:
	div.s64 	%rd577, %rd561, %rd188;
	mul.lo.s64 	%rd333, %rd577, %rd188;
	sub.s64 	%rd564, %rd561, %rd333;
$L__BB36_84:
	add.s64 	%rd335, %rd1, %rd329;
	ld.global.u64 	%rd336, [%rd335];
	mad.lo.s64 	%rd587, %rd336, %rd564, %rd187;
	add.s32 	%r253, %r253, -8;
	add.s32 	%r252, %r252, 8;
	setp.ne.s32 	%p13, %r252, 0;
	@%p13 bra 	$L__BB36_60;
	add.s32 	%r255, %r253, 3;
$L__BB36_86:
	and.b32  	%r39, %r22, 7;
	setp.eq.s32 	%p14, %r39, 0;
	@%p14 bra 	$L__BB36_115;
	and.b32  	%r40, %r22, 3;
	setp.lt.u32 	%p15, %r39, 4;
	@%p15 bra 	$L__BB36_101;
	mul.wide.u32 	%rd338, %r255, 8;
	add.s64 	%rd339, %rd2, %rd338;
	ld.global.u64 	%rd199, [%rd339];
	or.b64  	%rd340, %rd577, %rd199;
	and.b64  	%rd341, %rd340, -4294967296;
	setp.ne.s64 	%p16, %rd341, 0;
	@%p16 bra 	$L__BB36_90;
	cvt.u32.u64 	%r105, %rd199;
	cvt.u32.u64 	%r106, %rd577;
	div.u32 	%r107, %r106, %r105;
	mul.lo.s32 	%r108, %r107, %r105;
	sub.s32 	%r109, %r106, %r108;
	cvt.u64.u32 	%rd568, %r107;
	cvt.u64.u32 	%rd569, %r109;
	bra.uni 	$L__BB36_91;
$L__BB36_90:
	div.s64 	%rd568, %rd577, %rd199;
	mul.lo.s64 	%rd342, %rd568, %rd199;
	sub.s64 	%rd569, %rd577, %rd342;
$L__BB36_91:
	add.s64 	%rd344, %rd1, %rd338;
	ld.global.u64 	%rd345, [%rd344];
	mad.lo.s64 	%rd206, %rd345, %rd569, %rd587;
	add.s32 	%r41, %r255, -1;
	mul.wide.u32 	%rd346, %r41, 8;
	add.s64 	%rd347, %rd2, %rd346;
	ld.global.u64 	%rd207, [%rd347];
	or.b64  	%rd348, %rd568, %rd207;
	and.b64  	%rd349, %rd348, -4294967296;
	setp.ne.s64 	%p17, %rd349, 0;
	@%p17 bra 	$L__BB36_93;
	cvt.u32.u64 	%r110, %rd207;
	cvt.u32.u64 	%r111, %rd568;
	div.u32 	%r112, %r111, %r110;
	mul.lo.s32 	%r113, %r112, %r110;
	sub.s32 	%r114, %r111, %r113;
	cvt.u64.u32 	%rd570, %r112;
	cvt.u64.u32 	%rd571, %r114;
	bra.uni 	$L__BB36_94;
$L__BB36_93:
	div.s64 	%rd570, %rd568, %rd207;
	mul.lo.s64 	%rd350, %rd570, %rd207;
	sub.s64 	%rd571, %rd568, %rd350;
$L__BB36_94:
	add.s64 	%rd352, %rd1, %rd346;
	ld.global.u64 	%rd353, [%rd352];
	mad.lo.s64 	%rd214, %rd353, %rd571, %rd206;
	add.s32 	%r42, %r255, -2;
	mul.wide.u32 	%rd354, %r42, 8;
	add.s64 	%rd355, %rd2, %rd354;
	ld.global.u64 	%rd215, [%rd355];
	or.b64  	%rd356, %rd570, %rd215;
	and.b64  	%rd357, %rd356, -4294967296;
	setp.ne.s64 	%p18, %rd357, 0;
	@%p18 bra 	$L__BB36_96;
	cvt.u32.u64 	%r115, %rd215;
	cvt.u32.u64 	%r116, %rd570;
	div.u32 	%r117, %r116, %r115;
	mul.lo.s32 	%r118, %r117, %r115;
	sub.s32 	%r119, %r116, %r118;
	cvt.u64.u32 	%rd572, %r117;
	cvt.u64.u32 	%rd573, %r119;
	bra.uni 	$L__BB36_97;
$L__BB36_96:
	div.s64 	%rd572, %rd570, %rd215;
	mul.lo.s64 	%rd358, %rd572, %rd215;
	sub.s64 	%rd573, %rd570, %rd358;
$L__BB36_97:
	add.s64 	%rd360, %rd1, %rd354;
	ld.global.u64 	%rd361, [%rd360];
	mad.lo.s64 	%rd222, %rd361, %rd573, %rd214;
	add.s32 	%r43, %r255, -3;
	mul.wide.u32 	%rd362, %r43, 8;
	add.s64 	%rd363, %rd2, %rd362;
	ld.global.u64 	%rd223, [%rd363];
	or.b64  	%rd364, %rd572, %rd223;
	and.b64  	%rd365, %rd364, -4294967296;
	setp.ne.s64 	%p19, %rd365, 0;
	@%p19 bra 	$L__BB36_99;
	cvt.u32.u64 	%r120, %rd223;
	cvt.u32.u64 	%r121, %rd572;
	div.u32 	%r122, %r121, %r120;
	mul.lo.s32 	%r123, %r122, %r120;
	sub.s32 	%r124, %r121, %r123;
	cvt.u64.u32 	%rd577, %r122;
	cvt.u64.u32 	%rd575, %r124;
	bra.uni 	$L__BB36_100;
$L__BB36_99:
	div.s64 	%rd577, %rd572, %rd223;
	mul.lo.s64 	%rd366, %rd577, %rd223;
	sub.s64 	%rd575, %rd572, %rd366;
$L__BB36_100:
	add.s64 	%rd368, %rd1, %rd362;
	ld.global.u64 	%rd369, [%rd368];
	mad.lo.s64 	%rd587, %rd369, %rd575, %rd222;
	add.s32 	%r255, %r255, -4;
$L__BB36_101:
	setp.eq.s32 	%p20, %r40, 0;
	@%p20 bra 	$L__BB36_115;
	setp.eq.s32 	%p21, %r40, 1;
	@%p21 bra 	$L__BB36_110;
	mul.wide.u32 	%rd371, %r255, 8;
	add.s64 	%rd372, %rd2, %rd371;
	ld.global.u64 	%rd234, [%rd372];
	or.b64  	%rd373, %rd577, %rd234;
	and.b64  	%rd374, %rd373, -4294967296;
	setp.ne.s64 	%p22, %rd374, 0;
	@%p22 bra 	$L__BB36_105;
	cvt.u32.u64 	%r125, %rd234;
	cvt.u32.u64 	%r126, %rd577;
	div.u32 	%r127, %r126, %r125;
	mul.lo.s32 	%r128, %r127, %r125;
	sub.s32 	%r129, %r126, %r128;
	cvt.u64.u32 	%rd579, %r127;
	cvt.u64.u32 	%rd580, %r129;
	bra.uni 	$L__BB36_106;
$L__BB36_105:
	div.s64 	%rd579, %rd577, %rd234;
	mul.lo.s64 	%rd375, %rd579, %rd234;
	sub.s64 	%rd580, %rd577, %rd375;
$L__BB36_106:
	add.s64 	%rd377, %rd1, %rd371;
	ld.global.u64 	%rd378, [%rd377];
	mad.lo.s64 	%rd241, %rd378, %rd580, %rd587;
	add.s32 	%r46, %r255, -1;
	mul.wide.u32 	%rd379, %r46, 8;
	add.s64 	%rd380, %rd2, %rd379;
	ld.global.u64 	%rd242, [%rd380];
	or.b64  	%rd381, %rd579, %rd242;
	and.b64  	%rd382, %rd381, -4294967296;
	setp.ne.s64 	%p23, %rd382, 0;
	@%p23 bra 	$L__BB36_108;
	cvt.u32.u64 	%r130, %rd242;
	cvt.u32.u64 	%r131, %rd579;
	div.u32 	%r132, %r131, %r130;
	mul.lo.s32 	%r133, %r132, %r130;
	sub.s32 	%r134, %r131, %r133;
	cvt.u64.u32 	%rd577, %r132;
	cvt.u64.u32 	%rd582, %r134;
	bra.uni 	$L__BB36_109;
$L__BB36_108:
	div.s64 	%rd577, %rd579, %rd242;
	mul.lo.s64 	%rd383, %rd577, %rd242;
	sub.s64 	%rd582, %rd579, %rd383;
$L__BB36_109:
	add.s64 	%rd385, %rd1, %rd379;
	ld.global.u64 	%rd386, [%rd385];
	mad.lo.s64 	%rd587, %rd386, %rd582, %rd241;
	add.s32 	%r255, %r255, -2;
$L__BB36_110:
	and.b32  	%r135, %r22, 1;
	setp.eq.b32 	%p24, %r135, 1;
	not.pred 	%p25, %p24;
	@%p25 bra 	$L__BB36_115;
	mul.wide.u32 	%rd387, %r255, 8;
	add.s64 	%rd388, %rd2, %rd387;
	ld.global.u64 	%rd253, [%rd388];
	or.b64  	%rd389, %rd577, %rd253;
	and.b64  	%rd390, %rd389, -4294967296;
	setp.ne.s64 	%p26, %rd390, 0;
	@%p26 bra 	$L__BB36_113;
	cvt.u32.u64 	%r136, %rd253;
	cvt.u32.u64 	%r137, %rd577;
	rem.u32 	%r138, %r137, %r136;
	cvt.u64.u32 	%rd586, %r138;
	bra.uni 	$L__BB36_114;
$L__BB36_113:
	rem.s64 	%rd586, %rd577, %rd253;
$L__BB36_114:
	add.s64 	%rd392, %rd1, %rd387;
	ld.global.u64 	%rd393, [%rd392];
	mad.lo.s64 	%rd587, %rd393, %rd586, %rd587;
$L__BB36_115:
	shl.b64 	%rd394, %rd587, 2;
	add.s64 	%rd395, %rd3, %rd394;
	ld.global.u32 	%r139, [%rd395];
	st.shared.u32 	[%r5], %r139;
	st.shared.u64 	[%r4], %rd4;
$L__BB36_116:
	bar.sync 	0;
	setp.lt.u32 	%p49, %r257, 66;
	@%p49 bra 	$L__BB36_124;
$L__BB36_117:
	mov.u32 	%r49, %r257;
	shr.u32 	%r257, %r49, 1;
	setp.ge.u32 	%p50, %r3, %r257;
	@%p50 bra 	$L__BB36_123;
	ld.shared.u32 	%r51, [%r5];
	shl.b32 	%r213, %r257, 2;
	add.s32 	%r214, %r5, %r213;
	ld.shared.u32 	%r52, [%r214];
	setp.ge.u32 	%p51, %r51, %r52;
	shl.b32 	%r215, %r257, 3;
	add.s32 	%r53, %r4, %r215;
	@%p51 bra 	$L__BB36_120;
	ld.shared.u64 	%rd588, [%r53];
	bra.uni 	$L__BB36_122;
$L__BB36_120:
	setp.ne.s32 	%p52, %r51, %r52;
	@%p52 bra 	$L__BB36_123;
	ld.shared.u64 	%rd474, [%r4];
	ld.shared.u64 	%rd588, [%r53];
	setp.le.s64 	%p53, %rd474, %rd588;
	@%p53 bra 	$L__BB36_123;
$L__BB36_122:
	st.shared.u32 	[%r5], %r52;
	st.shared.u64 	[%r4], %rd588;
$L__BB36_123:
	bar.sync 	0;
	setp.gt.u32 	%p54, %r49, 131;
	@%p54 bra 	$L__BB36_117;
$L__BB36_124:
	setp.gt.u32 	%p55, %r3, 31;
	@%p55 bra 	$L__BB36_151;
	ld.volatile.shared.u32 	%r216, [%r5];
	ld.volatile.shared.u32 	%r217, [%r5+128];
	setp.lt.u32 	%p56, %r216, %r217;
	@%p56 bra 	$L__BB36_128;
	ld.volatile.shared.u32 	%r218, [%r5];
	ld.volatile.shared.u32 	%r219, [%r5+128];
	setp.ne.s32 	%p57, %r218, %r219;
	@%p57 bra 	$L__BB36_129;
	ld.volatile.shared.u64 	%rd475, [%r4];
	ld.volatile.shared.u64 	%rd476, [%r4+256];
	setp.le.s64 	%p58, %rd475, %rd476;
	@%p58 bra 	$L__BB36_129;
$L__BB36_128:
	ld.volatile.shared.u64 	%rd477, [%r4+256];
	st.volatile.shared.u64 	[%r4], %rd477;
	ld.volatile.shared.u32 	%r220, [%r5+128];
	st.volatile.shared.u32 	[%r5], %r220;
$L__BB36_129:
	ld.volatile.shared.u32 	%r221, [%r5];
	ld.volatile.shared.u32 	%r222, [%r5+64];
	setp.lt.u32 	%p59, %r221, %r222;
	@%p59 bra 	$L__BB36_132;
	ld.volatile.shared.u32 	%r223, [%r5];
	ld.volatile.shared.u32 	%r224, [%r5+64];
	setp.ne.s32 	%p60, %r223, %r224;
	@%p60 bra 	$L__BB36_133;
	ld.volatile.shared.u64 	%rd478, [%r4];
	ld.volatile.shared.u64 	%rd479, [%r4+128];
	setp.le.s64 	%p61, %rd478, %rd479;
	@%p61 bra 	$L__BB36_133;
$L__BB36_132:
	ld.volatile.shared.u64 	%rd480, [%r4+128];
	st.volatile.shared.u64 	[%r4], %rd480;
	ld.volatile.shared.u32 	%r225, [%r5+64];
	st.volatile.shared.u32 	[%r5], %r225;
$L__BB36_133:
	ld.volatile.shared.u32 	%r226, [%r5];
	ld.volatile.shared.u32 	%r227, [%r5+32];
	setp.lt.u32 	%p62, %r226, %r227;
	@%p62 bra 	$L__BB36_136;
	ld.volatile.shared.u32 	%r228, [%r5];
	ld.volatile.shared.u32 	%r229, [%r5+32];
	setp.ne.s32 	%p63, %r228, %r229;
	@%p63 bra 	$L__BB36_137;
	ld.volatile.shared.u64 	%rd481, [%r4];
	ld.volatile.shared.u64 	%rd482, [%r4+64];
	setp.le.s64 	%p64, %rd481, %rd482;
	@%p64 bra 	$L__BB36_137;
$L__BB36_136:
	ld.volatile.shared.u64 	%rd483, [%r4+64];
	st.volatile.shared.u64 	[%r4], %rd483;
	ld.volatile.shared.u32 	%r230, [%r5+32];
	st.volatile.shared.u32 	[%r5], %r230;
$L__BB36_137:
	ld.volatile.shared.u32 	%r231, [%r5];
	ld.volatile.shared.u32 	%r232, [%r5+16];
	setp.lt.u32 	%p65, %r231, %r232;
	@%p65 bra 	$L__BB36_140;
	ld.volatile.shared.u32 	%r233, [%r5];
	ld.volatile.shared.u32 	%r234, [%r5+16];
	setp.ne.s32 	%p66, %r233, %r234;
	@%p66 bra 	$L__BB36_141;
	ld.volatile.shared.u64 	%rd484, [%r4];
	ld.volatile.shared.u64 	%rd485, [%r4+32];
	setp.le.s64 	%p67, %rd484, %rd485;
	@%p67 bra 	$L__BB36_141;
$L__BB36_140:
	ld.volatile.shared.u64 	%rd486, [%r4+32];
	st.volatile.shared.u64 	[%r4], %rd486;
	ld.volatile.shared.u32 	%r235, [%r5+16];
	st.volatile.shared.u32 	[%r5], %r235;
$L__BB36_141:
	ld.volatile.shared.u32 	%r236, [%r5];
	ld.volatile.shared.u32 	%r237, [%r5+8];
	setp.lt.u32 	%p68, %r236, %r237;
	@%p68 bra 	$L__BB36_144;
	ld.volatile.shared.u32 	%r238, [%r5];
	ld.volatile.shared.u32 	%r239, [%r5+8];
	setp.ne.s32 	%p69, %r238, %r239;
	@%p69 bra 	$L__BB36_145;
	ld.volatile.shared.u64 	%rd487, [%r4];
	ld.volatile.shared.u64 	%rd488, [%r4+16];
	setp.le.s64 	%p70, %rd487, %rd488;
	@%p70 bra 	$L__BB36_145;
$L__BB36_144:
	ld.volatile.shared.u64 	%rd489, [%r4+16];
	st.volatile.shared.u64 	[%r4], %rd489;
	ld.volatile.shared.u32 	%r240, [%r5+8];
	st.volatile.shared.u32 	[%r5], %r240;
$L__BB36_145:
	ld.volatile.shared.u32 	%r241, [%r5];
	ld.volatile.shared.u32 	%r242, [%r5+4];
	setp.lt.u32 	%p71, %r241, %r242;
	@%p71 bra 	$L__BB36_148;
	ld.volatile.shared.u32 	%r243, [%r5];
	ld.volatile.shared.u32 	%r244, [%r5+4];
	setp.ne.s32 	%p72, %r243, %r244;
	@%p72 bra 	$L__BB36_149;
	ld.volatile.shared.u64 	%rd490, [%r4];
	ld.volatile.shared.u64 	%rd491, [%r4+8];
	setp.le.s64 	%p73, %rd490, %rd491;
	@%p73 bra 	$L__BB36_149;
$L__BB36_148:
	ld.volatile.shared.u64 	%rd492, [%r4+8];
	st.volatile.shared.u64 	[%r4], %rd492;
	ld.volatile.shared.u32 	%r245, [%r5+4];
	st.volatile.shared.u32 	[%r5], %r245;
$L__BB36_149:
	setp.ne.s32 	%p74, %r3, 0;
	@%p74 bra 	$L__BB36_151;
	ld.param.u64 	%rd501, [uncontiguous_reduce_u32_param_1];
	ld.param.u64 	%rd500, [uncontiguous_reduce_u32_param_0];
	ld.shared.u32 	%r246, [sdata_u32];
	mov.u32 	%r247, %ctaid.x;
	cvta.to.global.u64 	%rd493, %rd500;
	mul.wide.u32 	%rd494, %r247, 4;
	add.s64 	%rd495, %rd493, %rd494;
	st.global.u32 	[%rd495], %r246;
	ld.shared.u64 	%rd496, [%r2];
	cvta.to.global.u64 	%rd497, %rd501;
	mul.wide.u32 	%rd498, %r247, 8;
	add.s64 	%rd499, %rd497, %rd498;
	st.global.u64 	[%rd499], %rd496;
$L__BB36_151:
	ret;

}
	// .globl	contiguous_reduce2_u32
.visible .entry contiguous_reduce2_u32(
	.param .u64 .ptr .align 1 contiguous_reduce2_u32_param_0,
	.param .u64 .ptr .align 1 contiguous_reduce2_u32_param_1,
	.param .u64 .ptr .align 1 contiguous_reduce2_u32_param_2,
	.param .u64 contiguous_reduce2_u32_param_3
)
{
	.reg .pred 	%p<32>;
	.reg .b32 	%r<59>;
	.reg .b64 	%rd<63>;

	ld.param.u64 	%rd14, [contiguous_reduce2_u32_param_0];
	ld.param.u64 	%rd16, [contiguous_reduce2_u32_param_1];
	ld.param.u64 	%rd17, [contiguous_reduce2_u32_param_2];
	ld.param.u64 	%rd15, [contiguous_reduce2_u32_param_3];
	cvta.to.global.u64 	%rd1, %rd16;
	cvta.to.global.u64 	%rd2, %rd17;
	mov.u32 	%r58, %ntid.x;
	shl.b32 	%r14, %r58, 2;
	mov.u32 	%r15, sdata_u32;
	add.s32 	%r2, %r15, %r14;
	mov.u32 	%r3, %tid.x;
	mov.u32 	%r4, %ctaid.x;
	mul.lo.s32 	%r16, %r4, %r58;
	shl.b32 	%r17, %r16, 1;
	add.s32 	%r18, %r17, %r3;
	cvt.u64.u32 	%rd3, %r18;
	shl.b32 	%r19, %r3, 3;
	add.s32 	%r5, %r2, %r19;
	st.shared.u64 	[%r5], %rd3;
	shl.b32 	%r20, %r3, 2;
	add.s32 	%r6, %r15, %r20;
	mov.b32 	%r21, 0;
	st.shared.u32 	[%r6], %r21;
	add.s32 	%r22, %r18, %r58;
	cvt.u64.u32 	%rd4, %r22;
	setp.le.u64 	%p1, %rd15, %rd4;
	@%p1 bra 	$L__BB37_8;
	shl.b64 	%rd23, %rd3, 2;
	add.s64 	%rd24, %rd2, %rd23;
	ld.global.u32 	%r7, [%rd24];
	shl.b64 	%rd25, %rd4, 2;
	add.s64 	%rd26, %rd2, %rd25;
	ld.global.u32 	%r8, [%rd26];
	setp.ge.u32 	%p3, %r7, %r8;
	@%p3 bra 	$L__BB37_3;
	shl.b64 	%rd33, %rd4, 3;
	add.s64 	%rd34, %rd1, %rd33;
	ld.global.u64 	%rd60, [%rd34];
	bra.uni 	$L__BB37_7;
$L__BB37_3:
	setp.eq.s32 	%p4, %r7, %r8;
	@%p4 bra 	$L__BB37_6;
	shl.b64 	%rd27, %rd3, 3;
	add.s64 	%rd28, %rd1, %rd27;
	ld.global.u64 	%rd61, [%rd28];
$L__BB37_5:
	st.shared.u32 	[%r6], %r7;
	st.shared.u64 	[%r5], %rd61;
	bra.uni 	$L__BB37_10;
$L__BB37_6:
	shl.b64 	%rd29, %rd3, 3;
	add.s64 	%rd30, %rd1, %rd29;
	ld.global.u64 	%rd61, [%rd30];
	shl.b64 	%rd31, %rd4, 3;
	add.s64 	%rd32, %rd1, %rd31;
	ld.global.u64 	%rd60, [%rd32];
	setp.le.s64 	%p5, %rd61, %rd60;
	@%p5 bra 	$L__BB37_5;
$L__BB37_7:
	st.shared.u32 	[%r6], %r8;
	st.shared.u64 	[%r5], %rd60;
	bra.uni 	$L__BB37_10;
$L__BB37_8:
	setp.le.u64 	%p2, %rd15, %rd3;
	@%p2 bra 	$L__BB37_10;
	shl.b64 	%rd18, %rd3, 2;
	add.s64 	%rd19, %rd2, %rd18;
	ld.global.u32 	%r23, [%rd19];
	st.shared.u32 	[%r6], %r23;
	shl.b64 	%rd20, %rd3, 3;
	add.s64 	%rd21, %rd1, %rd20;
	ld.global.u64 	%rd22, [%rd21];
	st.shared.u64 	[%r5], %rd22;
$L__BB37_10:
	bar.sync 	0;
	setp.lt.u32 	%p6, %r58, 66;
	@%p6 bra 	$L__BB37_18;
$L__BB37_11:
	mov.u32 	%r9, %r58;
	shr.u32 	%r58, %r9, 1;
	setp.ge.u32 	%p7, %r3, %r58;
	@%p7 bra 	$L__BB37_17;
	ld.shared.u32 	%r11, [%r6];
	shl.b32 	%r24, %r58, 2;
	add.s32 	%r25, %r6, %r24;
	ld.shared.u32 	%r12, [%r25];
	setp.ge.u32 	%p8, %r11, %r12;
	shl.b32 	%r26, %r58, 3;
	add.s32 	%r13, %r5, %r26;
	@%p8 bra 	$L__BB37_14;
	ld.shared.u64 	%rd62, [%r13];
	bra.uni 	$L__BB37_16;
$L__BB37_14:
	setp.ne.s32 	%p9, %r11, %r12;
	@%p9 bra 	$L__BB37_17;
	ld.shared.u64 	%rd35, [%r5];
	ld.shared.u64 	%rd62, [%r13];
	setp.le.s64 	%p10, %rd35, %rd62;
	@%p10 bra 	$L__BB37_17;
$L__BB37_16:
	st.shared.u32 	[%r6], %r12;
	st.shared.u64 	[%r5], %rd62;
$L__BB37_17:
	bar.sync 	0;
	setp.gt.u32 	%p11, %r9, 131;
	@%p11 bra 	$L__BB37_11;
$L__BB37_18:
	setp.gt.u32 	%p12, %r3, 31;
	@%p12 bra 	$L__BB37_45;
	ld.volatile.shared.u32 	%r27, [%r6];
	ld.volatile.shared.u32 	%r28, [%r6+128];
	setp.lt.u32 	%p13, %r27, %r28;
	@%p13 bra 	$L__BB37_22;
	ld.volatile.shared.u32 	%r29, [%r6];
	ld.volatile.shared.u32 	%r30, [%r6+128];
	setp.ne.s32 	%p14, %r29, %r30;
	@%p14 bra 	$L__BB37_23;
	ld.volatile.shared.u64 	%rd36, [%r5];
	ld.volatile.shared.u64 	%rd37, [%r5+256];
	setp.le.s64 	%p15, %rd36, %rd37;
	@%p15 bra 	$L__BB37_23;
$L__BB37_22:
	ld.volatile.shared.u64 	%rd38, [%r5+256];
	st.volatile.shared.u64 	[%r5], %rd38;
	ld.volatile.shared.u32 	%r31, [%r6+128];
	st.volatile.shared.u32 	[%r6], %r31;
$L__BB37_23:
	ld.volatile.shared.u32 	%r32, [%r6];
	ld.volatile.shared.u32 	%r33, [%r6+64];
	setp.lt.u32 	%p16, %r32, %r33;
	@%p16 bra 	$L__BB37_26;
	ld.volatile.shared.u32 	%r34, [%r6];
	ld.volatile.shared.u32 	%r35, [%r6+64];
	setp.ne.s32 	%p17, %r34, %r35;
	@%p17 bra 	$L__BB37_27;
	ld.volatile.shared.u64 	%rd39, [%r5];
	ld.volatile.shared.u64 	%rd40, [%r5+128];
	setp.le.s64 	%p18, %rd39, %rd40;
	@%p18 bra 	$L__BB37_27;
$L__BB37_26:
	ld.volatile.shared.u64 	%rd41, [%r5+128];
	st.volatile.shared.u64 	[%r5], %rd41;
	ld.volatile.shared.u32 	%r36, [%r6+64];
	st.volatile.shared.u32 	[%r6], %r36;
$L__BB37_27:
	ld.volatile.shared.u32 	%r37, [%r6];
	ld.volatile.shared.u32 	%r38, [%r6+32];
	setp.lt.u32 	%p19, %r37, %r38;
	@%p19 bra 	$L__BB37_30;
	ld.volatile.shared.u32 	%r39, [%r6];
	ld.volatile.shared.u32 	%r40, [%r6+32];
	setp.ne.s32 	%p20, %r39, %r40;
	@%p20 bra 	$L__BB37_31;
	ld.volatile.shared.u64 	%rd42, [%r5];
	ld.volatile.shared.u64 	%rd43, [%r5+64];
	setp.le.s64 	%p21, %rd42, %rd43;
	@%p21 bra 	$L__BB37_31;
$L__BB37_30:
	ld.volatile.shared.u64 	%rd44, [%r5+64];
	st.volatile.shared.u64 	[%r5], %rd44;
	ld.volatile.shared.u32 	%r41, [%r6+32];
	st.volatile.shared.u32 	[%r6], %r41;
$L__BB37_31:
	ld.volatile.shared.u32 	%r42, [%r6];
	ld.volatile.shared.u32 	%r43, [%r6+16];
	setp.lt.u32 	%p22, %r42, %r43;
	@%p22 bra 	$L__BB37_34;
	ld.volatile.shared.u32 	%r44, [%r6];
	ld.volatile.shared.u32 	%r45, [%r6+16];
	setp.ne.s32 	%p23, %r44, %r45;
	@%p23 bra 	$L__BB37_35;
	ld.volatile.shared.u64 	%rd45, [%r5];
	ld.volatile.shared.u64 	%rd46, [%r5+32];
	setp.le.s64 	%p24, %rd45, %rd46;
	@%p24 bra 	$L__BB37_35;
$L__BB37_34:
	ld.volatile.shared.u64 	%rd47, [%r5+32];
	st.volatile.shared.u64 	[%r5], %rd47;
	ld.volatile.shared.u32 	%r46, [%r6+16];
	st.volatile.shared.u32 	[%r6], %r46;
$L__BB37_35:
	ld.volatile.shared.u32 	%r47, [%r6];
	ld.volatile.shared.u32 	%r48, [%r6+8];
	setp.lt.u32 	%p25, %r47, %r48;
	@%p25 bra 	$L__BB37_38;
	ld.volatile.shared.u32 	%r49, [%r6];
	ld.volatile.shared.u32 	%r50, [%r6+8];
	setp.ne.s32 	%p26, %r49, %r50;
	@%p26 bra 	$L__BB37_39;
	ld.volatile.shared.u64 	%rd48, [%r5];
	ld.volatile.shared.u64 	%rd49, [%r5+16];
	setp.le.s64 	%p27, %rd48, %rd49;
	@%p27 bra 	$L__BB37_39;
$L__BB37_38:
	ld.volatile.shared.u64 	%rd50, [%r5+16];
	st.volatile.shared.u64 	[%r5], %rd50;
	ld.volatile.shared.u32 	%r51, [%r6+8];
	st.volatile.shared.u32 	[%r6], %r51;
$L__BB37_39:
	ld.volatile.shared.u32 	%r52, [%r6];
	ld.volatile.shared.u32 	%r53, [%r6+4];
	setp.lt.u32 	%p28, %r52, %r53;
	@%p28 bra 	$L__BB37_42;
	ld.volatile.shared.u32 	%r54, [%r6];
	ld.volatile.shared.u32 	%r55, [%r6+4];
	setp.ne.s32 	%p29, %r54, %r55;
	@%p29 bra 	$L__BB37_43;
	ld.volatile.shared.u64 	%rd51, [%r5];
	ld.volatile.shared.u64 	%rd52, [%r5+8];
	setp.le.s64 	%p30, %rd51, %rd52;
	@%p30 bra 	$L__BB37_43;
$L__BB37_42:
	ld.volatile.shared.u64 	%rd53, [%r5+8];
	st.volatile.shared.u64 	[%r5], %rd53;
	ld.volatile.shared.u32 	%r56, [%r6+4];
	st.volatile.shared.u32 	[%r6], %r56;
$L__BB37_43:
	setp.ne.s32 	%p31, %r3, 0;
	@%p31 bra 	$L__BB37_45;
	ld.shared.u32 	%r57, [sdata_u32];
	cvta.to.global.u64 	%rd54, %rd14;
	mul.wide.u32 	%rd55, %r4, 4;
	add.s64 	%rd56, %rd54, %rd55;
	st.global.u32 	[%rd56], %r57;
	ld.shared.u64 	%rd57, [%r2];
	mul.wide.u32 	%rd58, %r4, 8;
	add.s64 	%rd59, %rd1, %rd58;
	st.global.u64 	[%rd59], %rd57;
$L__BB37_45:
	ret;

}
	// .globl	nkd_u32
.visible .entry nkd_u32(
	.param .u64 .ptr .align 1 nkd_u32_param_0,
	.param .u64 .ptr .align 1 nkd_u32_param_1,
	.param .u64 .ptr .align 1 nkd_u32_param_2,
	.param .u64 .ptr .align 1 nkd_u32_param_3,
	.param .u64 .ptr .align 1 nkd_u32_param_4,
	.param .u64 nkd_u32_param_5,
	.param .u64 nkd_u32_param_6,
	.param .u64 nkd_u32_param_7,
	.param .u64 nkd_u32_param_8,
	.param .u64 nkd_u32_param_9
)
{
	.reg .pred 	%p<76>;
	.reg .b32 	%r<257>;
	.reg .b64 	%rd<601>;

	ld.param.u64 	%rd271, [nkd_u32_param_1];
	ld.param.u64 	%rd267, [nkd_u32_param_2];
	ld.param.u64 	%rd272, [nkd_u32_param_3];
	ld.param.u64 	%rd273, [nkd_u32_param_4];
	ld.param.u64 	%rd268, [nkd_u32_param_5];
	ld.param.u64 	%rd274, [nkd_u32_param_6];
	ld.param.u64 	%rd269, [nkd_u32_param_7];
	ld.param.u64 	%rd275, [nkd_u32_param_8];
	cvta.to.global.u64 	%rd1, %rd273;
	cvta.to.global.u64 	%rd2, %rd272;
	cvta.to.global.u64 	%rd599, %rd271;
	mov.u32 	%r256, %ntid.x;
	shl.b32 	%r58, %r256, 2;
	mov.u32 	%r59, sdata_u32;
	add.s32 	%r2, %r59, %r58;
	mov.u32 	%r3, %tid.x;
	mov.u32 	%r4, %ctaid.x;
	mul.lo.s32 	%r60, %r4, %r256;
	shl.b32 	%r61, %r60, 1;
	add.s32 	%r62, %r61, %r3;
	shl.b32 	%r63, %r3, 2;
	add.s32 	%r5, %r59, %r63;
	mov.b32 	%r64, 0;
	st.shared.u32 	[%r5], %r64;
	cvt.u64.u32 	%rd4, %r62;
	shl.b32 	%r65, %r3, 3;
	add.s32 	%r6, %r2, %r65;
	st.shared.u64 	[%r6], %rd4;
	mov.u32 	%r66, %ctaid.y;
	cvt.u64.u32 	%rd276, %r66;
	add.s64 	%rd5, %rd274, %rd276;
	setp.ge.u64 	%p1, %rd5, %rd275;
	@%p1 bra 	$L__BB38_152;
	cvt.u32.u64 	%r67, %rd4;
	add.s32 	%r68, %r67, %r256;
	cvt.u64.u32 	%rd6, %r68;
	setp.le.u64 	%p2, %rd269, %rd6;
	@%p2 bra 	$L__BB38_57;
	mul.lo.s64 	%rd408, %rd5, %rd269;
	add.s64 	%rd553, %rd408, %rd4;
	add.s64 	%rd551, %rd408, %rd6;
	cvt.u32.u64 	%r7, %rd268;
	add.s32 	%r250, %r7, -1;
	setp.lt.s32 	%p28, %r250, 0;
	mov.b64 	%rd557, 0;
	mov.u64 	%rd558, %rd557;
	@%p28 bra 	$L__BB38_54;
	setp.lt.u32 	%p29, %r250, 3;
	mov.b64 	%rd558, 0;
	mov.u64 	%rd557, %rd558;
	@%p29 bra 	$L__BB38_31;
	add.s32 	%r248, %r7, -2;
	and.b32  	%r145, %r7, -4;
	neg.s32 	%r247, %r145;
	mov.b64 	%rd558, 0;
$L__BB38_5:
	.pragma "nounroll";
	add.s32 	%r13, %r248, 1;
	mul.wide.u32 	%rd412, %r13, 8;
	add.s64 	%rd413, %rd2, %rd412;
	ld.global.u64 	%rd13, [%rd413];
	or.b64  	%rd414, %rd553, %rd13;
	and.b64  	%rd415, %rd414, -4294967296;
	setp.ne.s64 	%p30, %rd415, 0;
	@%p30 bra 	$L__BB38_7;
	cvt.u32.u64 	%r146, %rd13;
	cvt.u32.u64 	%r147, %rd553;
	div.u32 	%r148, %r147, %r146;
	mul.lo.s32 	%r149, %r148, %r146;
	sub.s32 	%r150, %r147, %r149;
	cvt.u64.u32 	%rd519, %r148;
	cvt.u64.u32 	%rd520, %r150;
	bra.uni 	$L__BB38_8;
$L__BB38_7:
	div.s64 	%rd519, %rd553, %rd13;
	mul.lo.s64 	%rd416, %rd519, %rd13;
	sub.s64 	%rd520, %rd553, %rd416;
$L__BB38_8:
	mul.wide.u32 	%rd417, %r13, 8;
	add.s64 	%rd418, %rd1, %rd417;
	ld.global.u64 	%rd20, [%rd418];
	mad.lo.s64 	%rd21, %rd20, %rd520, %rd557;
	or.b64  	%rd419, %rd551, %rd13;
	and.b64  	%rd420, %rd419, -4294967296;
	setp.ne.s64 	%p31, %rd420, 0;
	@%p31 bra 	$L__BB38_10;
	cvt.u32.u64 	%r151, %rd13;
	cvt.u32.u64 	%r152, %rd551;
	div.u32 	%r153, %r152, %r151;
	mul.lo.s32 	%r154, %r153, %r151;
	sub.s32 	%r155, %r152, %r154;
	cvt.u64.u32 	%rd521, %r153;
	cvt.u64.u32 	%rd522, %r155;
	bra.uni 	$L__BB38_11;
$L__BB38_10:
	div.s64 	%rd521, %rd551, %rd13;
	mul.lo.s64 	%rd421, %rd521, %rd13;
	sub.s64 	%rd522, %rd551, %rd421;
$L__BB38_11:
	mad.lo.s64 	%rd28, %rd522, %rd20, %rd558;
	add.s32 	%r14, %r248, -2;
	mul.wide.u32 	%rd422, %r248, 8;
	add.s64 	%rd423, %rd2, %rd422;
	ld.global.u64 	%rd29, [%rd423];
	or.b64  	%rd424, %rd519, %rd29;
	and.b64  	%rd425, %rd424, -4294967296;
	setp.ne.s64 	%p32, %rd425, 0;
	@%p32 bra 	$L__BB38_13;
	cvt.u32.u64 	%r156, %rd29;
	cvt.u32.u64 	%r157, %rd519;
	div.u32 	%r158, %r157, %r156;
	mul.lo.s32 	%r159, %r158, %r156;
	sub.s32 	%r160, %r157, %r159;
	cvt.u64.u32 	%rd523, %r158;
	cvt.u64.u32 	%rd524, %r160;
	bra.uni 	$L__BB38_14;
$L__BB38_13:
	div.s64 	%rd523, %rd519, %rd29;
	mul.lo.s64 	%rd426, %rd523, %rd29;
	sub.s64 	%rd524, %rd519, %rd426;
$L__BB38_14:
	mul.wide.u32 	%rd427, %r248, 8;
	add.s64 	%rd428, %rd1, %rd427;
	ld.global.u64 	%rd36, [%rd428];
	mad.lo.s64 	%rd37, %rd36, %rd524, %rd21;
	or.b64  	%rd429, %rd521, %rd29;
	and.b64  	%rd430, %rd429, -4294967296;
	setp.ne.s64 	%p33, %rd430, 0;
	@%p33 bra 	$L__BB38_16;
	cvt.u32.u64 	%r161, %rd29;
	cvt.u32.u64 	%r162, %rd521;
	div.u32 	%r163, %r162, %r161;
	mul.lo.s32 	%r164, %r163, %r161;
	sub.s32 	%r165, %r162, %r164;
	cvt.u64.u32 	%rd525, %r163;
	cvt.u64.u32 	%rd526, %r165;
	bra.uni 	$L__BB38_17;
$L__BB38_16:
	div.s64 	%rd525, %rd521, %rd29;
	mul.lo.s64 	%rd431, %rd525, %rd29;
	sub.s64 	%rd526, %rd521, %rd431;
$L__BB38_17:
	mad.lo.s64 	%rd44, %rd526, %rd36, %rd28;
	add.s32 	%r15, %r248, -1;
	mul.wide.u32 	%rd432, %r15, 8;
	add.s64 	%rd433, %rd2, %rd432;
	ld.global.u64 	%rd45, [%rd433];
	or.b64  	%rd434, %rd523, %rd45;
	and.b64  	%rd435, %rd434, -4294967296;
	setp.ne.s64 	%p34, %rd435, 0;
	@%p34 bra 	$L__BB38_19;
	cvt.u32.u64 	%r166, %rd45;
	cvt.u32.u64 	%r167, %rd523;
	div.u32 	%r168, %r167, %r166;
	mul.lo.s32 	%r169, %r168, %r166;
	sub.s32 	%r170, %r167, %r169;
	cvt.u64.u32 	%rd527, %r168;
	cvt.u64.u32 	%rd528, %r170;
	bra.uni 	$L__BB38_20;
$L__BB38_19:
	div.s64 	%rd527, %rd523, %rd45;
	mul.lo.s64 	%rd436, %rd527, %rd45;
	sub.s64 	%rd528, %rd523, %rd436;
$L__BB38_20:
	mul.wide.u32 	%rd437, %r15, 8;
	add.s64 	%rd438, %rd1, %rd437;
	ld.global.u64 	%rd52, [%rd438];
	mad.lo.s64 	%rd53, %rd52, %rd528, %rd37;
	or.b64  	%rd439, %rd525, %rd45;
	and.b64  	%rd440, %rd439, -4294967296;
	setp.ne.s64 	%p35, %rd440, 0;
	@%p35 bra 	$L__BB38_22;
	cvt.u32.u64 	%r171, %rd45;
	cvt.u32.u64 	%r172, %rd525;
	div.u32 	%r173, %r172, %r171;
	mul.lo.s32 	%r174, %r173, %r171;
	sub.s32 	%r175, %r172, %r174;
	cvt.u64.u32 	%rd529, %r173;
	cvt.u64.u32 	%rd530, %r175;
	bra.uni 	$L__BB38_23;
$L__BB38_22:
	div.s64 	%rd529, %rd525, %rd45;
	mul.lo.s64 	%rd441, %rd529, %rd45;
	sub.s64 	%rd530, %rd525, %rd441;
$L__BB38_23:
	mad.lo.s64 	%rd60, %rd530, %rd52, %rd44;
	mul.wide.u32 	%rd442, %r14, 8;
	add.s64 	%rd443, %rd2, %rd442;
	ld.global.u64 	%rd61, [%rd443];
	or.b64  	%rd444, %rd527, %rd61;
	and.b64  	%rd445, %rd444, -4294967296;
	setp.ne.s64 	%p36, %rd445, 0;
	@%p36 bra 	$L__BB38_25;
	cvt.u32.u64 	%r176, %rd61;
	cvt.u32.u64 	%r177, %rd527;
	div.u32 	%r178, %r177, %r176;
	mul.lo.s32 	%r179, %r178, %r176;
	sub.s32 	%r180, %r177, %r179;
	cvt.u64.u32 	%rd553, %r178;
	cvt.u64.u32 	%rd532, %r180;
	bra.uni 	$L__BB38_26;
$L__BB38_25:
	div.s64 	%rd553, %rd527, %rd61;
	mul.lo.s64 	%rd446, %rd553, %rd61;
	sub.s64 	%rd532, %rd527, %rd446;
$L__BB38_26:
	mul.wide.u32 	%rd447, %r14, 8;
	add.s64 	%rd448, %rd1, %rd447;
	ld.global.u64 	%rd68, [%rd448];
	mad.lo.s64 	%rd557, %rd68, %rd532, %rd53;
	or.b64  	%rd449, %rd529, %rd61;
	and.b64  	%rd450, %rd449, -4294967296;
	setp.ne.s64 	%p37, %rd450, 0;
	@%p37 bra 	$L__BB38_28;
	cvt.u32.u64 	%r181, %rd61;
	cvt.u32.u64 	%r182, %rd529;
	div.u32 	%r183, %r182, %r181;
	mul.lo.s32 	%r184, %r183, %r181;
	sub.s32 	%r185, %r182, %r184;
	cvt.u64.u32 	%rd551, %r183;
	cvt.u64.u32 	%rd534, %r185;
	bra.uni 	$L__BB38_29;
$L__BB38_28:
	div.s64 	%rd551, %rd529, %rd61;
	mul.lo.s64 	%rd451, %rd551, %rd61;
	sub.s64 	%rd534, %rd529, %rd451;
$L__BB38_29:
	mad.lo.s64 	%rd558, %rd534, %rd68, %rd60;
	add.s32 	%r248, %r248, -4;
	add.s32 	%r247, %r247, 4;
	setp.ne.s32 	%p38, %r247, 0;
	@%p38 bra 	$L__BB38_5;
	add.s32 	%r250, %r248, 1;
$L__BB38_31:
	and.b32  	%r20, %r7, 3;
	setp.eq.s32 	%p39, %r20, 0;
	@%p39 bra 	$L__BB38_54;
	setp.eq.s32 	%p40, %r20, 1;
	@%p40 bra 	$L__BB38_46;
	mul.wide.u32 	%rd453, %r250, 8;
	add.s64 	%rd454, %rd2, %rd453;
	ld.global.u64 	%rd83, [%rd454];
	or.b64  	%rd455, %rd553, %rd83;
	and.b64  	%rd456, %rd455, -4294967296;
	setp.ne.s64 	%p41, %rd456, 0;
	@%p41 bra 	$L__BB38_35;
	cvt.u32.u64 	%r186, %rd83;
	cvt.u32.u64 	%r187, %rd553;
	div.u32 	%r188, %r187, %r186;
	mul.lo.s32 	%r189, %r188, %r186;
	sub.s32 	%r190, %r187, %r189;
	cvt.u64.u32 	%rd541, %r188;
	cvt.u64.u32 	%rd542, %r190;
	bra.uni 	$L__BB38_36;
$L__BB38_35:
	div.s64 	%rd541, %rd553, %rd83;
	mul.lo.s64 	%rd457, %rd541, %rd83;
	sub.s64 	%rd542, %rd553, %rd457;
$L__BB38_36:
	mul.wide.u32 	%rd458, %r250, 8;
	add.s64 	%rd459, %rd1, %rd458;
	ld.global.u64 	%rd90, [%rd459];
	mad.lo.s64 	%rd91, %rd90, %rd542, %rd557;
	or.b64  	%rd460, %rd551, %rd83;
	and.b64  	%rd461, %rd460, -4294967296;
	setp.ne.s64 	%p42, %rd461, 0;
	@%p42 bra 	$L__BB38_38;
	cvt.u32.u64 	%r191, %rd83;
	cvt.u32.u64 	%r192, %rd551;
	div.u32 	%r193, %r192, %r191;
	mul.lo.s32 	%r194, %r193, %r191;
	sub.s32 	%r195, %r192, %r194;
	cvt.u64.u32 	%rd543, %r193;
	cvt.u64.u32 	%rd544, %r195;
	bra.uni 	$L__BB38_39;
$L__BB38_38:
	div.s64 	%rd543, %rd551, %rd83;
	mul.lo.s64 	%rd462, %rd543, %rd83;
	sub.s64 	%rd544, %rd551, %rd462;
$L__BB38_39:
	mad.lo.s64 	%rd98, %rd544, %rd90, %rd558;
	add.s32 	%r21, %r250, -1;
	mul.wide.u32 	%rd463, %r21, 8;
	add.s64 	%rd464, %rd2, %rd463;
	ld.global.u64 	%rd99, [%rd464];
	or.b64  	%rd465, %rd541, %rd99;
	and.b64  	%rd466, %rd465, -4294967296;
	setp.ne.s64 	%p43, %rd466, 0;
	@%p43 bra 	$L__BB38_41;
	cvt.u32.u64 	%r196, %rd99;
	cvt.u32.u64 	%r197, %rd541;
	div.u32 	%r198, %r197, %r196;
	mul.lo.s32 	%r199, %r198, %r196;
	sub.s32 	%r200, %r197, %r199;
	cvt.u64.u32 	%rd553, %r198;
	cvt.u64.u32 	%rd546, %r200;
	bra.uni 	$L__BB38_42;
$L__BB38_41:
	div.s64 	%rd553, %rd541, %rd99;
	mul.lo.s64 	%rd467, %rd553, %rd99;
	sub.s64 	%rd546, %rd541, %rd467;
$L__BB38_42:
	mul.wide.u32 	%rd468, %r21, 8;
	add.s64 	%rd469, %rd1, %rd468;
	ld.global.u64 	%rd106, [%rd469];
	mad.lo.s64 	%rd557, %rd106, %rd546, %rd91;
	or.b64  	%rd470, %rd543, %rd99;
	and.b64  	%rd471, %rd470, -4294967296;
	setp.ne.s64 	%p44, %rd471, 0;
	@%p44 bra 	$L__BB38_44;
	cvt.u32.u64 	%r201, %rd99;
	cvt.u32.u64 	%r202, %rd543;
	div.u32 	%r203, %r202, %r201;
	mul.lo.s32 	%r204, %r203, %r201;
	sub.s32 	%r205, %r202, %r204;
	cvt.u64.u32 	%rd551, %r203;
	cvt.u64.u32 	%rd548, %r205;
	bra.uni 	$L__BB38_45;
$L__BB38_44:
	div.s64 	%rd551, %rd543, %rd99;
	mul.lo.s64 	%rd472, %rd551, %rd99;
	sub.s64 	%rd548, %rd543, %rd472;
$L__BB38_45:
	mad.lo.s64 	%rd558, %rd548, %rd106, %rd98;
	add.s32 	%r250, %r250, -2;
$L__BB38_46:
	and.b32  	%r206, %r7, 1;
	setp.eq.b32 	%p45, %r206, 1;
	not.pred 	%p46, %p45;
	@%p46 bra 	$L__BB38_54;
	mul.wide.u32 	%rd473, %r250, 8;
	add.s64 	%rd474, %rd2, %rd473;
	ld.global.u64 	%rd121, [%rd474];
	or.b64  	%rd475, %rd553, %rd121;
	and.b64  	%rd476, %rd475, -4294967296;
	setp.ne.s64 	%p47, %rd476, 0;
	@%p47 bra 	$L__BB38_49;
	cvt.u32.u64 	%r207, %rd121;
	cvt.u32.u64 	%r208, %rd553;
	rem.u32 	%r209, %r208, %r207;
	cvt.u64.u32 	%rd555, %r209;
	bra.uni 	$L__BB38_50;
$L__BB38_49:
	rem.s64 	%rd555, %rd553, %rd121;
$L__BB38_50:
	mul.wide.u32 	%rd477, %r250, 8;
	add.s64 	%rd478, %rd1, %rd477;
	ld.global.u64 	%rd125, [%rd478];
	mad.lo.s64 	%rd557, %rd125, %rd555, %rd557;
	or.b64  	%rd479, %rd551, %rd121;
	and.b64  	%rd480, %rd479, -4294967296;
	setp.ne.s64 	%p48, %rd480, 0;
	@%p48 bra 	$L__BB38_52;
	cvt.u32.u64 	%r210, %rd121;
	cvt.u32.u64 	%r211, %rd551;
	rem.u32 	%r212, %r211, %r210;
	cvt.u64.u32 	%rd556, %r212;
	bra.uni 	$L__BB38_53;
$L__BB38_52:
	rem.s64 	%rd556, %rd551, %rd121;
$L__BB38_53:
	mad.lo.s64 	%rd558, %rd556, %rd125, %rd558;
$L__BB38_54:
	shl.b64 	%rd481, %rd557, 2;
	add.s64 	%rd482, %rd599, %rd481;
	ld.global.u32 	%r24, [%rd482];
	shl.b64 	%rd483, %rd558, 2;
	add.s64 	%rd484, %rd599, %rd483;
	ld.global.u32 	%r25, [%rd484];
	setp.ge.u32 	%p49, %r24, %r25;
	@%p49 bra 	$L__BB38_56;
	st.shared.u32 	[%r5], %r25;
	st.shared.u64 	[%r6], %rd6;
	bra.uni 	$L__BB38_117;
$L__BB38_56:
	st.shared.u32 	[%r5], %r24;
	st.shared.u64 	[%r6], %rd4;
	bra.uni 	$L__BB38_117;
$L__BB38_57:
	setp.le.u64 	%p3, %rd269, %rd4;
	@%p3 bra 	$L__BB38_117;
	mad.lo.s64 	%rd590, %rd5, %rd269, %rd4;
	cvt.u32.u64 	%r26, %rd268;
	add.s32 	%r254, %r26, -1;
	setp.lt.s32 	%p4, %r254, 0;
	@%p4 bra 	$L__BB38_116;
	and.b32  	%r28, %r26, 7;
	setp.lt.u32 	%p5, %r254, 7;
	@%p5 bra 	$L__BB38_87;
	add.s32 	%r252, %r26, -4;
	and.b32  	%r69, %r26, -8;
	neg.s32 	%r251, %r69;
$L__BB38_61:
	.pragma "nounroll";
	add.s32 	%r33, %r252, 3;
	mul.wide.u32 	%rd278, %r33, 8;
	add.s64 	%rd279, %rd2, %rd278;
	ld.global.u64 	%rd136, [%rd279];
	or.b64  	%rd280, %rd590, %rd136;
	and.b64  	%rd281, %rd280, -4294967296;
	setp.ne.s64 	%p6, %rd281, 0;
	@%p6 bra 	$L__BB38_63;
	cvt.u32.u64 	%r70, %rd136;
	cvt.u32.u64 	%r71, %rd590;
	div.u32 	%r72, %r71, %r70;
	mul.lo.s32 	%r73, %r72, %r70;
	sub.s32 	%r74, %r71, %r73;
	cvt.u64.u32 	%rd561, %r72;
	cvt.u64.u32 	%rd562, %r74;
	bra.uni 	$L__BB38_64;
$L__BB38_63:
	div.s64 	%rd561, %rd590, %rd136;
	mul.lo.s64 	%rd282, %rd561, %rd136;
	sub.s64 	%rd562, %rd590, %rd282;
$L__BB38_64:
	mul.wide.u32 	%rd283, %r33, 8;
	add.s64 	%rd284, %rd1, %rd283;
	ld.global.u64 	%rd285, [%rd284];
	mul.lo.s64 	%rd143, %rd285, %rd562;
	add.s32 	%r34, %r252, 2;
	mul.wide.u32 	%rd286, %r34, 8;
	add.s64 	%rd287, %rd2, %rd286;
	ld.global.u64 	%rd144, [%rd287];
	or.b64  	%rd288, %rd561, %rd144;
	and.b64  	%rd289, %rd288, -4294967296;
	setp.ne.s64 	%p7, %rd289, 0;
	@%p7 bra 	$L__BB38_66;
	cvt.u32.u64 	%r75, %rd144;
	cvt.u32.u64 	%r76, %rd561;
	div.u32 	%r77, %r76, %r75;
	mul.lo.s32 	%r78, %r77, %r75;
	sub.s32 	%r79, %r76, %r78;
	cvt.u64.u32 	%rd563, %r77;
	cvt.u64.u32 	%rd564, %r79;
	bra.uni 	$L__BB38_67;
$L__BB38_66:
	div.s64 	%rd563, %rd561, %rd144;
	mul.lo.s64 	%rd290, %rd563, %rd144;
	sub.s64 	%rd564, %rd561, %rd290;
$L__BB38_67:
	mul.wide.u32 	%rd291, %r34, 8;
	add.s64 	%rd292, %rd1, %rd291;
	ld.global.u64 	%rd293, [%rd292];
	mad.lo.s64 	%rd151, %rd293, %rd564, %rd143;
	add.s32 	%r35, %r252, 1;
	mul.wide.u32 	%rd294, %r35, 8;
	add.s64 	%rd295, %rd2, %rd294;
	ld.global.u64 	%rd152, [%rd295];
	or.b64  	%rd296, %rd563, %rd152;
	and.b64  	%rd297, %rd296, -4294967296;
	setp.ne.s64 	%p8, %rd297, 0;
	@%p8 bra 	$L__BB38_69;
	cvt.u32.u64 	%r80, %rd152;
	cvt.u32.u64 	%r81, %rd563;
	div.u32 	%r82, %r81, %r80;
	mul.lo.s32 	%r83, %r82, %r80;
	sub.s32 	%r84, %r81, %r83;
	cvt.u64.u32 	%rd565, %r82;
	cvt.u64.u32 	%rd566, %r84;
	bra.uni 	$L__BB38_70;
$L__BB38_69:
	div.s64 	%rd565, %rd563, %rd152;
	mul.lo.s64 	%rd298, %rd565, %rd152;
	sub.s64 	%rd566, %rd563, %rd298;
$L__BB38_70:
	mul.wide.u32 	%rd299, %r35, 8;
	add.s64 	%rd300, %rd1, %rd299;
	ld.global.u64 	%rd301, [%rd300];
	mad.lo.s64 	%rd159, %rd301, %rd566, %rd151;
	add.s32 	%r36, %r252, -4;
	mul.wide.u32 	%rd302, %r252, 8;
	add.s64 	%rd303, %rd2, %rd302;
	ld.global.u64 	%rd160, [%rd303];
	or.b64  	%rd304, %rd565, %rd160;
	and.b64  	%rd305, %rd304, -4294967296;
	setp.ne.s64 	%p9, %rd305, 0;
	@%p9 bra 	$L__BB38_72;
	cvt.u32.u64 	%r85, %rd160;
	cvt.u32.u64 	%r86, %rd565;
	div.u32 	%r87, %r86, %r85;
	mul.lo.s32 	%r88, %r87, %r85;
	sub.s32 	%r89, %r86, %r88;
	cvt.u64.u32 	%rd567, %r87;
	cvt.u64.u32 	%rd568, %r89;
	bra.uni 	$L__BB38_73;
$L__BB38_72:
	div.s64 	%rd567, %rd565, %rd160;
	mul.lo.s64 	%rd306, %rd567, %rd160;
	sub.s64 	%rd568, %rd565, %rd306;
$L__BB38_73:
	mul.wide.u32 	%rd307, %r252, 8;
	add.s64 	%rd308, %rd1, %rd307;
	ld.global.u64 	%rd309, [%rd308];
	mad.lo.s64 	%rd167, %rd309, %rd568, %rd159;
	add.s32 	%r37, %r252, -1;
	mul.wide.u32 	%rd310, %r37, 8;
	add.s64 	%rd311, %rd2, %rd310;
	ld.global.u64 	%rd168, [%rd311];
	or.b64  	%rd312, %rd567, %rd168;
	and.b64  	%rd313, %rd312, -4294967296;
	setp.ne.s64 	%p10, %rd313, 0;
	@%p10 bra 	$L__BB38_75;
	cvt.u32.u64 	%r90, %rd168;
	cvt.u32.u64 	%r91, %rd567;
	div.u32 	%r92, %r91, %r90;
	mul.lo.s32 	%r93, %r92, %r90;
	sub.s32 	%r94, %r91, %r93;
	cvt.u64.u32 	%rd569, %r92;
	cvt.u64.u32 	%rd570, %r94;
	bra.uni 	$L__BB38_76;
$L__BB38_75:
	div.s64 	%rd569, %rd567, %rd168;
	mul.lo.s64 	%rd314, %rd569, %rd168;
	sub.s64 	%rd570, %rd567, %rd314;
$L__BB38_76:
	mul.wide.u32 	%rd315, %r37, 8;
	add.s64 	%rd316, %rd1, %rd315;
	ld.global.u64 	%rd317, [%rd316];
	mad.lo.s64 	%rd175, %rd317, %rd570, %rd167;
	add.s32 	%r38, %r252, -2;
	mul.wide.u32 	%rd318, %r38, 8;
	add.s64 	%rd319, %rd2, %rd318;
	ld.global.u64 	%rd176, [%rd319];
	or.b64  	%rd320, %rd569, %rd176;
	and.b64  	%rd321, %rd320, -4294967296;
	setp.ne.s64 	%p11, %rd321, 0;
	@%p11 bra 	$L__BB38_78;
	cvt.u32.u64 	%r95, %rd176;
	cvt.u32.u64 	%r96, %rd569;
	div.u32 	%r97, %r96, %r95;
	mul.lo.s32 	%r98, %r97, %r95;
	sub.s32 	%r99, %r96, %r98;
	cvt.u64.u32 	%rd571, %r97;
	cvt.u64.u32 	%rd572, %r99;
	bra.uni 	$L__BB38_79;
$L__BB38_78:
	div.s64 	%rd571, %rd569, %rd176;
	mul.lo.s64 	%rd322, %rd571, %rd176;
	sub.s64 	%rd572, %rd569, %rd322;
$L__BB38_79:
	mul.wide.u32 	%rd323, %r38, 8;
	add.s64 	%rd324, %rd1, %rd323;
	ld.global.u64 	%rd325, [%rd324];
	mad.lo.s64 	%rd183, %rd325, %rd572, %rd175;
	add.s32 	%r39, %r252, -3;
	mul.wide.u32 	%rd326, %r39, 8;
	add.s64 	%rd327, %rd2, %rd326;
	ld.global.u64 	%rd184, [%rd327];
	or.b64  	%rd328, %rd571, %rd184;
	and.b64  	%rd329, %rd328, -4294967296;
	setp.ne.s64 	%p12, %rd329, 0;
	@%p12 bra 	$L__BB38_81;
	cvt.u32.u64 	%r100, %rd184;
	cvt.u32.u64 	%r101, %rd571;
	div.u32 	%r102, %r101, %r100;
	mul.lo.s32 	%r103, %r102, %r100;
	sub.s32 	%r104, %r101, %r103;
	cvt.u64.u32 	%rd573, %r102;
	cvt.u64.u32 	%rd574, %r104;
	bra.uni 	$L__BB38_82;
$L__BB38_81:
	div.s64 	%rd573, %rd571, %rd184;
	mul.lo.s64 	%rd330, %rd573, %rd184;
	sub.s64 	%rd574, %rd571, %rd330;
$L__BB38_82:
	mul.wide.u32 	%rd331, %r39, 8;
	add.s64 	%rd332, %rd1, %rd331;
	ld.global.u64 	%rd333, [%rd332];
	mad.lo.s64 	%rd191, %rd333, %rd574, %rd183;
	mul.wide.u32 	%rd334, %r36, 8;
	add.s64 	%rd335, %rd2, %rd334;
	ld.global.u64 	%rd192, [%rd335];
	or.b64  	%rd336, %rd573, %rd192;
	and.b64  	%rd337, %rd336, -4294967296;
	setp.ne.s64 	%p13, %rd337, 0;
	@%p13 bra 	$L__BB38_84;
	cvt.u32.u64 	%r105, %rd192;
	cvt.u32.u64 	%r106, %rd573;
	div.u32 	%r107, %r106, %r105;
	mul.lo.s32 	%r108, %r107, %r105;
	sub.s32 	%r109, %r106, %r108;
	cvt.u64.u32 	%rd590, %r107;
	cvt.u64.u32 	%rd576, %r109;
	bra.uni 	$L__BB38_85;
$L__BB38_84:
	div.s64 	%rd590, %rd573, %rd192;
	mul.lo.s64 	%rd338, %rd590, %rd192;
	sub.s64 	%rd576, %rd573, %rd338;
$L__BB38_85:
	mul.wide.u32 	%rd339, %r36, 8;
	add.s64 	%rd340, %rd1, %rd339;
	ld.global.u64 	%rd341, [%rd340];
	mad.lo.s64 	%rd342, %rd341, %rd576, %rd191;
	shl.b64 	%rd343, %rd342, 2;
	add.s64 	%rd599, %rd599, %rd343;
	add.s32 	%r252, %r252, -8;
	add.s32 	%r251, %r251, 8;
	setp.ne.s32 	%p14, %r251, 0;
	@%p14 bra 	$L__BB38_61;
	add.s32 	%r254, %r252, 3;
$L__BB38_87:
	setp.eq.s32 	%p15, %r28, 0;
	@%p15 bra 	$L__BB38_116;
	and.b32  	%r44, %r26, 3;
	setp.lt.u32 	%p16, %r28, 4;
	@%p16 bra 	$L__BB38_102;
	mul.wide.u32 	%rd345, %r254, 8;
	add.s64 	%rd346, %rd2, %rd345;
	ld.global.u64 	%rd203, [%rd346];
	or.b64  	%rd347, %rd590, %rd203;
	and.b64  	%rd348, %rd347, -4294967296;
	setp.ne.s64 	%p17, %rd348, 0;
	@%p17 bra 	$L__BB38_91;
	cvt.u32.u64 	%r110, %rd203;
	cvt.u32.u64 	%r111, %rd590;
	div.u32 	%r112, %r111, %r110;
	mul.lo.s32 	%r113, %r112, %r110;
	sub.s32 	%r114, %r111, %r113;
	cvt.u64.u32 	%rd580, %r112;
	cvt.u64.u32 	%rd581, %r114;
	bra.uni 	$L__BB38_92;
$L__BB38_91:
	div.s64 	%rd580, %rd590, %rd203;
	mul.lo.s64 	%rd349, %rd580, %rd203;
	sub.s64 	%rd581, %rd590, %rd349;
$L__BB38_92:
	mul.wide.u32 	%rd350, %r254, 8;
	add.s64 	%rd351, %rd1, %rd350;
	ld.global.u64 	%rd352, [%rd351];
	mul.lo.s64 	%rd210, %rd352, %rd581;
	add.s32 	%r45, %r254, -1;
	mul.wide.u32 	%rd353, %r45, 8;
	add.s64 	%rd354, %rd2, %rd353;
	ld.global.u64 	%rd211, [%rd354];
	or.b64  	%rd355, %rd580, %rd211;
	and.b64  	%rd356, %rd355, -4294967296;
	setp.ne.s64 	%p18, %rd356, 0;
	@%p18 bra 	$L__BB38_94;
	cvt.u32.u64 	%r115, %rd211;
	cvt.u32.u64 	%r116, %rd580;
	div.u32 	%r117, %r116, %r115;
	mul.lo.s32 	%r118, %r117, %r115;
	sub.s32 	%r119, %r116, %r118;
	cvt.u64.u32 	%rd582, %r117;
	cvt.u64.u32 	%rd583, %r119;
	bra.uni 	$L__BB38_95;
$L__BB38_94:
	div.s64 	%rd582, %rd580, %rd211;
	mul.lo.s64 	%rd357, %rd582, %rd211;
	sub.s64 	%rd583, %rd580, %rd357;
$L__BB38_95:
	mul.wide.u32 	%rd358, %r45, 8;
	add.s64 	%rd359, %rd1, %rd358;
	ld.global.u64 	%rd360, [%rd359];
	mad.lo.s64 	%rd218, %rd360, %rd583, %rd210;
	add.s32 	%r46, %r254, -2;
	mul.wide.u32 	%rd361, %r46, 8;
	add.s64 	%rd362, %rd2, %rd361;
	ld.global.u64 	%rd219, [%rd362];
	or.b64  	%rd363, %rd582, %rd219;
	and.b64  	%rd364, %rd363, -4294967296;
	setp.ne.s64 	%p19, %rd364, 0;
	@%p19 bra 	$L__BB38_97;
	cvt.u32.u64 	%r120, %rd219;
	cvt.u32.u64 	%r121, %rd582;
	div.u32 	%r122, %r121, %r120;
	mul.lo.s32 	%r123, %r122, %r120;
	sub.s32 	%r124, %r121, %r123;
	cvt.u64.u32 	%rd584, %r122;
	cvt.u64.u32 	%rd585, %r124;
	bra.uni 	$L__BB38_98;
$L__BB38_97:
	div.s64 	%rd584, %rd582, %rd219;
	mul.lo.s64 	%rd365, %rd584, %rd219;
	sub.s64 	%rd585, %rd582, %rd365;
$L__BB38_98:
	mul.wide.u32 	%rd366, %r46, 8;
	add.s64 	%rd367, %rd1, %rd366;
	ld.global.u64 	%rd368, [%rd367];
	mad.lo.s64 	%rd226, %rd368, %rd585, %rd218;
	add.s32 	%r47, %r254, -3;
	mul.wide.u32 	%rd369, %r47, 8;
	add.s64 	%rd370, %rd2, %rd369;
	ld.global.u64 	%rd227, [%rd370];
	or.b64  	%rd371, %rd584, %rd227;
	and.b64  	%rd372, %rd371, -4294967296;
	setp.ne.s64 	%p20, %rd372, 0;
	@%p20 bra 	$L__BB38_100;
	cvt.u32.u64 	%r125, %rd227;
	cvt.u32.u64 	%r126, %rd584;
	div.u32 	%r127, %r126, %r125;
	mul.lo.s32 	%r128, %r127, %r125;
	sub.s32 	%r129, %r126, %r128;
	cvt.u64.u32 	%rd590, %r127;
	cvt.u64.u32 	%rd587, %r129;
	bra.uni 	$L__BB38_101;
$L__BB38_100:
	div.s64 	%rd590, %rd584, %rd227;
	mul.lo.s64 	%rd373, %rd590, %rd227;
	sub.s64 	%rd587, %rd584, %rd373;
$L__BB38_101:
	mul.wide.u32 	%rd374, %r47, 8;
	add.s64 	%rd375, %rd1, %rd374;
	ld.global.u64 	%rd376, [%rd375];
	mad.lo.s64 	%rd377, %rd376, %rd587, %rd226;
	shl.b64 	%rd378, %rd377, 2;
	add.s64 	%rd599, %rd599, %rd378;
	add.s32 	%r254, %r254, -4;
$L__BB38_102:
	setp.eq.s32 	%p21, %r44, 0;
	@%p21 bra 	$L__BB38_116;
	setp.eq.s32 	%p22, %r44, 1;
	@%p22 bra 	$L__BB38_111;
	mul.wide.u32 	%rd380, %r254, 8;
	add.s64 	%rd381, %rd2, %rd380;
	ld.global.u64 	%rd238, [%rd381];
	or.b64  	%rd382, %rd590, %rd238;
	and.b64  	%rd383, %rd382, -4294967296;
	setp.ne.s64 	%p23, %rd383, 0;
	@%p23 bra 	$L__BB38_106;
	cvt.u32.u64 	%r130, %rd238;
	cvt.u32.u64 	%r131, %rd590;
	div.u32 	%r132, %r131, %r130;
	mul.lo.s32 	%r133, %r132, %r130;
	sub.s32 	%r134, %r131, %r133;
	cvt.u64.u32 	%rd591, %r132;
	cvt.u64.u32 	%rd592, %r134;
	bra.uni 	$L__BB38_107;
$L__BB38_106:
	div.s64 	%rd591, %rd590, %rd238;
	mul.lo.s64 	%rd384, %rd591, %rd238;
	sub.s64 	%rd592, %rd590, %rd384;
$L__BB38_107:
	mul.wide.u32 	%rd385, %r254, 8;
	add.s64 	%rd386, %rd1, %rd385;
	ld.global.u64 	%rd387, [%rd386];
	mul.lo.s64 	%rd245, %rd387, %rd592;
	add.s32 	%r50, %r254, -1;
	mul.wide.u32 	%rd388, %r50, 8;
	add.s64 	%rd389, %rd2, %rd388;
	ld.global.u64 	%rd246, [%rd389];
	or.b64  	%rd390, %rd591, %rd246;
	and.b64  	%rd391, %rd390, -4294967296;
	setp.ne.s64 	%p24, %rd391, 0;
	@%p24 bra 	$L__BB38_109;
	cvt.u32.u64 	%r135, %rd246;
	cvt.u32.u64 	%r136, %rd591;
	div.u32 	%r137, %r136, %r135;
	mul.lo.s32 	%r138, %r137, %r135;
	sub.s32 	%r139, %r136, %r138;
	cvt.u64.u32 	%rd590, %r137;
	cvt.u64.u32 	%rd594, %r139;
	bra.uni 	$L__BB38_110;
$L__BB38_109:
	div.s64 	%rd590, %rd591, %rd246;
	mul.lo.s64 	%rd392, %rd590, %rd246;
	sub.s64 	%rd594, %rd591, %rd392;
$L__BB38_110:
	add.s64 	%rd394, %rd1, %rd388;
	ld.global.u64 	%rd395, [%rd394];
	mad.lo.s64 	%rd396, %rd395, %rd594, %rd245;
	shl.b64 	%rd397, %rd396, 2;
	add.s64 	%rd599, %rd599, %rd397;
	add.s32 	%r254, %r254, -2;
$L__BB38_111:
	and.b32  	%r140, %r26, 1;
	setp.eq.b32 	%p25, %r140, 1;
	not.pred 	%p26, %p25;
	@%p26 bra 	$L__BB38_116;
	mul.wide.u32 	%rd398, %r254, 8;
	add.s64 	%rd399, %rd2, %rd398;
	ld.global.u64 	%rd257, [%rd399];
	or.b64  	%rd400, %rd590, %rd257;
	and.b64  	%rd401, %rd400, -4294967296;
	setp.ne.s64 	%p27, %rd401, 0;
	@%p27 bra 	$L__BB38_114;
	cvt.u32.u64 	%r141, %rd257;
	cvt.u32.u64 	%r142, %rd590;
	rem.u32 	%r143, %r142, %r141;
	cvt.u64.u32 	%rd598, %r143;
	bra.uni 	$L__BB38_115;
$L__BB38_114:
	rem.s64 	%rd598, %rd590, %rd257;
$L__BB38_115:
	add.s64 	%rd403, %rd1, %rd398;
	ld.global.u64 	%rd404, [%rd403];
	mul.lo.s64 	%rd405, %rd404, %rd598;
	shl.b64 	%rd406, %rd405, 2;
	add.s64 	%rd599, %rd599, %rd406;
$L__BB38_116:
	ld.global.u32 	%r144, [%rd599];
	st.shared.u32 	[%r5], %r144;
	st.shared.u64 	[%r6], %rd4;
$L__BB38_117:
	bar.sync 	0;
	setp.lt.u32 	%p50, %r256, 66;
	@%p50 bra 	$L__BB38_125;
$L__BB38_118:
	mov.u32 	%r53, %r256;
	shr.u32 	%r256, %r53, 1;
	setp.ge.u32 	%p51, %r3, %r256;
	@%p51 bra 	$L__BB38_124;
	ld.shared.u32 	%r55, [%r5];
	shl.b32 	%r213, %r256, 2;
	add.s32 	%r214, %r5, %r213;
	ld.shared.u32 	%r56, [%r214];
	setp.ge.u32 	%p52, %r55, %r56;
	shl.b32 	%r215, %r256, 3;
	add.s32 	%r57, %r6, %r215;
	@%p52 bra 	$L__BB38_121;
	ld.shared.u64 	%rd600, [%r57];
	bra.uni 	$L__BB38_123;
$L__BB38_121:
	setp.ne.s32 	%p53, %r55, %r56;
	@%p53 bra 	$L__BB38_124;
	ld.shared.u64 	%rd485, [%r6];
	ld.shared.u64 	%rd600, [%r57];
	setp.le.s64 	%p54, %rd485, %rd600;
	@%p54 bra 	$L__BB38_124;
$L__BB38_123:
	st.shared.u32 	[%r5], %r56;
	st.shared.u64 	[%r6], %rd600;
$L__BB38_124:
	bar.sync 	0;
	setp.gt.u32 	%p55, %r53, 131;
	@%p55 bra 	$L__BB38_118;
$L__BB38_125:
	setp.gt.u32 	%p56, %r3, 31;
	@%p56 bra 	$L__BB38_152;
	ld.volatile.shared.u32 	%r216, [%r5];
	ld.volatile.shared.u32 	%r217, [%r5+128];
	setp.lt.u32 	%p57, %r216, %r217;
	@%p57 bra 	$L__BB38_129;
	ld.volatile.shared.u32 	%r218, [%r5];
	ld.volatile.shared.u32 	%r219, [%r5+128];
	setp.ne.s32 	%p58, %r218, %r219;
	@%p58 bra 	$L__BB38_130;
	ld.volatile.shared.u64 	%rd486, [%r6];
	ld.volatile.shared.u64 	%rd487, [%r6+256];
	setp.le.s64 	%p59, %rd486, %rd487;
	@%p59 bra 	$L__BB38_130;
$L__BB38_129:
	ld.volatile.shared.u64 	%rd488, [%r6+256];
	st.volatile.shared.u64 	[%r6], %rd488;
	ld.volatile.shared.u32 	%r220, [%r5+128];
	st.volatile.shared.u32 	[%r5], %r220;
$L__BB38_130:
	ld.volatile.shared.u32 	%r221, [%r5];
	ld.volatile.shared.u32 	%r222, [%r5+64];
	setp.lt.u32 	%p60, %r221, %r222;
	@%p60 bra 	$L__BB38_133;
	ld.volatile.shared.u32 	%r223, [%r5];
	ld.volatile.shared.u32 	%r224, [%r5+64];
	setp.ne.s32 	%p61, %r223, %r224;
	@%p61 bra 	$L__BB38_134;
	ld.volatile.shared.u64 	%rd489, [%r6];
	ld.volatile.shared.u64 	%rd490, [%r6+128];
	setp.le.s64 	%p62, %rd489, %rd490;
	@%p62 bra 	$L__BB38_134;
$L__BB38_133:
	ld.volatile.shared.u64 	%rd491, [%r6+128];
	st.volatile.shared.u64 	[%r6], %rd491;
	ld.volatile.shared.u32 	%r225, [%r5+64];
	st.volatile.shared.u32 	[%r5], %r225;
$L__BB38_134:
	ld.volatile.shared.u32 	%r226, [%r5];
	ld.volatile.shared.u32 	%r227, [%r5+32];
	setp.lt.u32 	%p63, %r226, %r227;
	@%p63 bra 	$L__BB38_137;
	ld.volatile.shared.u32 	%r228, [%r5];
	ld.volatile.shared.u32 	%r229, [%r5+32];
	setp.ne.s32 	%p64, %r228, %r229;
	@%p64 bra 	$L__BB38_138;
	ld.volatile.shared.u64 	%rd492, [%r6];
	ld.volatile.shared.u64 	%rd493, [%r6+64];
	setp.le.s64 	%p65, %rd492, %rd493;
	@%p65 bra 	$L__BB38_138;
$L__BB38_137:
	ld.volatile.shared.u64 	%rd494, [%r6+64];
	st.volatile.shared.u64 	[%r6], %rd494;
	ld.volatile.shared.u32 	%r230, [%r5+32];
	st.volatile.shared.u32 	[%r5], %r230;
$L__BB38_138:
	ld.volatile.shared.u32 	%r231, [%r5];
	ld.volatile.shared.u32 	%r232, [%r5+16];
	setp.lt.u32 	%p66, %r231, %r232;
	@%p66 bra 	$L__BB38_141;
	ld.volatile.shared.u32 	%r233, [%r5];
	ld.volatile.shared.u32 	%r234, [%r5+16];
	setp.ne.s32 	%p67, %r233, %r234;
	@%p67 bra 	$L__BB38_142;
	ld.volatile.shared.u64 	%rd495, [%r6];
	ld.volatile.shared.u64 	%rd496, [%r6+32];
	setp.le.s64 	%p68, %rd495, %rd496;
	@%p68 bra 	$L__BB38_142;
$L__BB38_141:
	ld.volatile.shared.u64 	%rd497, [%r6+32];
	st.volatile.shared.u64 	[%r6], %rd497;
	ld.volatile.shared.u32 	%r235, [%r5+16];
	st.volatile.shared.u32 	[%r5], %r235;
$L__BB38_142:
	ld.volatile.shared.u32 	%r236, [%r5];
	ld.volatile.shared.u32 	%r237, [%r5+8];
	setp.lt.u32 	%p69, %r236, %r237;
	@%p69 bra 	$L__BB38_145;
	ld.volatile.shared.u32 	%r238, [%r5];
	ld.volatile.shared.u32 	%r239, [%r5+8];
	setp.ne.s32 	%p70, %r238, %r239;
	@%p70 bra 	$L__BB38_146;
	ld.volatile.shared.u64 	%rd498, [%r6];
	ld.volatile.shared.u64 	%rd499, [%r6+16];
	setp.le.s64 	%p71, %rd498, %rd499;
	@%p71 bra 	$L__BB38_146;
$L__BB38_145:
	ld.volatile.shared.u64 	%rd500, [%r6+16];
	st.volatile.shared.u64 	[%r6], %rd500;
	ld.volatile.shared.u32 	%r240, [%r5+8];
	st.volatile.shared.u32 	[%r5], %r240;
$L__BB38_146:
	ld.volatile.shared.u32 	%r241, [%r5];
	ld.volatile.shared.u32 	%r242, [%r5+4];
	setp.lt.u32 	%p72, %r241, %r242;
	@%p72 bra 	$L__BB38_149;
	ld.volatile.shared.u32 	%r243, [%r5];
	ld.volatile.shared.u32 	%r244, [%r5+4];
	setp.ne.s32 	%p73, %r243, %r244;
	@%p73 bra 	$L__BB38_150;
	ld.volatile.shared.u64 	%rd501, [%r6];
	ld.volatile.shared.u64 	%rd502, [%r6+8];
	setp.le.s64 	%p74, %rd501, %rd502;
	@%p74 bra 	$L__BB38_150;
$L__BB38_149:
	ld.volatile.shared.u64 	%rd503, [%r6+8];
	st.volatile.shared.u64 	[%r6], %rd503;
	ld.volatile.shared.u32 	%r245, [%r5+4];
	st.volatile.shared.u32 	[%r5], %r245;
$L__BB38_150:
	setp.ne.s32 	%p75, %r3, 0;
	@%p75 bra 	$L__BB38_152;
	ld.param.u64 	%rd514, [nkd_u32_param_9];
	ld.param.u64 	%rd513, [nkd_u32_param_0];
	ld.shared.u32 	%r246, [sdata_u32];
	cvt.u64.u32 	%rd504, %r4;
	mad.lo.s64 	%rd505, %rd514, %rd5, %rd504;
	cvta.to.global.u64 	%rd506, %rd513;
	shl.b64 	%rd507, %rd505, 2;
	add.s64 	%rd508, %rd506, %rd507;
	st.global.u32 	[%rd508], %r246;
	ld.shared.u64 	%rd509, [%r2];
	cvta.to.global.u64 	%rd510, %rd267;
	shl.b64 	%rd511, %rd505, 3;
	add.s64 	%rd512, %rd510, %rd511;
	st.global.u64 	[%rd512], %rd509;
$L__BB38_152:
	ret;

}
	// .globl	nkd2_u32
.visible .entry nkd2_u32(
	.param .u64 .ptr .align 1 nkd2_u32_param_0,
	.param .u64 .ptr .align 1 nkd2_u32_param_1,
	.param .u64 .ptr .align 1 nkd2_u32_param_2,
	.param .u64 nkd2_u32_param_3,
	.param .u64 nkd2_u32_param_4,
	.param .u64 nkd2_u32_param_5,
	.param .u64 nkd2_u32_param_6,
	.param .u64 nkd2_u32_param_7
)
{
	.reg .pred 	%p<33>;
	.reg .b32 	%r<64>;
	.reg .b64 	%rd<71>;

	ld.param.u64 	%rd15, [nkd2_u32_param_0];
	ld.param.u64 	%rd18, [nkd2_u32_param_1];
	ld.param.u64 	%rd19, [nkd2_u32_param_2];
	ld.param.u64 	%rd20, [nkd2_u32_param_3];
	ld.param.u64 	%rd16, [nkd2_u32_param_4];
	ld.param.u64 	%rd21, [nkd2_u32_param_5];
	ld.param.u64 	%rd17, [nkd2_u32_param_7];
	cvta.to.global.u64 	%rd1, %rd19;
	cvta.to.global.u64 	%rd2, %rd18;
	mov.u32 	%r63, %ntid.x;
	shl.b32 	%r16, %r63, 2;
	mov.u32 	%r17, sdata_u32;
	add.s32 	%r2, %r17, %r16;
	mov.u32 	%r3, %tid.x;
	mov.u32 	%r4, %ctaid.x;
	mul.lo.s32 	%r18, %r4, %r63;
	shl.b32 	%r19, %r18, 1;
	add.s32 	%r20, %r19, %r3;
	shl.b32 	%r21, %r3, 2;
	add.s32 	%r5, %r17, %r21;
	mov.b32 	%r22, 0;
	st.shared.u32 	[%r5], %r22;
	cvt.u64.u32 	%rd3, %r20;
	shl.b32 	%r23, %r3, 3;
	add.s32 	%r6, %r2, %r23;
	st.shared.u64 	[%r6], %rd3;
	mov.u32 	%r24, %ctaid.y;
	cvt.u64.u32 	%rd22, %r24;
	add.s64 	%rd4, %rd20, %rd22;
	setp.ge.u64 	%p1, %rd4, %rd21;
	@%p1 bra 	$L__BB39_46;
	cvt.u32.u64 	%r25, %rd3;
	mul.lo.s64 	%rd5, %rd17, %rd4;
	cvt.u32.u64 	%r26, %rd5;
	add.s32 	%r7, %r25, %r26;
	add.s32 	%r27, %r25, %r63;
	add.s32 	%r8, %r7, %r63;
	cvt.u64.u32 	%rd23, %r27;
	setp.le.u64 	%p2, %rd16, %rd23;
	@%p2 bra 	$L__BB39_9;
	mul.wide.u32 	%rd29, %r7, 4;
	add.s64 	%rd30, %rd2, %rd29;
	ld.global.u32 	%r9, [%rd30];
	mul.wide.u32 	%rd31, %r8, 4;
	add.s64 	%rd32, %rd2, %rd31;
	ld.global.u32 	%r10, [%rd32];
	setp.ge.u32 	%p4, %r9, %r10;
	@%p4 bra 	$L__BB39_4;
	mul.wide.u32 	%rd39, %r8, 8;
	add.s64 	%rd40, %rd1, %rd39;
	ld.global.u64 	%rd68, [%rd40];
	bra.uni 	$L__BB39_8;
$L__BB39_4:
	setp.eq.s32 	%p5, %r9, %r10;
	@%p5 bra 	$L__BB39_7;
	mul.wide.u32 	%rd33, %r7, 8;
	add.s64 	%rd34, %rd1, %rd33;
	ld.global.u64 	%rd69, [%rd34];
$L__BB39_6:
	st.shared.u32 	[%r5], %r9;
	st.shared.u64 	[%r6], %rd69;
	bra.uni 	$L__BB39_11;
$L__BB39_7:
	mul.wide.u32 	%rd35, %r7, 8;
	add.s64 	%rd36, %rd1, %rd35;
	ld.global.u64 	%rd69, [%rd36];
	mul.wide.u32 	%rd37, %r8, 8;
	add.s64 	%rd38, %rd1, %rd37;
	ld.global.u64 	%rd68, [%rd38];
	setp.le.s64 	%p6, %rd69, %rd68;
	@%p6 bra 	$L__BB39_6;
$L__BB39_8:
	st.shared.u32 	[%r5], %r10;
	st.shared.u64 	[%r6], %rd68;
	bra.uni 	$L__BB39_11;
$L__BB39_9:
	setp.le.u64 	%p3, %rd16, %rd3;
	@%p3 bra 	$L__BB39_11;
	mul.wide.u32 	%rd24, %r7, 4;
	add.s64 	%rd25, %rd2, %rd24;
	ld.global.u32 	%r28, [%rd25];
	st.shared.u32 	[%r5], %r28;
	mul.wide.u32 	%rd26, %r7, 8;
	add.s64 	%rd27, %rd1, %rd26;
	ld.global.u64 	%rd28, [%rd27];
	st.shared.u64 	[%r6], %rd28;
$L__BB39_11:
	bar.sync 	0;
	setp.lt.u32 	%p7, %r63, 66;
	@%p7 bra 	$L__BB39_19;
$L__BB39_12:
	mov.u32 	%r11, %r63;
	shr.u32 	%r63, %r11, 1;
	setp.ge.u32 	%p8, %r3, %r63;
	@%p8 bra 	$L__BB39_18;
	ld.shared.u32 	%r13, [%r5];
	shl.b32 	%r29, %r63, 2;
	add.s32 	%r30, %r5, %r29;
	ld.shared.u32 	%r14, [%r30];
	setp.ge.u32 	%p9, %r13, %r14;
	shl.b32 	%r31, %r63, 3;
	add.s32 	%r15, %r6, %r31;
	@%p9 bra 	$L__BB39_15;
	ld.shared.u64 	%rd70, [%r15];
	bra.uni 	$L__BB39_17;
$L__BB39_15:
	setp.ne.s32 	%p10, %r13, %r14;
	@%p10 bra 	$L__BB39_18;
	ld.shared.u64 	%rd41, [%r6];
	ld.shared.u64 	%rd70, [%r15];
	setp.le.s64 	%p11, %rd41, %rd70;
	@%p11 bra 	$L__BB39_18;
$L__BB39_17:
	st.shared.u32 	[%r5], %r14;
	st.shared.u64 	[%r6], %rd70;
$L__BB39_18:
	bar.sync 	0;
	setp.gt.u32 	%p12, %r11, 131;
	@%p12 bra 	$L__BB39_12;
$L__BB39_19:
	setp.gt.u32 	%p13, %r3, 31;
	@%p13 bra 	$L__BB39_46;
	ld.volatile.shared.u32 	%r32, [%r5];
	ld.volatile.shared.u32 	%r33, [%r5+128];
	setp.lt.u32 	%p14, %r32, %r33;
	@%p14 bra 	$L__BB39_23;
	ld.volatile.shared.u32 	%r34, [%r5];
	ld.volatile.shared.u32 	%r35, [%r5+128];
	setp.ne.s32 	%p15, %r34, %r35;
	@%p15 bra 	$L__BB39_24;
	ld.volatile.shared.u64 	%rd42, [%r6];
	ld.volatile.shared.u64 	%rd43, [%r6+256];
	setp.le.s64 	%p16, %rd42, %rd43;
	@%p16 bra 	$L__BB39_24;
$L__BB39_23:
	ld.volatile.shared.u64 	%rd44, [%r6+256];
	st.volatile.shared.u64 	[%r6], %rd44;
	ld.volatile.shared.u32 	%r36, [%r5+128];
	st.volatile.shared.u32 	[%r5], %r36;
$L__BB39_24:
	ld.volatile.shared.u32 	%r37, [%r5];
	ld.volatile.shared.u32 	%r38, [%r5+64];
	setp.lt.u32 	%p17, %r37, %r38;
	@%p17 bra 	$L__BB39_27;
	ld.volatile.shared.u32 	%r39, [%r5];
	ld.volatile.shared.u32 	%r40, [%r5+64];
	setp.ne.s32 	%p18, %r39, %r40;
	@%p18 bra 	$L__BB39_28;
	ld.volatile.shared.u64 	%rd45, [%r6];
	ld.volatile.shared.u64 	%rd46, [%r6+128];
	setp.le.s64 	%p19, %rd45, %rd46;
	@%p19 bra 	$L__BB39_28;
$L__BB39_27:
	ld.volatile.shared.u64 	%rd47, [%r6+128];
	st.volatile.shared.u64 	[%r6], %rd47;
	ld.volatile.shared.u32 	%r41, [%r5+64];
	st.volatile.shared.u32 	[%r5], %r41;
$L__BB39_28:
	ld.volatile.shared.u32 	%r42, [%r5];
	ld.volatile.shared.u32 	%r43, [%r5+32];
	setp.lt.u32 	%p20, %r42, %r43;
	@%p20 bra 	$L__BB39_31;
	ld.volatile.shared.u32 	%r44, [%r5];
	ld.volatile.shared.u32 	%r45, [%r5+32];
	setp.ne.s32 	%p21, %r44, %r45;
	@%p21 bra 	$L__BB39_32;
	ld.volatile.shared.u64 	%rd48, [%r6];
	ld.volatile.shared.u64 	%rd49, [%r6+64];
	setp.le.s64 	%p22, %rd48, %rd49;
	@%p22 bra 	$L__BB39_32;
$L__BB39_31:
	ld.volatile.shared.u64 	%rd50, [%r6+64];
	st.volatile.shared.u64 	[%r6], %rd50;
	ld.volatile.shared.u32 	%r46, [%r5+32];
	st.volatile.shared.u32 	[%r5], %r46;
$L__BB39_32:
	ld.volatile.shared.u32 	%r47, [%r5];
	ld.volatile.shared.u32 	%r48, [%r5+16];
	setp.lt.u32 	%p23, %r47, %r48;
	@%p23 bra 	$L__BB39_35;
	ld.volatile.shared.u32 	%r49, [%r5];
	ld.volatile.shared.u32 	%r50, [%r5+16];
	setp.ne.s32 	%p24, %r49, %r50;
	@%p24 bra 	$L__BB39_36;
	ld.volatile.shared.u64 	%rd51, [%r6];
	ld.volatile.shared.u64 	%rd52, [%r6+32];
	setp.le.s64 	%p25, %rd51, %rd52;
	@%p25 bra 	$L__BB39_36;
$L__BB39_35:
	ld.volatile.shared.u64 	%rd53, [%r6+32];
	st.volatile.shared.u64 	[%r6], %rd53;
	ld.volatile.shared.u32 	%r51, [%r5+16];
	st.volatile.shared.u32 	[%r5], %r51;
$L__BB39_36:
	ld.volatile.shared.u32 	%r52, [%r5];
	ld.volatile.shared.u32 	%r53, [%r5+8];
	setp.lt.u32 	%p26, %r52, %r53;
	@%p26 bra 	$L__BB39_39;
	ld.volatile.shared.u32 	%r54, [%r5];
	ld.volatile.shared.u32 	%r55, [%r5+8];
	setp.ne.s32 	%p27, %r54, %r55;
	@%p27 bra 	$L__BB39_40;
	ld.volatile.shared.u64 	%rd54, [%r6];
	ld.volatile.shared.u64 	%rd55, [%r6+16];
	setp.le.s64 	%p28, %rd54, %rd55;
	@%p28 bra 	$L__BB39_40;
$L__BB39_39:
	ld.volatile.shared.u64 	%rd56, [%r6+16];
	st.volatile.shared.u64 	[%r6], %rd56;
	ld.volatile.shared.u32 	%r56, [%r5+8];
	st.volatile.shared.u32 	[%r5], %r56;
$L__BB39_40:
	ld.volatile.shared.u32 	%r57, [%r5];
	ld.volatile.shared.u32 	%r58, [%r5+4];
	setp.lt.u32 	%p29, %r57, %r58;
	@%p29 bra 	$L__BB39_43;
	ld.volatile.shared.u32 	%r59, [%r5];
	ld.volatile.shared.u32 	%r60, [%r5+4];
	setp.ne.s32 	%p30, %r59, %r60;
	@%p30 bra 	$L__BB39_44;
	ld.volatile.shared.u64 	%rd57, [%r6];
	ld.volatile.shared.u64 	%rd58, [%r6+8];
	setp.le.s64 	%p31, %rd57, %rd58;
	@%p31 bra 	$L__BB39_44;
$L__BB39_43:
	ld.volatile.shared.u64 	%rd59, [%r6+8];
	st.volatile.shared.u64 	[%r6], %rd59;
	ld.volatile.shared.u32 	%r61, [%r5+4];
	st.volatile.shared.u32 	[%r5], %r61;
$L__BB39_44:
	setp.ne.s32 	%p32, %r3, 0;
	@%p32 bra 	$L__BB39_46;
	ld.shared.u32 	%r62, [sdata_u32];
	cvt.u64.u32 	%rd60, %r4;
	add.s64 	%rd61, %rd5, %rd60;
	cvta.to.global.u64 	%rd62, %rd15;
	shl.b64 	%rd63, %rd61, 2;
	add.s64 	%rd64, %rd62, %rd63;
	st.global.u32 	[%rd64], %r62;
	ld.shared.u64 	%rd65, [%r2];
	shl.b64 	%rd66, %rd61, 3;
	add.s64 	%rd67, %rd1, %rd66;
	st.global.u64 	[%rd67], %rd65;
$L__BB39_46:
	ret;

}
	// .globl	contiguous_reduce_u64
.visible .entry contiguous_reduce_u64(
	.param .u64 .ptr .align 1 contiguous_reduce_u64_param_0,
	.param .u64 .ptr .align 1 contiguous_reduce_u64_param_1,
	.param .u64 .ptr .align 1 contiguous_reduce_u64_param_2,
	.param .u64 contiguous_reduce_u64_param_3
)
{
	.reg .pred 	%p<30>;
	.reg .b32 	%r<20>;
	.reg .b64 	%rd<80>;

	ld.param.u64 	%rd11, [contiguous_reduce_u64_param_0];
	ld.param.u64 	%rd12, [contiguous_reduce_u64_param_1];
	ld.param.u64 	%rd14, [contiguous_reduce_u64_param_2];
	ld.param.u64 	%rd13, [contiguous_reduce_u64_param_3];
	cvta.to.global.u64 	%rd1, %rd14;
	mov.u32 	%r19, %ntid.x;
	shl.b32 	%r10, %r19, 3;
	mov.u32 	%r11, sdata_u64;
	add.s32 	%r2, %r11, %r10;
	mov.u32 	%r3, %tid.x;
	mov.u32 	%r4, %ctaid.x;
	mul.lo.s32 	%r12, %r4, %r19;
	shl.b32 	%r13, %r12, 1;
	add.s32 	%r14, %r13, %r3;
	cvt.u64.u32 	%rd2, %r14;
	shl.b32 	%r15, %r3, 3;
	add.s32 	%r5, %r2, %r15;
	st.shared.u64 	[%r5], %rd2;
	add.s32 	%r6, %r11, %r15;
	mov.b64 	%rd15, 0;
	st.shared.u64 	[%r6], %rd15;
	add.s32 	%r16, %r14, %r19;
	cvt.u64.u32 	%rd3, %r16;
	setp.le.u64 	%p1, %rd13, %rd3;
	@%p1 bra 	$L__BB40_4;
	shl.b64 	%rd19, %rd2, 3;
	add.s64 	%rd20, %rd1, %rd19;
	ld.global.u64 	%rd4, [%rd20];
	shl.b64 	%rd21, %rd3, 3;
	add.s64 	%rd22, %rd1, %rd21;
	ld.global.u64 	%rd5, [%rd22];
	setp.ge.u64 	%p3, %rd4, %rd5;
	@%p3 bra 	$L__BB40_3;
	st.shared.u64 	[%r6], %rd5;
	st.shared.u64 	[%r5], %rd3;
	bra.uni 	$L__BB40_6;
$L__BB40_3:
	st.shared.u64 	[%r6], %rd4;
	st.shared.u64 	[%r5], %rd2;
	bra.uni 	$L__BB40_6;
$L__BB40_4:
	setp.le.u64 	%p2, %rd13, %rd2;
	@%p2 bra 	$L__BB40_6;
	shl.b64 	%rd16, %rd2, 3;
	add.s64 	%rd17, %rd1, %rd16;
	ld.global.u64 	%rd18, [%rd17];
	st.shared.u64 	[%r6], %rd18;
	st.shared.u64 	[%r5], %rd2;
$L__BB40_6:
	bar.sync 	0;
	setp.lt.u32 	%p4, %r19, 66;
	@%p4 bra 	$L__BB40_14;
$L__BB40_7:
	mov.u32 	%r7, %r19;
	shr.u32 	%r19, %r7, 1;
	setp.ge.u32 	%p5, %r3, %r19;
	@%p5 bra 	$L__BB40_13;
	ld.shared.u64 	%rd6, [%r6];
	shl.b32 	%r17, %r19, 3;
	add.s32 	%r18, %r6, %r17;
	ld.shared.u64 	%rd7, [%r18];
	setp.ge.u64 	%p6, %rd6, %rd7;
	add.s32 	%r9, %r5, %r17;
	@%p6 bra 	$L__BB40_10;
	ld.shared.u64 	%rd79, [%r9];
	bra.uni 	$L__BB40_12;
$L__BB40_10:
	setp.ne.s64 	%p7, %rd6, %rd7;
	@%p7 bra 	$L__BB40_13;
	ld.shared.u64 	%rd23, [%r5];
	ld.shared.u64 	%rd79, [%r9];
	setp.le.s64 	%p8, %rd23, %rd79;
	@%p8 bra 	$L__BB40_13;
$L__BB40_12:
	st.shared.u64 	[%r6], %rd7;
	st.shared.u64 	[%r5], %rd79;
$L__BB40_13:
	bar.sync 	0;
	setp.gt.u32 	%p9, %r7, 131;
	@%p9 bra 	$L__BB40_7;
$L__BB40_14:
	setp.gt.u32 	%p10, %r3, 31;
	@%p10 bra 	$L__BB40_41;
	ld.volatile.shared.u64 	%rd24, [%r6];
	ld.volatile.shared.u64 	%rd25, [%r6+256];
	setp.lt.u64 	%p11, %rd24, %rd25;
	@%p11 bra 	$L__BB40_18;
	ld.volatile.shared.u64 	%rd26, [%r6];
	ld.volatile.shared.u64 	%rd27, [%r6+256];
	setp.ne.s64 	%p12, %rd26, %rd27;
	@%p12 bra 	$L__BB40_19;
	ld.volatile.shared.u64 	%rd28, [%r5];
	ld.volatile.shared.u64 	%rd29, [%r5+256];
	setp.le.s64 	%p13, %rd28, %rd29;
	@%p13 bra 	$L__BB40_19;
$L__BB40_18:
	ld.volatile.shared.u64 	%rd30, [%r5+256];
	st.volatile.shared.u64 	[%r5], %rd30;
	ld.volatile.shared.u64 	%rd31, [%r6+256];
	st.volatile.shared.u64 	[%r6], %rd31;
$L__BB40_19:
	ld.volatile.shared.u64 	%rd32, [%r6];
	ld.volatile.shared.u64 	%rd33, [%r6+128];
	setp.lt.u64 	%p14, %rd32, %rd33;
	@%p14 bra 	$L__BB40_22;
	ld.volatile.shared.u64 	%rd34, [%r6];
	ld.volatile.shared.u64 	%rd35, [%r6+128];
	setp.ne.s64 	%p15, %rd34, %rd35;
	@%p15 bra 	$L__BB40_23;
	ld.volatile.shared.u64 	%rd36, [%r5];
	ld.volatile.shared.u64 	%rd37, [%r5+128];
	setp.le.s64 	%p16, %rd36, %rd37;
	@%p16 bra 	$L__BB40_23;
$L__BB40_22:
	ld.volatile.shared.u64 	%rd38, [%r5+128];
	st.volatile.shared.u64 	[%r5], %rd38;
	ld.volatile.shared.u64 	%rd39, [%r6+128];
	st.volatile.shared.u64 	[%r6], %rd39;
$L__BB40_23:
	ld.volatile.shared.u64 	%rd40, [%r6];
	ld.volatile.shared.u64 	%rd41, [%r6+64];
	setp.lt.u64 	%p17, %rd40, %rd41;
	@%p17 bra 	$L__BB40_26;
	ld.volatile.shared.u64 	%rd42, [%r6];
	ld.volatile.shared.u64 	%rd43, [%r6+64];
	setp.ne.s64 	%p18, %rd42, %rd43;
	@%p18 bra 	$L__BB40_27;
	ld.volatile.shared.u64 	%rd44, [%r5];
	ld.volatile.shared.u64 	%rd45, [%r5+64];
	setp.le.s64 	%p19, %rd44, %rd45;
	@%p19 bra 	$L__BB40_27;
$L__BB40_26:
	ld.volatile.shared.u64 	%rd46, [%r5+64];
	st.volatile.shared.u64 	[%r5], %rd46;
	ld.volatile.shared.u64 	%rd47, [%r6+64];
	st.volatile.shared.u64 	[%r6], %rd47;
$L__BB40_27:
	ld.volatile.shared.u64 	%rd48, [%r6];
	ld.volatile.shared.u64 	%rd49, [%r6+32];
	setp.lt.u64 	%p20, %rd48, %rd49;
	@%p20 bra 	$L__BB40_30;
	ld.volatile.shared.u64 	%rd50, [%r6];
	ld.volatile.shared.u64 	%rd51, [%r6+32];
	setp.ne.s64 	%p21, %rd50, %rd51;
	@%p21 bra 	$L__BB40_31;
	ld.volatile.shared.u64 	%rd52, [%r5];
	ld.volatile.shared.u64 	%rd53, [%r5+32];
	setp.le.s64 	%p22, %rd52, %rd53;
	@%p22 bra 	$L__BB40_31;
$L__BB40_30:
	ld.volatile.shared.u64 	%rd54, [%r5+32];
	st.volatile.shared.u64 	[%r5], %rd54;
	ld.volatile.shared.u64 	%rd55, [%r6+32];
	st.volatile.shared.u64 	[%r6], %rd55;
$L__BB40_31:
	ld.volatile.shared.u64 	%rd56, [%r6];
	ld.volatile.shared.u64 	%rd57, [%r6+16];
	setp.lt.u64 	%p23, %rd56, %rd57;
	@%p23 bra 	$L__BB40_34;
	ld.volatile.shared.u64 	%rd58, [%r6];
	ld.volatile.shared.u64 	%rd59, [%r6+16];
	setp.ne.s64 	%p24, %rd58, %rd59;
	@%p24 bra 	$L__BB40_35;
	ld.volatile.shared.u64 	%rd60, [%r5];
	ld.volatile.shared.u64 	%rd61, [%r5+16];
	setp.le.s64 	%p25, %rd60, %rd61;
	@%p25 bra 	$L__BB40_35;
$L__BB40_34:
	ld.volatile.shared.u64 	%rd62, [%r5+16];
	st.volatile.shared.u64 	[%r5], %rd62;
	ld.volatile.shared.u64 	%rd63, [%r6+16];
	st.volatile.shared.u64 	[%r6], %rd63;
$L__BB40_35:
	ld.volatile.shared.u64 	%rd64, [%r6];
	ld.volatile.shared.u64 	%rd65, [%r6+8];
	setp.lt.u64 	%p26, %rd64, %rd65;
	@%p26 bra 	$L__BB40_38;
	ld.volatile.shared.u64 	%rd66, [%r6];
	ld.volatile.shared.u64 	%rd67, [%r6+8];
	setp.ne.s64 	%p27, %rd66, %rd67;
	@%p27 bra 	$L__BB40_39;
	ld.volatile.shared.u64 	%rd68, [%r5];
	ld.volatile.shared.u64 	%rd69, [%r5+8];
	setp.le.s64 	%p28, %rd68, %rd69;
	@%p28 bra 	$L__BB40_39;
$L__BB40_38:
	ld.volatile.shared.u64 	%rd70, [%r5+8];
	st.volatile.shared.u64 	[%r5], %rd70;
	ld.volatile.shared.u64 	%rd71, [%r6+8];
	st.volatile.shared.u64 	[%r6], %rd71;
$L__BB40_39:
	setp.ne.s32 	%p29, %r3, 0;
	@%p29 bra 	$L__BB40_41;
	ld.shared.u64 	%rd72, [sdata_u64];
	cvta.to.global.u64 	%rd73, %rd11;
	mul.wide.u32 	%rd74, %r4, 8;
	add.s64 	%rd75, %rd73, %rd74;
	st.global.u64 	[%rd75], %rd72;
	ld.shared.u64 	%rd76, [%r2];
	cvta.to.global.u64 	%rd77, %rd12;
	add.s64 	%rd78, %rd77, %rd74;
	st.global.u64 	[%rd78], %rd76;
$L__BB40_41:
	ret;

}
	// .globl	uncontiguous_reduce_u64
.visible .entry uncontiguous_reduce_u64(
	.param .u64 .ptr .align 1 uncontiguous_reduce_u64_param_0,
	.param .u64 .ptr .align 1 uncontiguous_reduce_u64_param_1,
	.param .u64 .ptr .align 1 uncontiguous_reduce_u64_param_2,
	.param .u64 .ptr .align 1 uncontiguous_reduce_u64_param_3,
	.param .u64 .ptr .align 1 uncontiguous_reduce_u64_param_4,
	.param .u64 uncontiguous_reduce_u64_param_5,
	.param .u64 uncontiguous_reduce_u64_param_6
)
{
	.reg .pred 	%p<75>;
	.reg .b32 	%r<219>;
	.reg .b64 	%rd<625>;

	ld.param.u64 	%rd267, [uncontiguous_reduce_u64_param_2];
	ld.param.u64 	%rd270, [uncontiguous_reduce_u64_param_3];
	ld.param.u64 	%rd271, [uncontiguous_reduce_u64_param_4];
	ld.param.u64 	%rd268, [uncontiguous_reduce_u64_param_5];
	ld.param.u64 	%rd269, [uncontiguous_reduce_u64_param_6];
	cvta.to.global.u64 	%rd1, %rd271;
	cvta.to.global.u64 	%rd2, %rd270;
	cvta.to.global.u64 	%rd3, %rd267;
	mov.u32 	%r218, %ntid.x;
	shl.b32 	%r51, %r218, 3;
	mov.u32 	%r52, sdata_u64;
	add.s32 	%r2, %r52, %r51;
	mov.u32 	%r3, %tid.x;
	mov.u32 	%r53, %ctaid.x;
	mul.lo.s32 	%r54, %r53, %r218;
	shl.b32 	%r55, %r54, 1;
	add.s32 	%r56, %r55, %r3;
	cvt.u64.u32 	%rd4, %r56;
	shl.b32 	%r57, %r3, 3;
	add.s32 	%r4, %r2, %r57;
	st.shared.u64 	[%r4], %rd4;
	add.s32 	%r5, %r52, %r57;
	mov.b64 	%rd272, 0;
	st.shared.u64 	[%r5], %rd272;
	add.s32 	%r58, %r56, %r218;
	cvt.u64.u32 	%rd5, %r58;
	setp.le.u64 	%p1, %rd269, %rd5;
	@%p1 bra 	$L__BB41_56;
	cvt.u32.u64 	%r6, %rd268;
	add.s32 	%r212, %r6, -1;
	setp.lt.s32 	%p27, %r212, 0;
	mov.b64 	%rd581, 0;
	mov.u64 	%rd582, %rd581;
	@%p27 bra 	$L__BB41_53;
	setp.lt.u32 	%p28, %r212, 3;
	mov.b64 	%rd582, 0;
	mov.u64 	%rd575, %rd5;
	mov.u64 	%rd577, %rd4;
	mov.u64 	%rd581, %rd582;
	@%p28 bra 	$L__BB41_30;
	add.s32 	%r210, %r6, -2;
	and.b32  	%r134, %r6, -4;
	neg.s32 	%r209, %r134;
	mov.b64 	%rd582, 0;
	mov.u64 	%rd575, %rd5;
	mov.u64 	%rd577, %rd4;
$L__BB41_4:
	.pragma "nounroll";
	add.s32 	%r12, %r210, 1;
	mul.wide.u32 	%rd405, %r12, 8;
	add.s64 	%rd406, %rd2, %rd405;
	ld.global.u64 	%rd10, [%rd406];
	or.b64  	%rd407, %rd577, %rd10;
	and.b64  	%rd408, %rd407, -4294967296;
	setp.ne.s64 	%p29, %rd408, 0;
	@%p29 bra 	$L__BB41_6;
	cvt.u32.u64 	%r135, %rd10;
	cvt.u32.u64 	%r136, %rd577;
	div.u32 	%r137, %r136, %r135;
	mul.lo.s32 	%r138, %r137, %r135;
	sub.s32 	%r139, %r136, %r138;
	cvt.u64.u32 	%rd543, %r137;
	cvt.u64.u32 	%rd544, %r139;
	bra.uni 	$L__BB41_7;
$L__BB41_6:
	div.s64 	%rd543, %rd577, %rd10;
	mul.lo.s64 	%rd409, %rd543, %rd10;
	sub.s64 	%rd544, %rd577, %rd409;
$L__BB41_7:
	mul.wide.u32 	%rd410, %r12, 8;
	add.s64 	%rd411, %rd1, %rd410;
	ld.global.u64 	%rd17, [%rd411];
	mad.lo.s64 	%rd18, %rd17, %rd544, %rd581;
	or.b64  	%rd412, %rd575, %rd10;
	and.b64  	%rd413, %rd412, -4294967296;
	setp.ne.s64 	%p30, %rd413, 0;
	@%p30 bra 	$L__BB41_9;
	cvt.u32.u64 	%r140, %rd10;
	cvt.u32.u64 	%r141, %rd575;
	div.u32 	%r142, %r141, %r140;
	mul.lo.s32 	%r143, %r142, %r140;
	sub.s32 	%r144, %r141, %r143;
	cvt.u64.u32 	%rd545, %r142;
	cvt.u64.u32 	%rd546, %r144;
	bra.uni 	$L__BB41_10;
$L__BB41_9:
	div.s64 	%rd545, %rd575, %rd10;
	mul.lo.s64 	%rd414, %rd545, %rd10;
	sub.s64 	%rd546, %rd575, %rd414;
$L__BB41_10:
	mad.lo.s64 	%rd25, %rd546, %rd17, %rd582;
	mul.wide.u32 	%rd415, %r210, 8;
	add.s64 	%rd416, %rd2, %rd415;
	ld.global.u64 	%rd26, [%rd416];
	or.b64  	%rd417, %rd543, %rd26;
	and.b64  	%rd418, %rd417, -4294967296;
	setp.ne.s64 	%p31, %rd418, 0;
	@%p31 bra 	$L__BB41_12;
	cvt.u32.u64 	%r145, %rd26;
	cvt.u32.u64 	%r146, %rd543;
	div.u32 	%r147, %r146, %r145;
	mul.lo.s32 	%r148, %r147, %r145;
	sub.s32 	%r149, %r146, %r148;
	cvt.u64.u32 	%rd547, %r147;
	cvt.u64.u32 	%rd548, %r149;
	bra.uni 	$L__BB41_13;
$L__BB41_12:
	div.s64 	%rd547, %rd543, %rd26;
	mul.lo.s64 	%rd419, %rd547, %rd26;
	sub.s64 	%rd548, %rd543, %rd419;
$L__BB41_13:
	mul.wide.u32 	%rd420, %r210, 8;
	add.s64 	%rd421, %rd1, %rd420;
	ld.global.u64 	%rd33, [%rd421];
	mad.lo.s64 	%rd34, %rd33, %rd548, %rd18;
	or.b64  	%rd422, %rd545, %rd26;
	and.b64  	%rd423, %rd422, -4294967296;
	setp.ne.s64 	%p32, %rd423, 0;
	@%p32 bra 	$L__BB41_15;
	cvt.u32.u64 	%r150, %rd26;
	cvt.u32.u64 	%r151, %rd545;
	div.u32 	%r152, %r151, %r150;
	mul.lo.s32 	%r153, %r152, %r150;
	sub.s32 	%r154, %r151, %r153;
	cvt.u64.u32 	%rd549, %r152;
	cvt.u64.u32 	%rd550, %r154;
	bra.uni 	$L__BB41_16;
$L__BB41_15:
	div.s64 	%rd549, %rd545, %rd26;
	mul.lo.s64 	%rd424, %rd549, %rd26;
	sub.s64 	%rd550, %rd545, %rd424;
$L__BB41_16:
	mad.lo.s64 	%rd41, %rd550, %rd33, %rd25;
	add.s32 	%r13, %r210, -1;
	mul.wide.u32 	%rd425, %r13, 8;
	add.s64 	%rd426, %rd2, %rd425;
	ld.global.u64 	%rd42, [%rd426];
	or.b64  	%rd427, %rd547, %rd42;
	and.b64  	%rd428, %rd427, -4294967296;
	setp.ne.s64 	%p33, %rd428, 0;
	@%p33 bra 	$L__BB41_18;
	cvt.u32.u64 	%r155, %rd42;
	cvt.u32.u64 	%r156, %rd547;
	div.u32 	%r157, %r156, %r155;
	mul.lo.s32 	%r158, %r157, %r155;
	sub.s32 	%r159, %r156, %r158;
	cvt.u64.u32 	%rd551, %r157;
	cvt.u64.u32 	%rd552, %r159;
	bra.uni 	$L__BB41_19;
$L__BB41_18:
	div.s64 	%rd551, %rd547, %rd42;
	mul.lo.s64 	%rd429, %rd551, %rd42;
	sub.s64 	%rd552, %rd547, %rd429;
$L__BB41_19:
	mul.wide.u32 	%rd430, %r13, 8;
	add.s64 	%rd431, %rd1, %rd430;
	ld.global.u64 	%rd49, [%rd431];
	mad.lo.s64 	%rd50, %rd49, %rd552, %rd34;
	or.b64  	%rd432, %rd549, %rd42;
	and.b64  	%rd433, %rd432, -4294967296;
	setp.ne.s64 	%p34, %rd433, 0;
	@%p34 bra 	$L__BB41_21;
	cvt.u32.u64 	%r160, %rd42;
	cvt.u32.u64 	%r161, %rd549;
	div.u32 	%r162, %r161, %r160;
	mul.lo.s32 	%r163, %r162, %r160;
	sub.s32 	%r164, %r161, %r163;
	cvt.u64.u32 	%rd553, %r162;
	cvt.u64.u32 	%rd554, %r164;
	bra.uni 	$L__BB41_22;
$L__BB41_21:
	div.s64 	%rd553, %rd549, %rd42;
	mul.lo.s64 	%rd434, %rd553, %rd42;
	sub.s64 	%rd554, %rd549, %rd434;
$L__BB41_22:
	mad.lo.s64 	%rd57, %rd554, %rd49, %rd41;
	add.s32 	%r165, %r210, -2;
	mul.wide.u32 	%rd435, %r165, 8;
	add.s64 	%rd436, %rd2, %rd435;
	ld.global.u64 	%rd58, [%rd436];
	or.b64  	%rd437, %rd551, %rd58;
	and.b64  	%rd438, %rd437, -4294967296;
	setp.ne.s64 	%p35, %rd438, 0;
	@%p35 bra 	$L__BB41_24;
	cvt.u32.u64 	%r166, %rd58;
	cvt.u32.u64 	%r167, %rd551;
	div.u32 	%r168, %r167, %r166;
	mul.lo.s32 	%r169, %r168, %r166;
	sub.s32 	%r170, %r167, %r169;
	cvt.u64.u32 	%rd577, %r168;
	cvt.u64.u32 	%rd556, %r170;
	bra.uni 	$L__BB41_25;
$L__BB41_24:
	div.s64 	%rd577, %rd551, %rd58;
	mul.lo.s64 	%rd439, %rd577, %rd58;
	sub.s64 	%rd556, %rd551, %rd439;
$L__BB41_25:
	add.s32 	%r171, %r210, -2;
	mul.wide.u32 	%rd440, %r171, 8;
	add.s64 	%rd441, %rd1, %rd440;
	ld.global.u64 	%rd65, [%rd441];
	mad.lo.s64 	%rd581, %rd65, %rd556, %rd50;
	or.b64  	%rd442, %rd553, %rd58;
	and.b64  	%rd443, %rd442, -4294967296;
	setp.ne.s64 	%p36, %rd443, 0;
	@%p36 bra 	$L__BB41_27;
	cvt.u32.u64 	%r172, %rd58;
	cvt.u32.u64 	%r173, %rd553;
	div.u32 	%r174, %r173, %r172;
	mul.lo.s32 	%r175, %r174, %r172;
	sub.s32 	%r176, %r173, %r175;
	cvt.u64.u32 	%rd575, %r174;
	cvt.u64.u32 	%rd558, %r176;
	bra.uni 	$L__BB41_28;
$L__BB41_27:
	div.s64 	%rd575, %rd553, %rd58;
	mul.lo.s64 	%rd444, %rd575, %rd58;
	sub.s64 	%rd558, %rd553, %rd444;
$L__BB41_28:
	mad.lo.s64 	%rd582, %rd558, %rd65, %rd57;
	add.s32 	%r210, %r210, -4;
	add.s32 	%r209, %r209, 4;
	setp.ne.s32 	%p37, %r209, 0;
	@%p37 bra 	$L__BB41_4;
	add.s32 	%r212, %r210, 1;
$L__BB41_30:
	and.b32  	%r177, %r6, 3;
	setp.eq.s32 	%p38, %r177, 0;
	@%p38 bra 	$L__BB41_53;
	setp.eq.s32 	%p39, %r177, 1;
	@%p39 bra 	$L__BB41_45;
	mul.wide.u32 	%rd446, %r212, 8;
	add.s64 	%rd447, %rd2, %rd446;
	ld.global.u64 	%rd80, [%rd447];
	or.b64  	%rd448, %rd577, %rd80;
	and.b64  	%rd449, %rd448, -4294967296;
	setp.ne.s64 	%p40, %rd449, 0;
	@%p40 bra 	$L__BB41_34;
	cvt.u32.u64 	%r179, %rd80;
	cvt.u32.u64 	%r180, %rd577;
	div.u32 	%r181, %r180, %r179;
	mul.lo.s32 	%r182, %r181, %r179;
	sub.s32 	%r183, %r180, %r182;
	cvt.u64.u32 	%rd565, %r181;
	cvt.u64.u32 	%rd566, %r183;
	bra.uni 	$L__BB41_35;
$L__BB41_34:
	div.s64 	%rd565, %rd577, %rd80;
	mul.lo.s64 	%rd450, %rd565, %rd80;
	sub.s64 	%rd566, %rd577, %rd450;
$L__BB41_35:
	mul.wide.u32 	%rd451, %r212, 8;
	add.s64 	%rd452, %rd1, %rd451;
	ld.global.u64 	%rd87, [%rd452];
	mad.lo.s64 	%rd88, %rd87, %rd566, %rd581;
	or.b64  	%rd453, %rd575, %rd80;
	and.b64  	%rd454, %rd453, -4294967296;
	setp.ne.s64 	%p41, %rd454, 0;
	@%p41 bra 	$L__BB41_37;
	cvt.u32.u64 	%r184, %rd80;
	cvt.u32.u64 	%r185, %rd575;
	div.u32 	%r186, %r185, %r184;
	mul.lo.s32 	%r187, %r186, %r184;
	sub.s32 	%r188, %r185, %r187;
	cvt.u64.u32 	%rd567, %r186;
	cvt.u64.u32 	%rd568, %r188;
	bra.uni 	$L__BB41_38;
$L__BB41_37:
	div.s64 	%rd567, %rd575, %rd80;
	mul.lo.s64 	%rd455, %rd567, %rd80;
	sub.s64 	%rd568, %rd575, %rd455;
$L__BB41_38:
	mad.lo.s64 	%rd95, %rd568, %rd87, %rd582;
	add.s32 	%r18, %r212, -1;
	mul.wide.u32 	%rd456, %r18, 8;
	add.s64 	%rd457, %rd2, %rd456;
	ld.global.u64 	%rd96, [%rd457];
	or.b64  	%rd458, %rd565, %rd96;
	and.b64  	%rd459, %rd458, -4294967296;
	setp.ne.s64 	%p42, %rd459, 0;
	@%p42 bra 	$L__BB41_40;
	cvt.u32.u64 	%r189, %rd96;
	cvt.u32.u64 	%r190, %rd565;
	div.u32 	%r191, %r190, %r189;
	mul.lo.s32 	%r192, %r191, %r189;
	sub.s32 	%r193, %r190, %r192;
	cvt.u64.u32 	%rd577, %r191;
	cvt.u64.u32 	%rd570, %r193;
	bra.uni 	$L__BB41_41;
$L__BB41_40:
	div.s64 	%rd577, %rd565, %rd96;
	mul.lo.s64 	%rd460, %rd577, %rd96;
	sub.s64 	%rd570, %rd565, %rd460;
$L__BB41_41:
	mul.wide.u32 	%rd461, %r18, 8;
	add.s64 	%rd462, %rd1, %rd461;
	ld.global.u64 	%rd103, [%rd462];
	mad.lo.s64 	%rd581, %rd103, %rd570, %rd88;
	or.b64  	%rd463, %rd567, %rd96;
	and.b64  	%rd464, %rd463, -4294967296;
	setp.ne.s64 	%p43, %rd464, 0;
	@%p43 bra 	$L__BB41_43;
	cvt.u32.u64 	%r194, %rd96;
	cvt.u32.u64 	%r195, %rd567;
	div.u32 	%r196, %r195, %r194;
	mul.lo.s32 	%r197, %r196, %r194;
	sub.s32 	%r198, %r195, %r197;
	cvt.u64.u32 	%rd575, %r196;
	cvt.u64.u32 	%rd572, %r198;
	bra.uni 	$L__BB41_44;
$L__BB41_43:
	div.s64 	%rd575, %rd567, %rd96;
	mul.lo.s64 	%rd465, %rd575, %rd96;
	sub.s64 	%rd572, %rd567, %rd465;
$L__BB41_44:
	mad.lo.s64 	%rd582, %rd572, %rd103, %rd95;
	add.s32 	%r212, %r212, -2;
$L__BB41_45:
	and.b32  	%r199, %r6, 1;
	setp.eq.b32 	%p44, %r199, 1;
	not.pred 	%p45, %p44;
	@%p45 bra 	$L__BB41_53;
	mul.wide.u32 	%rd466, %r212, 8;
	add.s64 	%rd467, %rd2, %rd466;
	ld.global.u64 	%rd118, [%rd467];
	or.b64  	%rd468, %rd577, %rd118;
	and.b64  	%rd469, %rd468, -4294967296;
	setp.ne.s64 	%p46, %rd469, 0;
	@%p46 bra 	$L__BB41_48;
	cvt.u32.u64 	%r200, %rd118;
	cvt.u32.u64 	%r201, %rd577;
	rem.u32 	%r202, %r201, %r200;
	cvt.u64.u32 	%rd579, %r202;
	bra.uni 	$L__BB41_49;
$L__BB41_48:
	rem.s64 	%rd579, %rd577, %rd118;
$L__BB41_49:
	add.s64 	%rd471, %rd1, %rd466;
	ld.global.u64 	%rd122, [%rd471];
	mad.lo.s64 	%rd581, %rd122, %rd579, %rd581;
	or.b64  	%rd472, %rd575, %rd118;
	and.b64  	%rd473, %rd472, -4294967296;
	setp.ne.s64 	%p47, %rd473, 0;
	@%p47 bra 	$L__BB41_51;
	cvt.u32.u64 	%r203, %rd118;
	cvt.u32.u64 	%r204, %rd575;
	rem.u32 	%r205, %r204, %r203;
	cvt.u64.u32 	%rd580, %r205;
	bra.uni 	$L__BB41_52;
$L__BB41_51:
	rem.s64 	%rd580, %rd575, %rd118;
$L__BB41_52:
	mad.lo.s64 	%rd582, %rd580, %rd122, %rd582;
$L__BB41_53:
	ld.param.u64 	%rd538, [uncontiguous_reduce_u64_param_2];
	cvta.to.global.u64 	%rd474, %rd538;
	shl.b64 	%rd475, %rd581, 3;
	add.s64 	%rd476, %rd474, %rd475;
	ld.global.u64 	%rd130, [%rd476];
	shl.b64 	%rd477, %rd582, 3;
	add.s64 	%rd478, %rd474, %rd477;
	ld.global.u64 	%rd479, [%rd478];
	setp.ge.u64 	%p48, %rd130, %rd479;
	@%p48 bra 	$L__BB41_55;
	st.shared.u64 	[%r5], %rd130;
	st.shared.u64 	[%r4], %rd5;
	bra.uni 	$L__BB41_116;
$L__BB41_55:
	st.shared.u64 	[%r5], %rd130;
	st.shared.u64 	[%r4], %rd4;
	bra.uni 	$L__BB41_116;
$L__BB41_56:
	setp.le.u64 	%p2, %rd269, %rd4;
	@%p2 bra 	$L__BB41_116;
	cvt.u32.u64 	%r21, %rd268;
	add.s32 	%r216, %r21, -1;
	setp.lt.s32 	%p3, %r216, 0;
	mov.b64 	%rd623, 0;
	@%p3 bra 	$L__BB41_115;
	setp.lt.u32 	%p4, %r216, 7;
	mov.b64 	%rd623, 0;
	mov.u64 	%rd613, %rd4;
	@%p4 bra 	$L__BB41_86;
	add.s32 	%r214, %r21, -4;
	and.b32  	%r59, %r21, -8;
	neg.s32 	%r213, %r59;
	mov.b64 	%rd623, 0;
	mov.u64 	%rd613, %rd4;
$L__BB41_60:
	.pragma "nounroll";
	add.s32 	%r27, %r214, 3;
	mul.wide.u32 	%rd277, %r27, 8;
	add.s64 	%rd278, %rd2, %rd277;
	ld.global.u64 	%rd133, [%rd278];
	or.b64  	%rd279, %rd613, %rd133;
	and.b64  	%rd280, %rd279, -4294967296;
	setp.ne.s64 	%p5, %rd280, 0;
	@%p5 bra 	$L__BB41_62;
	cvt.u32.u64 	%r60, %rd133;
	cvt.u32.u64 	%r61, %rd613;
	div.u32 	%r62, %r61, %r60;
	mul.lo.s32 	%r63, %r62, %r60;
	sub.s32 	%r64, %r61, %r63;
	cvt.u64.u32 	%rd585, %r62;
	cvt.u64.u32 	%rd586, %r64;
	bra.uni 	$L__BB41_63;
$L__BB41_62:
	div.s64 	%rd585, %rd613, %rd133;
	mul.lo.s64 	%rd281, %rd585, %rd133;
	sub.s64 	%rd586, %rd613, %rd281;
$L__BB41_63:
	add.s64 	%rd283, %rd1, %rd277;
	ld.global.u64 	%rd284, [%rd283];
	mad.lo.s64 	%rd140, %rd284, %rd586, %rd623;
	add.s32 	%r28, %r214, 2;
	mul.wide.u32 	%rd285, %r28, 8;
	add.s64 	%rd286, %rd2, %rd285;
	ld.global.u64 	%rd141, [%rd286];
	or.b64  	%rd287, %rd585, %rd141;
	and.b64  	%rd288, %rd287, -4294967296;
	setp.ne.s64 	%p6, %rd288, 0;
	@%p6 bra 	$L__BB41_65;
	cvt.u32.u64 	%r65, %rd141;
	cvt.u32.u64 	%r66, %rd585;
	div.u32 	%r67, %r66, %r65;
	mul.lo.s32 	%r68, %r67, %r65;
	sub.s32 	%r69, %r66, %r68;
	cvt.u64.u32 	%rd587, %r67;
	cvt.u64.u32 	%rd588, %r69;
	bra.uni 	$L__BB41_66;
$L__BB41_65:
	div.s64 	%rd587, %rd585, %rd141;
	mul.lo.s64 	%rd289, %rd587, %rd141;
	sub.s64 	%rd588, %rd585, %rd289;
$L__BB41_66:
	add.s64 	%rd291, %rd1, %rd285;
	ld.global.u64 	%rd292, [%rd291];
	mad.lo.s64 	%rd148, %rd292, %rd588, %rd140;
	add.s32 	%r29, %r214, 1;
	mul.wide.u32 	%rd293, %r29, 8;
	add.s64 	%rd294, %rd2, %rd293;
	ld.global.u64 	%rd149, [%rd294];
	or.b64  	%rd295, %rd587, %rd149;
	and.b64  	%rd296, %rd295, -4294967296;
	setp.ne.s64 	%p7, %rd296, 0;
	@%p7 bra 	$L__BB41_68;
	cvt.u32.u64 	%r70, %rd149;
	cvt.u32.u64 	%r71, %rd587;
	div.u32 	%r72, %r71, %r70;
	mul.lo.s32 	%r73, %r72, %r70;
	sub.s32 	%r74, %r71, %r73;
	cvt.u64.u32 	%rd589, %r72;
	cvt.u64.u32 	%rd590, %r74;
	bra.uni 	$L__BB41_69;
$L__BB41_68:
	div.s64 	%rd589, %rd587, %rd149;
	mul.lo.s64 	%rd297, %rd589, %rd149;
	sub.s64 	%rd590, %rd587, %rd297;
$L__BB41_69:
	add.s64 	%rd299, %rd1, %rd293;
	ld.global.u64 	%rd300, [%rd299];
	mad.lo.s64 	%rd156, %rd300, %rd590, %rd148;
	mul.wide.u32 	%rd301, %r214, 8;
	add.s64 	%rd302, %rd2, %rd301;
	ld.global.u64 	%rd157, [%rd302];
	or.b64  	%rd303, %rd589, %rd157;
	and.b64  	%rd304, %rd303, -4294967296;
	setp.ne.s64 	%p8, %rd304, 0;
	@%p8 bra 	$L__BB41_71;
	cvt.u32.u64 	%r75, %rd157;
	cvt.u32.u64 	%r76, %rd589;
	div.u32 	%r77, %r76, %r75;
	mul.lo.s32 	%r78, %r77, %r75;
	sub.s32 	%r79, %r76, %r78;
	cvt.u64.u32 	%rd591, %r77;
	cvt.u64.u32 	%rd592, %r79;
	bra.uni 	$L__BB41_72;
$L__BB41_71:
	div.s64 	%rd591, %rd589, %rd157;
	mul.lo.s64 	%rd305, %rd591, %rd157;
	sub.s64 	%rd592, %rd589, %rd305;
$L__BB41_72:
	add.s64 	%rd307, %rd1, %rd301;
	ld.global.u64 	%rd308, [%rd307];
	mad.lo.s64 	%rd164, %rd308, %rd592, %rd156;
	add.s32 	%r30, %r214, -1;
	mul.wide.u32 	%rd309, %r30, 8;
	add.s64 	%rd310, %rd2, %rd309;
	ld.global.u64 	%rd165, [%rd310];
	or.b64  	%rd311, %rd591, %rd165;
	and.b64  	%rd312, %rd311, -4294967296;
	setp.ne.s64 	%p9, %rd312, 0;
	@%p9 bra 	$L__BB41_74;
	cvt.u32.u64 	%r80, %rd165;
	cvt.u32.u64 	%r81, %rd591;
	div.u32 	%r82, %r81, %r80;
	mul.lo.s32 	%r83, %r82, %r80;
	sub.s32 	%r84, %r81, %r83;
	cvt.u64.u32 	%rd593, %r82;
	cvt.u64.u32 	%rd594, %r84;
	bra.uni 	$L__BB41_75;
$L__BB41_74:
	div.s64 	%rd593, %rd591, %rd165;
	mul.lo.s64 	%rd313, %rd593, %rd165;
	sub.s64 	%rd594, %rd591, %rd313;
$L__BB41_75:
	add.s64 	%rd315, %rd1, %rd309;
	ld.global.u64 	%rd316, [%rd315];
	mad.lo.s64 	%rd172, %rd316, %rd594, %rd164;
	add.s32 	%r31, %r214, -2;
	mul.wide.u32 	%rd317, %r31, 8;
	add.s64 	%rd318, %rd2, %rd317;
	ld.global.u64 	%rd173, [%rd318];
	or.b64  	%rd319, %rd593, %rd173;
	and.b64  	%rd320, %rd319, -4294967296;
	setp.ne.s64 	%p10, %rd320, 0;
	@%p10 bra 	$L__BB41_77;
	cvt.u32.u64 	%r85, %rd173;
	cvt.u32.u64 	%r86, %rd593;
	div.u32 	%r87, %r86, %r85;
	mul.lo.s32 	%r88, %r87, %r85;
	sub.s32 	%r89, %r86, %r88;
	cvt.u64.u32 	%rd595, %r87;
	cvt.u64.u32 	%rd596, %r89;
	bra.uni 	$L__BB41_78;
$L__BB41_77:
	div.s64 	%rd595, %rd593, %rd173;
	mul.lo.s64 	%rd321, %rd595, %rd173;
	sub.s64 	%rd596, %rd593, %rd321;
$L__BB41_78:
	add.s64 	%rd323, %rd1, %rd317;
	ld.global.u64 	%rd324, [%rd323];
	mad.lo.s64 	%rd180, %rd324, %rd596, %rd172;
	add.s32 	%r32, %r214, -3;
	mul.wide.u32 	%rd325, %r32, 8;
	add.s64 	%rd326, %rd2, %rd325;
	ld.global.u64 	%rd181, [%rd326];
	or.b64  	%rd327, %rd595, %rd181;
	and.b64  	%rd328, %rd327, -4294967296;
	setp.ne.s64 	%p11, %rd328, 0;
	@%p11 bra 	$L__BB41_80;
	cvt.u32.u64 	%r90, %rd181;
	cvt.u32.u64 	%r91, %rd595;
	div.u32 	%r92, %r91, %r90;
	mul.lo.s32 	%r93, %r92, %r90;
	sub.s32 	%r94, %r91, %r93;
	cvt.u64.u32 	%rd597, %r92;
	cvt.u64.u32 	%rd598, %r94;
	bra.uni 	$L__BB41_81;
$L__BB41_80:
	div.s64 	%rd597, %rd595, %rd181;
	mul.lo.s64 	%rd329, %rd597, %rd181;
	sub.s64 	%rd598, %rd595, %rd329;
$L__BB41_81:
	add.s64 	%rd331, %rd1, %rd325;
	ld.global.u64 	%rd332, [%rd331];
	mad.lo.s64 	%rd188, %rd332, %rd598, %rd180;
	add.s32 	%r33, %r214, -4;
	mul.wide.u32 	%rd333, %r33, 8;
	add.s64 	%rd334, %rd2, %rd333;
	ld.global.u64 	%rd189, [%rd334];
	or.b64  	%rd335, %rd597, %rd189;
	and.b64  	%rd336, %rd335, -4294967296;
	setp.ne.s64 	%p12, %rd336, 0;
	@%p12 bra 	$L__BB41_83;
	cvt.u32.u64 	%r95, %rd189;
	cvt.u32.u64 	%r96, %rd597;
	div.u32 	%r97, %r96, %r95;
	mul.lo.s32 	%r98, %r97, %r95;
	sub.s32 	%r99, %r96, %r98;
	cvt.u64.u32 	%rd613, %r97;
	cvt.u64.u32 	%rd600, %r99;
	bra.uni 	$L__BB41_84;
$L__BB41_83:
	div.s64 	%rd613, %rd597, %rd189;
	mul.lo.s64 	%rd337, %rd613, %rd189;
	sub.s64 	%rd600, %rd597, %rd337;
$L__BB41_84:
	add.s64 	%rd339, %rd1, %rd333;
	ld.global.u64 	%rd340, [%rd339];
	mad.lo.s64 	%rd623, %rd340, %rd600, %rd188;
	add.s32 	%r214, %r214, -8;
	add.s32 	%r213, %r213, 8;
	setp.ne.s32 	%p13, %r213, 0;
	@%p13 bra 	$L__BB41_60;
	add.s32 	%r216, %r214, 3;
$L__BB41_86:
	and.b32  	%r38, %r21, 7;
	setp.eq.s32 	%p14, %r38, 0;
	@%p14 bra 	$L__BB41_115;
	and.b32  	%r39, %r21, 3;
	setp.lt.u32 	%p15, %r38, 4;
	@%p15 bra 	$L__BB41_101;
	mul.wide.u32 	%rd342, %r216, 8;
	add.s64 	%rd343, %rd2, %rd342;
	ld.global.u64 	%rd200, [%rd343];
	or.b64  	%rd344, %rd613, %rd200;
	and.b64  	%rd345, %rd344, -4294967296;
	setp.ne.s64 	%p16, %rd345, 0;
	@%p16 bra 	$L__BB41_90;
	cvt.u32.u64 	%r100, %rd200;
	cvt.u32.u64 	%r101, %rd613;
	div.u32 	%r102, %r101, %r100;
	mul.lo.s32 	%r103, %r102, %r100;
	sub.s32 	%r104, %r101, %r103;
	cvt.u64.u32 	%rd604, %r102;
	cvt.u64.u32 	%rd605, %r104;
	bra.uni 	$L__BB41_91;
$L__BB41_90:
	div.s64 	%rd604, %rd613, %rd200;
	mul.lo.s64 	%rd346, %rd604, %rd200;
	sub.s64 	%rd605, %rd613, %rd346;
$L__BB41_91:
	add.s64 	%rd348, %rd1, %rd342;
	ld.global.u64 	%rd349, [%rd348];
	mad.lo.s64 	%rd207, %rd349, %rd605, %rd623;
	add.s32 	%r40, %r216, -1;
	mul.wide.u32 	%rd350, %r40, 8;
	add.s64 	%rd351, %rd2, %rd350;
	ld.global.u64 	%rd208, [%rd351];
	or.b64  	%rd352, %rd604, %rd208;
	and.b64  	%rd353, %rd352, -4294967296;
	setp.ne.s64 	%p17, %rd353, 0;
	@%p17 bra 	$L__BB41_93;
	cvt.u32.u64 	%r105, %rd208;
	cvt.u32.u64 	%r106, %rd604;
	div.u32 	%r107, %r106, %r105;
	mul.lo.s32 	%r108, %r107, %r105;
	sub.s32 	%r109, %r106, %r108;
	cvt.u64.u32 	%rd606, %r107;
	cvt.u64.u32 	%rd607, %r109;
	bra.uni 	$L__BB41_94;
$L__BB41_93:
	div.s64 	%rd606, %rd604, %rd208;
	mul.lo.s64 	%rd354, %rd606, %rd208;
	sub.s64 	%rd607, %rd604, %rd354;
$L__BB41_94:
	add.s64 	%rd356, %rd1, %rd350;
	ld.global.u64 	%rd357, [%rd356];
	mad.lo.s64 	%rd215, %rd357, %rd607, %rd207;
	add.s32 	%r41, %r216, -2;
	mul.wide.u32 	%rd358, %r41, 8;
	add.s64 	%rd359, %rd2, %rd358;
	ld.global.u64 	%rd216, [%rd359];
	or.b64  	%rd360, %rd606, %rd216;
	and.b64  	%rd361, %rd360, -4294967296;
	setp.ne.s64 	%p18, %rd361, 0;
	@%p18 bra 	$L__BB41_96;
	cvt.u32.u64 	%r110, %rd216;
	cvt.u32.u64 	%r111, %rd606;
	div.u32 	%r112, %r111, %r110;
	mul.lo.s32 	%r113, %r112, %r110;
	sub.s32 	%r114, %r111, %r113;
	cvt.u64.u32 	%rd608, %r112;
	cvt.u64.u32 	%rd609, %r114;
	bra.uni 	$L__BB41_97;
$L__BB41_96:
	div.s64 	%rd608, %rd606, %rd216;
	mul.lo.s64 	%rd362, %rd608, %rd216;
	sub.s64 	%rd609, %rd606, %rd362;
$L__BB41_97:
	add.s64 	%rd364, %rd1, %rd358;
	ld.global.u64 	%rd365, [%rd364];
	mad.lo.s64 	%rd223, %rd365, %rd609, %rd215;
	add.s32 	%r42, %r216, -3;
	mul.wide.u32 	%rd366, %r42, 8;
	add.s64 	%rd367, %rd2, %rd366;
	ld.global.u64 	%rd224, [%rd367];
	or.b64  	%rd368, %rd608, %rd224;
	and.b64  	%rd369, %rd368, -4294967296;
	setp.ne.s64 	%p19, %rd369, 0;
	@%p19 bra 	$L__BB41_99;
	cvt.u32.u64 	%r115, %rd224;
	cvt.u32.u64 	%r116, %rd608;
	div.u32 	%r117, %r116, %r115;
	mul.lo.s32 	%r118, %r117, %r115;
	sub.s32 	%r119, %r116, %r118;
	cvt.u64.u32 	%rd613, %r117;
	cvt.u64.u32 	%rd611, %r119;
	bra.uni 	$L__BB41_100;
$L__BB41_99:
	div.s64 	%rd613, %rd608, %rd224;
	mul.lo.s64 	%rd370, %rd613, %rd224;
	sub.s64 	%rd611, %rd608, %rd370;
$L__BB41_100:
	add.s64 	%rd372, %rd1, %rd366;
	ld.global.u64 	%rd373, [%rd372];
	mad.lo.s64 	%rd623, %rd373, %rd611, %rd223;
	add.s32 	%r216, %r216, -4;
$L__BB41_101:
	setp.eq.s32 	%p20, %r39, 0;
	@%p20 bra 	$L__BB41_115;
	setp.eq.s32 	%p21, %r39, 1;
	@%p21 bra 	$L__BB41_110;
	mul.wide.u32 	%rd375, %r216, 8;
	add.s64 	%rd376, %rd2, %rd375;
	ld.global.u64 	%rd235, [%rd376];
	or.b64  	%rd377, %rd613, %rd235;
	and.b64  	%rd378, %rd377, -4294967296;
	setp.ne.s64 	%p22, %rd378, 0;
	@%p22 bra 	$L__BB41_105;
	cvt.u32.u64 	%r120, %rd235;
	cvt.u32.u64 	%r121, %rd613;
	div.u32 	%r122, %r121, %r120;
	mul.lo.s32 	%r123, %r122, %r120;
	sub.s32 	%r124, %r121, %r123;
	cvt.u64.u32 	%rd615, %r122;
	cvt.u64.u32 	%rd616, %r124;
	bra.uni 	$L__BB41_106;
$L__BB41_105:
	div.s64 	%rd615, %rd613, %rd235;
	mul.lo.s64 	%rd379, %rd615, %rd235;
	sub.s64 	%rd616, %rd613, %rd379;
$L__BB41_106:
	add.s64 	%rd381, %rd1, %rd375;
	ld.global.u64 	%rd382, [%rd381];
	mad.lo.s64 	%rd242, %rd382, %rd616, %rd623;
	add.s32 	%r45, %r216, -1;
	mul.wide.u32 	%rd383, %r45, 8;
	add.s64 	%rd384, %rd2, %rd383;
	ld.global.u64 	%rd243, [%rd384];
	or.b64  	%rd385, %rd615, %rd243;
	and.b64  	%rd386, %rd385, -4294967296;
	setp.ne.s64 	%p23, %rd386, 0;
	@%p23 bra 	$L__BB41_108;
	cvt.u32.u64 	%r125, %rd243;
	cvt.u32.u64 	%r126, %rd615;
	div.u32 	%r127, %r126, %r125;
	mul.lo.s32 	%r128, %r127, %r125;
	sub.s32 	%r129, %r126, %r128;
	cvt.u64.u32 	%rd613, %r127;
	cvt.u64.u32 	%rd618, %r129;
	bra.uni 	$L__BB41_109;
$L__BB41_108:
	div.s64 	%rd613, %rd615, %rd243;
	mul.lo.s64 	%rd387, %rd613, %rd243;
	sub.s64 	%rd618, %rd615, %rd387;
$L__BB41_109:
	add.s64 	%rd389, %rd1, %rd383;
	ld.global.u64 	%rd390, [%rd389];
	mad.lo.s64 	%rd623, %rd390, %rd618, %rd242;
	add.s32 	%r216, %r216, -2;
$L__BB41_110:
	and.b32  	%r130, %r21, 1;
	setp.eq.b32 	%p24, %r130, 1;
	not.pred 	%p25, %p24;
	@%p25 bra 	$L__BB41_115;
	mul.wide.u32 	%rd391, %r216, 8;
	add.s64 	%rd392, %rd2, %rd391;
	ld.global.u64 	%rd254, [%rd392];
	or.b64  	%rd393, %rd613, %rd254;
	and.b64  	%rd394, %rd393, -4294967296;
	setp.ne.s64 	%p26, %rd394, 0;
	@%p26 bra 	$L__BB41_113;
	cvt.u32.u64 	%r131, %rd254;
	cvt.u32.u64 	%r132, %rd613;
	rem.u32 	%r133, %r132, %r131;
	cvt.u64.u32 	%rd622, %r133;
	bra.uni 	$L__BB41_114;
$L__BB41_113:
	rem.s64 	%rd622, %rd613, %rd254;
$L__BB41_114:
	add.s64 	%rd396, %rd1, %rd391;
	ld.global.u64 	%rd397, [%rd396];
	mad.lo.s64 	%rd623, %rd397, %rd622, %rd623;
$L__BB41_115:
	shl.b64 	%rd398, %rd623, 3;
	add.s64 	%rd399, %rd3, %rd398;
	ld.global.u64 	%rd400, [%rd399];
	st.shared.u64 	[%r5], %rd400;
	st.shared.u64 	[%r4], %rd4;
$L__BB41_116:
	bar.sync 	0;
	setp.lt.u32 	%p49, %r218, 66;
	@%p49 bra 	$L__BB41_124;
$L__BB41_117:
	mov.u32 	%r48, %r218;
	shr.u32 	%r218, %r48, 1;
	setp.ge.u32 	%p50, %r3, %r218;
	@%p50 bra 	$L__BB41_123;
	ld.shared.u64 	%rd260, [%r5];
	shl.b32 	%r206, %r218, 3;
	add.s32 	%r207, %r5, %r206;
	ld.shared.u64 	%rd261, [%r207];
	setp.ge.u64 	%p51, %rd260, %rd261;
	add.s32 	%r50, %r4, %r206;
	@%p51 bra 	$L__BB41_120;
	ld.shared.u64 	%rd624, [%r50];
	bra.uni 	$L__BB41_122;
$L__BB41_120:
	setp.ne.s64 	%p52, %rd260, %rd261;
	@%p52 bra 	$L__BB41_123;
	ld.shared.u64 	%rd480, [%r4];
	ld.shared.u64 	%rd624, [%r50];
	setp.le.s64 	%p53, %rd480, %rd624;
	@%p53 bra 	$L__BB41_123;
$L__BB41_122:
	st.shared.u64 	[%r5], %rd261;
	st.shared.u64 	[%r4], %rd624;
$L__BB41_123:
	bar.sync 	0;
	setp.gt.u32 	%p54, %r48, 131;
	@%p54 bra 	$L__BB41_117;
$L__BB41_124:
	setp.gt.u32 	%p55, %r3, 31;
	@%p55 bra 	$L__BB41_151;
	ld.volatile.shared.u64 	%rd481, [%r5];
	ld.volatile.shared.u64 	%rd482, [%r5+256];
	setp.lt.u64 	%p56, %rd481, %rd482;
	@%p56 bra 	$L__BB41_128;
	ld.volatile.shared.u64 	%rd483, [%r5];
	ld.volatile.shared.u64 	%rd484, [%r5+256];
	setp.ne.s64 	%p57, %rd483, %rd484;
	@%p57 bra 	$L__BB41_129;
	ld.volatile.shared.u64 	%rd485, [%r4];
	ld.volatile.shared.u64 	%rd486, [%r4+256];
	setp.le.s64 	%p58, %rd485, %rd486;
	@%p58 bra 	$L__BB41_129;
$L__BB41_128:
	ld.volatile.shared.u64 	%rd487, [%r4+256];
	st.volatile.shared.u64 	[%r4], %rd487;
	ld.volatile.shared.u64 	%rd488, [%r5+256];
	st.volatile.shared.u64 	[%r5], %rd488;
$L__BB41_129:
	ld.volatile.shared.u64 	%rd489, [%r5];
	ld.volatile.shared.u64 	%rd490, [%r5+128];
	setp.lt.u64 	%p59, %rd489, %rd490;
	@%p59 bra 	$L__BB41_132;
	ld.volatile.shared.u64 	%rd491, [%r5];
	ld.volatile.shared.u64 	%rd492, [%r5+128];
	setp.ne.s64 	%p60, %rd491, %rd492;
	@%p60 bra 	$L__BB41_133;
	ld.volatile.shared.u64 	%rd493, [%r4];
	ld.volatile.shared.u64 	%rd494, [%r4+128];
	setp.le.s64 	%p61, %rd493, %rd494;
	@%p61 bra 	$L__BB41_133;
$L__BB41_132:
	ld.volatile.shared.u64 	%rd495, [%r4+128];
	st.volatile.shared.u64 	[%r4], %rd495;
	ld.volatile.shared.u64 	%rd496, [%r5+128];
	st.volatile.shared.u64 	[%r5], %rd496;
$L__BB41_133:
	ld.volatile.shared.u64 	%rd497, [%r5];
	ld.volatile.shared.u64 	%rd498, [%r5+64];
	setp.lt.u64 	%p62, %rd497, %rd498;
	@%p62 bra 	$L__BB41_136;
	ld.volatile.shared.u64 	%rd499, [%r5];
	ld.volatile.shared.u64 	%rd500, [%r5+64];
	setp.ne.s64 	%p63, %rd499, %rd500;
	@%p63 bra 	$L__BB41_137;
	ld.volatile.shared.u64 	%rd501, [%r4];
	ld.volatile.shared.u64 	%rd502, [%r4+64];
	setp.le.s64 	%p64, %rd501, %rd502;
	@%p64 bra 	$L__BB41_137;
$L__BB41_136:
	ld.volatile.shared.u64 	%rd503, [%r4+64];
	st.volatile.shared.u64 	[%r4], %rd503;
	ld.volatile.shared.u64 	%rd504, [%r5+64];
	st.volatile.shared.u64 	[%r5], %rd504;
$L__BB41_137:
	ld.volatile.shared.u64 	%rd505, [%r5];
	ld.volatile.shared.u64 	%rd506, [%r5+32];
	setp.lt.u64 	%p65, %rd505, %rd506;
	@%p65 bra 	$L__BB41_140;
	ld.volatile.shared.u64 	%rd507, [%r5];
	ld.volatile.shared.u64 	%rd508, [%r5+32];
	setp.ne.s64 	%p66, %rd507, %rd508;
	@%p66 bra 	$L__BB41_141;
	ld.volatile.shared.u64 	%rd509, [%r4];
	ld.volatile.shared.u64 	%rd510, [%r4+32];
	setp.le.s64 	%p67, %rd509, %rd510;
	@%p67 bra 	$L__BB41_141;
$L__BB41_140:
	ld.volatile.shared.u64 	%rd511, [%r4+32];
	st.volatile.shared.u64 	[%r4], %rd511;
	ld.volatile.shared.u64 	%rd512, [%r5+32];
	st.volatile.shared.u64 	[%r5], %rd512;
$L__BB41_141:
	ld.volatile.shared.u64 	%rd513, [%r5];
	ld.volatile.shared.u64 	%rd514, [%r5+16];
	setp.lt.u64 	%p68, %rd513, %rd514;
	@%p68 bra 	$L__BB41_144;
	ld.volatile.shared.u64 	%rd515, [%r5];
	ld.volatile.shared.u64 	%rd516, [%r5+16];
	setp.ne.s64 	%p69, %rd515, %rd516;
	@%p69 bra 	$L__BB41_145;
	ld.volatile.shared.u64 	%rd517, [%r4];
	ld.volatile.shared.u64 	%rd518, [%r4+16];
	setp.le.s64 	%p70, %rd517, %rd518;
	@%p70 bra 	$L__BB41_145;
$L__BB41_144:
	ld.volatile.shared.u64 	%rd519, [%r4+16];
	st.volatile.shared.u64 	[%r4], %rd519;
	ld.volatile.shared.u64 	%rd520, [%r5+16];
	st.volatile.shared.u64 	[%r5], %rd520;
$L__BB41_145:
	ld.volatile.shared.u64 	%rd521, [%r5];
	ld.volatile.shared.u64 	%rd522, [%r5+8];
	setp.lt.u64 	%p71, %rd521, %rd522;
	@%p71 bra 	$L__BB41_148;
	ld.volatile.shared.u64 	%rd523, [%r5];
	ld.volatile.shared.u64 	%rd524, [%r5+8];
	setp.ne.s64 	%p72, %rd523, %rd524;
	@%p72 bra 	$L__BB41_149;
	ld.volatile.shared.u64 	%rd525, [%r4];
	ld.volatile.shared.u64 	%rd526, [%r4+8];
	setp.le.s64 	%p73, %rd525, %rd526;
	@%p73 bra 	$L__BB41_149;
$L__BB41_148:
	ld.volatile.shared.u64 	%rd527, [%r4+8];
	st.volatile.shared.u64 	[%r4], %rd527;
	ld.volatile.shared.u64 	%rd528, [%r5+8];
	st.volatile.shared.u64 	[%r5], %rd528;
$L__BB41_149:
	setp.ne.s32 	%p74, %r3, 0;
	@%p74 bra 	$L__BB41_151;
	ld.param.u64 	%rd537, [uncontiguous_reduce_u64_param_1];
	ld.param.u64 	%rd536, [uncontiguous_reduce_u64_param_0];
	ld.shared.u64 	%rd529, [sdata_u64];
	mov.u32 	%r208, %ctaid.x;
	cvta.to.global.u64 	%rd530, %rd536;
	mul.wide.u32 	%rd531, %r208, 8;
	add.s64 	%rd532, %rd530, %rd531;
	st.global.u64 	[%rd532], %rd529;
	ld.shared.u64 	%rd533, [%r2];
	cvta.to.global.u64 	%rd534, %rd537;
	add.s64 	%rd535, %rd534, %rd531;
	st.global.u64 	[%rd535], %rd533;
$L__BB41_151:
	ret;

}
	// .globl	contiguous_reduce2_u64
.visible .entry contiguous_reduce2_u64(
	.param .u64 .ptr .align 1 contiguous_reduce2_u64_param_0,
	.param .u64 .ptr .align 1 contiguous_reduce2_u64_param_1,
	.param .u64 .ptr .align 1 contiguous_reduce2_u64_param_2,
	.param .u64 contiguous_reduce2_u64_param_3
)
{
	.reg .pred 	%p<32>;
	.reg .b32 	%r<20>;
	.reg .b64 	%rd<98>;

	ld.param.u64 	%rd18, [contiguous_reduce2_u64_param_0];
	ld.param.u64 	%rd20, [contiguous_reduce2_u64_param_1];
	ld.param.u64 	%rd21, [contiguous_reduce2_u64_param_2];
	ld.param.u64 	%rd19, [contiguous_reduce2_u64_param_3];
	cvta.to.global.u64 	%rd1, %rd20;
	cvta.to.global.u64 	%rd2, %rd21;
	mov.u32 	%r19, %ntid.x;
	shl.b32 	%r10, %r19, 3;
	mov.u32 	%r11, sdata_u64;
	add.s32 	%r2, %r11, %r10;
	mov.u32 	%r3, %tid.x;
	mov.u32 	%r4, %ctaid.x;
	mul.lo.s32 	%r12, %r4, %r19;
	shl.b32 	%r13, %r12, 1;
	add.s32 	%r14, %r13, %r3;
	cvt.u64.u32 	%rd3, %r14;
	shl.b32 	%r15, %r3, 3;
	add.s32 	%r5, %r2, %r15;
	st.shared.u64 	[%r5], %rd3;
	add.s32 	%r6, %r11, %r15;
	mov.b64 	%rd22, 0;
	st.shared.u64 	[%r6], %rd22;
	add.s32 	%r16, %r14, %r19;
	cvt.u64.u32 	%rd4, %r16;
	setp.le.u64 	%p1, %rd19, %rd4;
	@%p1 bra 	$L__BB42_8;
	shl.b64 	%rd28, %rd3, 3;
	add.s64 	%rd29, %rd2, %rd28;
	ld.global.u64 	%rd5, [%rd29];
	shl.b64 	%rd30, %rd4, 3;
	add.s64 	%rd31, %rd2, %rd30;
	ld.global.u64 	%rd6, [%rd31];
	setp.ge.u64 	%p3, %rd5, %rd6;
	@%p3 bra 	$L__BB42_3;
	add.s64 	%rd39, %rd1, %rd30;
	ld.global.u64 	%rd95, [%rd39];
	bra.uni 	$L__BB42_7;
$L__BB42_3:
	setp.eq.s64 	%p4, %rd5, %rd6;
	@%p4 bra 	$L__BB42_6;
	add.s64 	%rd33, %rd1, %rd28;
	ld.global.u64 	%rd96, [%rd33];
$L__BB42_5:
	st.shared.u64 	[%r6], %rd5;
	st.shared.u64 	[%r5], %rd96;
	bra.uni 	$L__BB42_10;
$L__BB42_6:
	add.s64 	%rd35, %rd1, %rd28;
	ld.global.u64 	%rd96, [%rd35];
	add.s64 	%rd37, %rd1, %rd30;
	ld.global.u64 	%rd95, [%rd37];
	setp.le.s64 	%p5, %rd96, %rd95;
	@%p5 bra 	$L__BB42_5;
$L__BB42_7:
	st.shared.u64 	[%r6], %rd6;
	st.shared.u64 	[%r5], %rd95;
	bra.uni 	$L__BB42_10;
$L__BB42_8:
	setp.le.u64 	%p2, %rd19, %rd3;
	@%p2 bra 	$L__BB42_10;
	shl.b64 	%rd23, %rd3, 3;
	add.s64 	%rd24, %rd2, %rd23;
	ld.global.u64 	%rd25, [%rd24];
	st.shared.u64 	[%r6], %rd25;
	add.s64 	%rd26, %rd1, %rd23;
	ld.global.u64 	%rd27, [%rd26];
	st.shared.u64 	[%r5], %rd27;
$L__BB42_10:
	bar.sync 	0;
	setp.lt.u32 	%p6, %r19, 66;
	@%p6 bra 	$L__BB42_18;
$L__BB42_11:
	mov.u32 	%r7, %r19;
	shr.u32 	%r19, %r7, 1;
	setp.ge.u32 	%p7, %r3, %r19;
	@%p7 bra 	$L__BB42_17;
	ld.shared.u64 	%rd13, [%r6];
	shl.b32 	%r17, %r19, 3;
	add.s32 	%r18, %r6, %r17;
	ld.shared.u64 	%rd14, [%r18];
	setp.ge.u64 	%p8, %rd13, %rd14;
	add.s32 	%r9, %r5, %r17;
	@%p8 bra 	$L__BB42_14;
	ld.shared.u64 	%rd97, [%r9];
	bra.uni 	$L__BB42_16;
$L__BB42_14:
	setp.ne.s64 	%p9, %rd13, %rd14;
	@%p9 bra 	$L__BB42_17;
	ld.shared.u64 	%rd40, [%r5];
	ld.shared.u64 	%rd97, [%r9];
	setp.le.s64 	%p10, %rd40, %rd97;
	@%p10 bra 	$L__BB42_17;
$L__BB42_16:
	st.shared.u64 	[%r6], %rd14;
	st.shared.u64 	[%r5], %rd97;
$L__BB42_17:
	bar.sync 	0;
	setp.gt.u32 	%p11, %r7, 131;
	@%p11 bra 	$L__BB42_11;
$L__BB42_18:
	setp.gt.u32 	%p12, %r3, 31;
	@%p12 bra 	$L__BB42_45;
	ld.volatile.shared.u64 	%rd41, [%r6];
	ld.volatile.shared.u64 	%rd42, [%r6+256];
	setp.lt.u64 	%p13, %rd41, %rd42;
	@%p13 bra 	$L__BB42_22;
	ld.volatile.shared.u64 	%rd43, [%r6];
	ld.volatile.shared.u64 	%rd44, [%r6+256];
	setp.ne.s64 	%p14, %rd43, %rd44;
	@%p14 bra 	$L__BB42_23;
	ld.volatile.shared.u64 	%rd45, [%r5];
	ld.volatile.shared.u64 	%rd46, [%r5+256];
	setp.le.s64 	%p15, %rd45, %rd46;
	@%p15 bra 	$L__BB42_23;
$L__BB42_22:
	ld.volatile.shared.u64 	%rd47, [%r5+256];
	st.volatile.shared.u64 	[%r5], %rd47;
	ld.volatile.shared.u64 	%rd48, [%r6+256];
	st.volatile.shared.u64 	[%r6], %rd48;
$L__BB42_23:
	ld.volatile.shared.u64 	%rd49, [%r6];
	ld.volatile.shared.u64 	%rd50, [%r6+128];
	setp.lt.u64 	%p16, %rd49, %rd50;
	@%p16 bra 	$L__BB42_26;
	ld.volatile.shared.u64 	%rd51, [%r6];
	ld.volatile.shared.u64 	%rd52, [%r6+128];
	setp.ne.s64 	%p17, %rd51, %rd52;
	@%p17 bra 	$L__BB42_27;
	ld.volatile.shared.u64 	%rd53, [%r5];
	ld.volatile.shared.u64 	%rd54, [%r5+128];
	setp.le.s64 	%p18, %rd53, %rd54;
	@%p18 bra 	$L__BB42_27;
$L__BB42_26:
	ld.volatile.shared.u64 	%rd55, [%r5+128];
	st.volatile.shared.u64 	[%r5], %rd55;
	ld.volatile.shared.u64 	%rd56, [%r6+128];
	st.volatile.shared.u64 	[%r6], %rd56;
$L__BB42_27:
	ld.volatile.shared.u64 	%rd57, [%r6];
	ld.volatile.shared.u64 	%rd58, [%r6+64];
	setp.lt.u64 	%p19, %rd57, %rd58;
	@%p19 bra 	$L__BB42_30;
	ld.volatile.shared.u64 	%rd59, [%r6];
	ld.volatile.shared.u64 	%rd60, [%r6+64];
	setp.ne.s64 	%p20, %rd59, %rd60;
	@%p20 bra 	$L__BB42_31;
	ld.volatile.shared.u64 	%rd61, [%r5];
	ld.volatile.shared.u64 	%rd62, [%r5+64];
	setp.le.s64 	%p21, %rd61, %rd62;
	@%p21 bra 	$L__BB42_31;
$L__BB42_30:
	ld.volatile.shared.u64 	%rd63, [%r5+64];
	st.volatile.shared.u64 	[%r5], %rd63;
	ld.volatile.shared.u64 	%rd64, [%r6+64];
	st.volatile.shared.u64 	[%r6], %rd64;
$L__BB42_31:
	ld.volatile.shared.u64 	%rd65, [%r6];
	ld.volatile.shared.u64 	%rd66, [%r6+32];
	setp.lt.u64 	%p22, %rd65, %rd66;
	@%p22 bra 	$L__BB42_34;
	ld.volatile.shared.u64 	%rd67, [%r6];
	ld.volatile.shared.u64 	%rd68, [%r6+32];
	setp.ne.s64 	%p23, %rd67, %rd68;
	@%p23 bra 	$L__BB42_35;
	ld.volatile.shared.u64 	%rd69, [%r5];
	ld.volatile.shared.u64 	%rd70, [%r5+32];
	setp.le.s64 	%p24, %rd69, %rd70;
	@%p24 bra 	$L__BB42_35;
$L__BB42_34:
	ld.volatile.shared.u64 	%rd71, [%r5+32];
	st.volatile.shared.u64 	[%r5], %rd71;
	ld.volatile.shared.u64 	%rd72, [%r6+32];
	st.volatile.shared.u64 	[%r6], %rd72;
$L__BB42_35:
	ld.volatile.shared.u64 	%rd73, [%r6];
	ld.volatile.shared.u64 	%rd74, [%r6+16];
	setp.lt.u64 	%p25, %rd73, %rd74;
	@%p25 bra 	$L__BB42_38;
	ld.volatile.shared.u64 	%rd75, [%r6];
	ld.volatile.shared.u64 	%rd76, [%r6+16];
	setp.ne.s64 	%p26, %rd75, %rd76;
	@%p26 bra 	$L__BB42_39;
	ld.volatile.shared.u64 	%rd77, [%r5];
	ld.volatile.shared.u64 	%rd78, [%r5+16];
	setp.le.s64 	%p27, %rd77, %rd78;
	@%p27 bra 	$L__BB42_39;
$L__BB42_38:
	ld.volatile.shared.u64 	%rd79, [%r5+16];
	st.volatile.shared.u64 	[%r5], %rd79;
	ld.volatile.shared.u64 	%rd80, [%r6+16];
	st.volatile.shared.u64 	[%r6], %rd80;
$L__BB42_39:
	ld.volatile.shared.u64 	%rd81, [%r6];
	ld.volatile.shared.u64 	%rd82, [%r6+8];
	setp.lt.u64 	%p28, %rd81, %rd82;
	@%p28 bra 	$L__BB42_42;
	ld.volatile.shared.u64 	%rd83, [%r6];
	ld.volatile.shared.u64 	%rd84, [%r6+8];
	setp.ne.s64 	%p29, %rd83, %rd84;
	@%p29 bra 	$L__BB42_43;
	ld.volatile.shared.u64 	%rd85, [%r5];
	ld.volatile.shared.u64 	%rd86, [%r5+8];
	setp.le.s64 	%p30, %rd85, %rd86;
	@%p30 bra 	$L__BB42_43;
$L__BB42_42:
	ld.volatile.shared.u64 	%rd87, [%r5+8];
	st.volatile.shared.u64 	[%r5], %rd87;
	ld.volatile.shared.u64 	%rd88, [%r6+8];
	st.volatile.shared.u64 	[%r6], %rd88;
$L__BB42_43:
	setp.ne.s32 	%p31, %r3, 0;
	@%p31 bra 	$L__BB42_45;
	ld.shared.u64 	%rd89, [sdata_u64];
	cvta.to.global.u64 	%rd90, %rd18;
	mul.wide.u32 	%rd91, %r4, 8;
	add.s64 	%rd92, %rd90, %rd91;
	st.global.u64 	[%rd92], %rd89;
	ld.shared.u64 	%rd93, [%r2];
	add.s64 	%rd94, %rd1, %rd91;
	st.global.u64 	[%rd94], %rd93;
$L__BB42_45:
	ret;

}
	// .globl	nkd_u64
.visible .entry nkd_u64(
	.param .u64 .ptr .align 1 nkd_u64_param_0,
	.param .u64 .ptr .align 1 nkd_u64_param_1,
	.param .u64 .ptr .align 1 nkd_u64_param_2,
	.param .u64 .ptr .align 1 nkd_u64_param_3,
	.param .u64 .ptr .align 1 nkd_u64_param_4,
	.param .u64 nkd_u64_param_5,
	.param .u64 nkd_u64_param_6,
	.param .u64 nkd_u64_param_7,
	.param .u64 nkd_u64_param_8,
	.param .u64 nkd_u64_param_9
)
{
	.reg .pred 	%p<76>;
	.reg .b32 	%r<218>;
	.reg .b64 	%rd<637>;

	ld.param.u64 	%rd275, [nkd_u64_param_1];
	ld.param.u64 	%rd271, [nkd_u64_param_2];
	ld.param.u64 	%rd276, [nkd_u64_param_3];
	ld.param.u64 	%rd277, [nkd_u64_param_4];
	ld.param.u64 	%rd272, [nkd_u64_param_5];
	ld.param.u64 	%rd278, [nkd_u64_param_6];
	ld.param.u64 	%rd273, [nkd_u64_param_7];
	ld.param.u64 	%rd279, [nkd_u64_param_8];
	cvta.to.global.u64 	%rd1, %rd277;
	cvta.to.global.u64 	%rd2, %rd276;
	cvta.to.global.u64 	%rd635, %rd275;
	mov.u32 	%r217, %ntid.x;
	shl.b32 	%r54, %r217, 3;
	mov.u32 	%r55, sdata_u64;
	add.s32 	%r2, %r55, %r54;
	mov.u32 	%r3, %tid.x;
	mov.u32 	%r4, %ctaid.x;
	mul.lo.s32 	%r56, %r4, %r217;
	shl.b32 	%r57, %r56, 1;
	add.s32 	%r58, %r57, %r3;
	shl.b32 	%r59, %r3, 3;
	add.s32 	%r5, %r55, %r59;
	mov.b64 	%rd280, 0;
	st.shared.u64 	[%r5], %rd280;
	cvt.u64.u32 	%rd4, %r58;
	add.s32 	%r6, %r2, %r59;
	st.shared.u64 	[%r6], %rd4;
	mov.u32 	%r60, %ctaid.y;
	cvt.u64.u32 	%rd281, %r60;
	add.s64 	%rd5, %rd278, %rd281;
	setp.ge.u64 	%p1, %rd5, %rd279;
	@%p1 bra 	$L__BB43_152;
	cvt.u32.u64 	%r61, %rd4;
	add.s32 	%r62, %r61, %r217;
	cvt.u64.u32 	%rd6, %r62;
	setp.le.u64 	%p2, %rd273, %rd6;
	@%p2 bra 	$L__BB43_57;
	mul.lo.s64 	%rd414, %rd5, %rd273;
	add.s64 	%rd589, %rd414, %rd4;
	add.s64 	%rd587, %rd414, %rd6;
	cvt.u32.u64 	%r7, %rd272;
	add.s32 	%r211, %r7, -1;
	setp.lt.s32 	%p28, %r211, 0;
	mov.b64 	%rd593, 0;
	mov.u64 	%rd594, %rd593;
	@%p28 bra 	$L__BB43_54;
	setp.lt.u32 	%p29, %r211, 3;
	mov.b64 	%rd594, 0;
	mov.u64 	%rd593, %rd594;
	@%p29 bra 	$L__BB43_31;
	add.s32 	%r209, %r7, -2;
	and.b32  	%r138, %r7, -4;
	neg.s32 	%r208, %r138;
	mov.b64 	%rd594, 0;
$L__BB43_5:
	.pragma "nounroll";
	add.s32 	%r13, %r209, 1;
	mul.wide.u32 	%rd418, %r13, 8;
	add.s64 	%rd419, %rd2, %rd418;
	ld.global.u64 	%rd13, [%rd419];
	or.b64  	%rd420, %rd589, %rd13;
	and.b64  	%rd421, %rd420, -4294967296;
	setp.ne.s64 	%p30, %rd421, 0;
	@%p30 bra 	$L__BB43_7;
	cvt.u32.u64 	%r139, %rd13;
	cvt.u32.u64 	%r140, %rd589;
	div.u32 	%r141, %r140, %r139;
	mul.lo.s32 	%r142, %r141, %r139;
	sub.s32 	%r143, %r140, %r142;
	cvt.u64.u32 	%rd555, %r141;
	cvt.u64.u32 	%rd556, %r143;
	bra.uni 	$L__BB43_8;
$L__BB43_7:
	div.s64 	%rd555, %rd589, %rd13;
	mul.lo.s64 	%rd422, %rd555, %rd13;
	sub.s64 	%rd556, %rd589, %rd422;
$L__BB43_8:
	mul.wide.u32 	%rd423, %r13, 8;
	add.s64 	%rd424, %rd1, %rd423;
	ld.global.u64 	%rd20, [%rd424];
	mad.lo.s64 	%rd21, %rd20, %rd556, %rd593;
	or.b64  	%rd425, %rd587, %rd13;
	and.b64  	%rd426, %rd425, -4294967296;
	setp.ne.s64 	%p31, %rd426, 0;
	@%p31 bra 	$L__BB43_10;
	cvt.u32.u64 	%r144, %rd13;
	cvt.u32.u64 	%r145, %rd587;
	div.u32 	%r146, %r145, %r144;
	mul.lo.s32 	%r147, %r146, %r144;
	sub.s32 	%r148, %r145, %r147;
	cvt.u64.u32 	%rd557, %r146;
	cvt.u64.u32 	%rd558, %r148;
	bra.uni 	$L__BB43_11;
$L__BB43_10:
	div.s64 	%rd557, %rd587, %rd13;
	mul.lo.s64 	%rd427, %rd557, %rd13;
	sub.s64 	%rd558, %rd587, %rd427;
$L__BB43_11:
	mad.lo.s64 	%rd28, %rd558, %rd20, %rd594;
	add.s32 	%r14, %r209, -2;
	mul.wide.u32 	%rd428, %r209, 8;
	add.s64 	%rd429, %rd2, %rd428;
	ld.global.u64 	%rd29, [%rd429];
	or.b64  	%rd430, %rd555, %rd29;
	and.b64  	%rd431, %rd430, -4294967296;
	setp.ne.s64 	%p32, %rd431, 0;
	@%p32 bra 	$L__BB43_13;
	cvt.u32.u64 	%r149, %rd29;
	cvt.u32.u64 	%r150, %rd555;
	div.u32 	%r151, %r150, %r149;
	mul.lo.s32 	%r152, %r151, %r149;
	sub.s32 	%r153, %r150, %r152;
	cvt.u64.u32 	%rd559, %r151;
	cvt.u64.u32 	%rd560, %r153;
	bra.uni 	$L__BB43_14;
$L__BB43_13:
	div.s64 	%rd559, %rd555, %rd29;
	mul.lo.s64 	%rd432, %rd559, %rd29;
	sub.s64 	%rd560, %rd555, %rd432;
$L__BB43_14:
	mul.wide.u32 	%rd433, %r209, 8;
	add.s64 	%rd434, %rd1, %rd433;
	ld.global.u64 	%rd36, [%rd434];
	mad.lo.s64 	%rd37, %rd36, %rd560, %rd21;
	or.b64  	%rd435, %rd557, %rd29;
	and.b64  	%rd436, %rd435, -4294967296;
	setp.ne.s64 	%p33, %rd436, 0;
	@%p33 bra 	$L__BB43_16;
	cvt.u32.u64 	%r154, %rd29;
	cvt.u32.u64 	%r155, %rd557;
	div.u32 	%r156, %r155, %r154;
	mul.lo.s32 	%r157, %r156, %r154;
	sub.s32 	%r158, %r155, %r157;
	cvt.u64.u32 	%rd561, %r156;
	cvt.u64.u32 	%rd562, %r158;
	bra.uni 	$L__BB43_17;
$L__BB43_16:
	div.s64 	%rd561, %rd557, %rd29;
	mul.lo.s64 	%rd437, %rd561, %rd29;
	sub.s64 	%rd562, %rd557, %rd437;
$L__BB43_17:
	mad.lo.s64 	%rd44, %rd562, %rd36, %rd28;
	add.s32 	%r15, %r209, -1;
	mul.wide.u32 	%rd438, %r15, 8;
	add.s64 	%rd439, %rd2, %rd438;
	ld.global.u64 	%rd45, [%rd439];
	or.b64  	%rd440, %rd559, %rd45;
	and.b64  	%rd441, %rd440, -4294967296;
	setp.ne.s64 	%p34, %rd441, 0;
	@%p34 bra 	$L__BB43_19;
	cvt.u32.u64 	%r159, %rd45;
	cvt.u32.u64 	%r160, %rd559;
	div.u32 	%r161, %r160, %r159;
	mul.lo.s32 	%r162, %r161, %r159;
	sub.s32 	%r163, %r160, %r162;
	cvt.u64.u32 	%rd563, %r161;
	cvt.u64.u32 	%rd564, %r163;
	bra.uni 	$L__BB43_20;
$L__BB43_19:
	div.s64 	%rd563, %rd559, %rd45;
	mul.lo.s64 	%rd442, %rd563, %rd45;
	sub.s64 	%rd564, %rd559, %rd442;
$L__BB43_20:
	mul.wide.u32 	%rd443, %r15, 8;
	add.s64 	%rd444, %rd1, %rd443;
	ld.global.u64 	%rd52, [%rd444];
	mad.lo.s64 	%rd53, %rd52, %rd564, %rd37;
	or.b64  	%rd445, %rd561, %rd45;
	and.b64  	%rd446, %rd445, -4294967296;
	setp.ne.s64 	%p35, %rd446, 0;
	@%p35 bra 	$L__BB43_22;
	cvt.u32.u64 	%r164, %rd45;
	cvt.u32.u64 	%r165, %rd561;
	div.u32 	%r166, %r165, %r164;
	mul.lo.s32 	%r167, %r166, %r164;
	sub.s32 	%r168, %r165, %r167;
	cvt.u64.u32 	%rd565, %r166;
	cvt.u64.u32 	%rd566, %r168;
	bra.uni 	$L__BB43_23;
$L__BB43_22:
	div.s64 	%rd565, %rd561, %rd45;
	mul.lo.s64 	%rd447, %rd565, %rd45;
	sub.s64 	%rd566, %rd561, %rd447;
$L__BB43_23:
	mad.lo.s64 	%rd60, %rd566, %rd52, %rd44;
	mul.wide.u32 	%rd448, %r14, 8;
	add.s64 	%rd449, %rd2, %rd448;
	ld.global.u64 	%rd61, [%rd449];
	or.b64  	%rd450, %rd563, %rd61;
	and.b64  	%rd451, %rd450, -4294967296;
	setp.ne.s64 	%p36, %rd451, 0;
	@%p36 bra 	$L__BB43_25;
	cvt.u32.u64 	%r169, %rd61;
	cvt.u32.u64 	%r170, %rd563;
	div.u32 	%r171, %r170, %r169;
	mul.lo.s32 	%r172, %r171, %r169;
	sub.s32 	%r173, %r170, %r172;
	cvt.u64.u32 	%rd589, %r171;
	cvt.u64.u32 	%rd568, %r173;
	bra.uni 	$L__BB43_26;
$L__BB43_25:
	div.s64 	%rd589, %rd563, %rd61;
	mul.lo.s64 	%rd452, %rd589, %rd61;
	sub.s64 	%rd568, %rd563, %rd452;
$L__BB43_26:
	mul.wide.u32 	%rd453, %r14, 8;
	add.s64 	%rd454, %rd1, %rd453;
	ld.global.u64 	%rd68, [%rd454];
	mad.lo.s64 	%rd593, %rd68, %rd568, %rd53;
	or.b64  	%rd455, %rd565, %rd61;
	and.b64  	%rd456, %rd455, -4294967296;
	setp.ne.s64 	%p37, %rd456, 0;
	@%p37 bra 	$L__BB43_28;
	cvt.u32.u64 	%r174, %rd61;
	cvt.u32.u64 	%r175, %rd565;
	div.u32 	%r176, %r175, %r174;
	mul.lo.s32 	%r177, %r176, %r174;
	sub.s32 	%r178, %r175, %r177;
	cvt.u64.u32 	%rd587, %r176;
	cvt.u64.u32 	%rd570, %r178;
	bra.uni 	$L__BB43_29;
$L__BB43_28:
	div.s64 	%rd587, %rd565, %rd61;
	mul.lo.s64 	%rd457, %rd587, %rd61;
	sub.s64 	%rd570, %rd565, %rd457;
$L__BB43_29:
	mad.lo.s64 	%rd594, %rd570, %rd68, %rd60;
	add.s32 	%r209, %r209, -4;
	add.s32 	%r208, %r208, 4;
	setp.ne.s32 	%p38, %r208, 0;
	@%p38 bra 	$L__BB43_5;
	add.s32 	%r211, %r209, 1;
$L__BB43_31:
	and.b32  	%r20, %r7, 3;
	setp.eq.s32 	%p39, %r20, 0;
	@%p39 bra 	$L__BB43_54;
	setp.eq.s32 	%p40, %r20, 1;
	@%p40 bra 	$L__BB43_46;
	mul.wide.u32 	%rd459, %r211, 8;
	add.s64 	%rd460, %rd2, %rd459;
	ld.global.u64 	%rd83, [%rd460];
	or.b64  	%rd461, %rd589, %rd83;
	and.b64  	%rd462, %rd461, -4294967296;
	setp.ne.s64 	%p41, %rd462, 0;
	@%p41 bra 	$L__BB43_35;
	cvt.u32.u64 	%r179, %rd83;
	cvt.u32.u64 	%r180, %rd589;
	div.u32 	%r181, %r180, %r179;
	mul.lo.s32 	%r182, %r181, %r179;
	sub.s32 	%r183, %r180, %r182;
	cvt.u64.u32 	%rd577, %r181;
	cvt.u64.u32 	%rd578, %r183;
	bra.uni 	$L__BB43_36;
$L__BB43_35:
	div.s64 	%rd577, %rd589, %rd83;
	mul.lo.s64 	%rd463, %rd577, %rd83;
	sub.s64 	%rd578, %rd589, %rd463;
$L__BB43_36:
	mul.wide.u32 	%rd464, %r211, 8;
	add.s64 	%rd465, %rd1, %rd464;
	ld.global.u64 	%rd90, [%rd465];
	mad.lo.s64 	%rd91, %rd90, %rd578, %rd593;
	or.b64  	%rd466, %rd587, %rd83;
	and.b64  	%rd467, %rd466, -4294967296;
	setp.ne.s64 	%p42, %rd467, 0;
	@%p42 bra 	$L__BB43_38;
	cvt.u32.u64 	%r184, %rd83;
	cvt.u32.u64 	%r185, %rd587;
	div.u32 	%r186, %r185, %r184;
	mul.lo.s32 	%r187, %r186, %r184;
	sub.s32 	%r188, %r185, %r187;
	cvt.u64.u32 	%rd579, %r186;
	cvt.u64.u32 	%rd580, %r188;
	bra.uni 	$L__BB43_39;
$L__BB43_38:
	div.s64 	%rd579, %rd587, %rd83;
	mul.lo.s64 	%rd468, %rd579, %rd83;
	sub.s64 	%rd580, %rd587, %rd468;
$L__BB43_39:
	mad.lo.s64 	%rd98, %rd580, %rd90, %rd594;
	add.s32 	%r21, %r211, -1;
	mul.wide.u32 	%rd469, %r21, 8;
	add.s64 	%rd470, %rd2, %rd469;
	ld.global.u64 	%rd99, [%rd470];
	or.b64  	%rd471, %rd577, %rd99;
	and.b64  	%rd472, %rd471, -4294967296;
	setp.ne.s64 	%p43, %rd472, 0;
	@%p43 bra 	$L__BB43_41;
	cvt.u32.u64 	%r189, %rd99;
	cvt.u32.u64 	%r190, %rd577;
	div.u32 	%r191, %r190, %r189;
	mul.lo.s32 	%r192, %r191, %r189;
	sub.s32 	%r193, %r190, %r192;
	cvt.u64.u32 	%rd589, %r191;
	cvt.u64.u32 	%rd582, %r193;
	bra.uni 	$L__BB43_42;
$L__BB43_41:
	div.s64 	%rd589, %rd577, %rd99;
	mul.lo.s64 	%rd473, %rd589, %rd99;
	sub.s64 	%rd582, %rd577, %rd473;
$L__BB43_42:
	mul.wide.u32 	%rd474, %r21, 8;
	add.s64 	%rd475, %rd1, %rd474;
	ld.global.u64 	%rd106, [%rd475];
	mad.lo.s64 	%rd593, %rd106, %rd582, %rd91;
	or.b64  	%rd476, %rd579, %rd99;
	and.b64  	%rd477, %rd476, -4294967296;
	setp.ne.s64 	%p44, %rd477, 0;
	@%p44 bra 	$L__BB43_44;
	cvt.u32.u64 	%r194, %rd99;
	cvt.u32.u64 	%r195, %rd579;
	div.u32 	%r196, %r195, %r194;
	mul.lo.s32 	%r197, %r196, %r194;
	sub.s32 	%r198, %r195, %r197;
	cvt.u64.u32 	%rd587, %r196;
	cvt.u64.u32 	%rd584, %r198;
	bra.uni 	$L__BB43_45;
$L__BB43_44:
	div.s64 	%rd587, %rd579, %rd99;
	mul.lo.s64 	%rd478, %rd587, %rd99;
	sub.s64 	%rd584, %rd579, %rd478;
$L__BB43_45:
	mad.lo.s64 	%rd594, %rd584, %rd106, %rd98;
	add.s32 	%r211, %r211, -2;
$L__BB43_46:
	and.b32  	%r199, %r7, 1;
	setp.eq.b32 	%p45, %r199, 1;
	not.pred 	%p46, %p45;
	@%p46 bra 	$L__BB43_54;
	mul.wide.u32 	%rd479, %r211, 8;
	add.s64 	%rd480, %rd2, %rd479;
	ld.global.u64 	%rd121, [%rd480];
	or.b64  	%rd481, %rd589, %rd121;
	and.b64  	%rd482, %rd481, -4294967296;
	setp.ne.s64 	%p47, %rd482, 0;
	@%p47 bra 	$L__BB43_49;
	cvt.u32.u64 	%r200, %rd121;
	cvt.u32.u64 	%r201, %rd589;
	rem.u32 	%r202, %r201, %r200;
	cvt.u64.u32 	%rd591, %r202;
	bra.uni 	$L__BB43_50;
$L__BB43_49:
	rem.s64 	%rd591, %rd589, %rd121;
$L__BB43_50:
	mul.wide.u32 	%rd483, %r211, 8;
	add.s64 	%rd484, %rd1, %rd483;
	ld.global.u64 	%rd125, [%rd484];
	mad.lo.s64 	%rd593, %rd125, %rd591, %rd593;
	or.b64  	%rd485, %rd587, %rd121;
	and.b64  	%rd486, %rd485, -4294967296;
	setp.ne.s64 	%p48, %rd486, 0;
	@%p48 bra 	$L__BB43_52;
	cvt.u32.u64 	%r203, %rd121;
	cvt.u32.u64 	%r204, %rd587;
	rem.u32 	%r205, %r204, %r203;
	cvt.u64.u32 	%rd592, %r205;
	bra.uni 	$L__BB43_53;
$L__BB43_52:
	rem.s64 	%rd592, %rd587, %rd121;
$L__BB43_53:
	mad.lo.s64 	%rd594, %rd592, %rd125, %rd594;
$L__BB43_54:
	shl.b64 	%rd487, %rd593, 3;
	add.s64 	%rd488, %rd635, %rd487;
	ld.global.u64 	%rd133, [%rd488];
	shl.b64 	%rd489, %rd594, 3;
	add.s64 	%rd490, %rd635, %rd489;
	ld.global.u64 	%rd134, [%rd490];
	setp.ge.u64 	%p49, %rd133, %rd134;
	@%p49 bra 	$L__BB43_56;
	st.shared.u64 	[%r5], %rd134;
	st.shared.u64 	[%r6], %rd6;
	bra.uni 	$L__BB43_117;
$L__BB43_56:
	st.shared.u64 	[%r5], %rd133;
	st.shared.u64 	[%r6], %rd4;
	bra.uni 	$L__BB43_117;
$L__BB43_57:
	setp.le.u64 	%p3, %rd273, %rd4;
	@%p3 bra 	$L__BB43_117;
	mad.lo.s64 	%rd626, %rd5, %rd273, %rd4;
	cvt.u32.u64 	%r24, %rd272;
	add.s32 	%r215, %r24, -1;
	setp.lt.s32 	%p4, %r215, 0;
	@%p4 bra 	$L__BB43_116;
	and.b32  	%r26, %r24, 7;
	setp.lt.u32 	%p5, %r215, 7;
	@%p5 bra 	$L__BB43_87;
	add.s32 	%r213, %r24, -4;
	and.b32  	%r63, %r24, -8;
	neg.s32 	%r212, %r63;
$L__BB43_61:
	.pragma "nounroll";
	add.s32 	%r31, %r213, 3;
	mul.wide.u32 	%rd283, %r31, 8;
	add.s64 	%rd284, %rd2, %rd283;
	ld.global.u64 	%rd138, [%rd284];
	or.b64  	%rd285, %rd626, %rd138;
	and.b64  	%rd286, %rd285, -4294967296;
	setp.ne.s64 	%p6, %rd286, 0;
	@%p6 bra 	$L__BB43_63;
	cvt.u32.u64 	%r64, %rd138;
	cvt.u32.u64 	%r65, %rd626;
	div.u32 	%r66, %r65, %r64;
	mul.lo.s32 	%r67, %r66, %r64;
	sub.s32 	%r68, %r65, %r67;
	cvt.u64.u32 	%rd597, %r66;
	cvt.u64.u32 	%rd598, %r68;
	bra.uni 	$L__BB43_64;
$L__BB43_63:
	div.s64 	%rd597, %rd626, %rd138;
	mul.lo.s64 	%rd287, %rd597, %rd138;
	sub.s64 	%rd598, %rd626, %rd287;
$L__BB43_64:
	mul.wide.u32 	%rd288, %r31, 8;
	add.s64 	%rd289, %rd1, %rd288;
	ld.global.u64 	%rd290, [%rd289];
	mul.lo.s64 	%rd145, %rd290, %rd598;
	add.s32 	%r32, %r213, 2;
	mul.wide.u32 	%rd291, %r32, 8;
	add.s64 	%rd292, %rd2, %rd291;
	ld.global.u64 	%rd146, [%rd292];
	or.b64  	%rd293, %rd597, %rd146;
	and.b64  	%rd294, %rd293, -4294967296;
	setp.ne.s64 	%p7, %rd294, 0;
	@%p7 bra 	$L__BB43_66;
	cvt.u32.u64 	%r69, %rd146;
	cvt.u32.u64 	%r70, %rd597;
	div.u32 	%r71, %r70, %r69;
	mul.lo.s32 	%r72, %r71, %r69;
	sub.s32 	%r73, %r70, %r72;
	cvt.u64.u32 	%rd599, %r71;
	cvt.u64.u32 	%rd600, %r73;
	bra.uni 	$L__BB43_67;
$L__BB43_66:
	div.s64 	%rd599, %rd597, %rd146;
	mul.lo.s64 	%rd295, %rd599, %rd146;
	sub.s64 	%rd600, %rd597, %rd295;
$L__BB43_67:
	mul.wide.u32 	%rd296, %r32, 8;
	add.s64 	%rd297, %rd1, %rd296;
	ld.global.u64 	%rd298, [%rd297];
	mad.lo.s64 	%rd153, %rd298, %rd600, %rd145;
	add.s32 	%r33, %r213, 1;
	mul.wide.u32 	%rd299, %r33, 8;
	add.s64 	%rd300, %rd2, %rd299;
	ld.global.u64 	%rd154, [%rd300];
	or.b64  	%rd301, %rd599, %rd154;
	and.b64  	%rd302, %rd301, -4294967296;
	setp.ne.s64 	%p8, %rd302, 0;
	@%p8 bra 	$L__BB43_69;
	cvt.u32.u64 	%r74, %rd154;
	cvt.u32.u64 	%r75, %rd599;
	div.u32 	%r76, %r75, %r74;
	mul.lo.s32 	%r77, %r76, %r74;
	sub.s32 	%r78, %r75, %r77;
	cvt.u64.u32 	%rd601, %r76;
	cvt.u64.u32 	%rd602, %r78;
	bra.uni 	$L__BB43_70;
$L__BB43_69:
	div.s64 	%rd601, %rd599, %rd154;
	mul.lo.s64 	%rd303, %rd601, %rd154;
	sub.s64 	%rd602, %rd599, %rd303;
$L__BB43_70:
	mul.wide.u32 	%rd304, %r33, 8;
	add.s64 	%rd305, %rd1, %rd304;
	ld.global.u64 	%rd306, [%rd305];
	mad.lo.s64 	%rd161, %rd306, %rd602, %rd153;
	add.s32 	%r34, %r213, -4;
	mul.wide.u32 	%rd307, %r213, 8;
	add.s64 	%rd308, %rd2, %rd307;
	ld.global.u64 	%rd162, [%rd308];
	or.b64  	%rd309, %rd601, %rd162;
	and.b64  	%rd310, %rd309, -4294967296;
	setp.ne.s64 	%p9, %rd310, 0;
	@%p9 bra 	$L__BB43_72;
	cvt.u32.u64 	%r79, %rd162;
	cvt.u32.u64 	%r80, %rd601;
	div.u32 	%r81, %r80, %r79;
	mul.lo.s32 	%r82, %r81, %r79;
	sub.s32 	%r83, %r80, %r82;
	cvt.u64.u32 	%rd603, %r81;
	cvt.u64.u32 	%rd604, %r83;
	bra.uni 	$L__BB43_73;
$L__BB43_72:
	div.s64 	%rd603, %rd601, %rd162;
	mul.lo.s64 	%rd311, %rd603, %rd162;
	sub.s64 	%rd604, %rd601, %rd311;
$L__BB43_73:
	mul.wide.u32 	%rd312, %r213, 8;
	add.s64 	%rd313, %rd1, %rd312;
	ld.global.u64 	%rd314, [%rd313];
	mad.lo.s64 	%rd169, %rd314, %rd604, %rd161;
	add.s32 	%r35, %r213, -1;
	mul.wide.u32 	%rd315, %r35, 8;
	add.s64 	%rd316, %rd2, %rd315;
	ld.global.u64 	%rd170, [%rd316];
	or.b64  	%rd317, %rd603, %rd170;
	and.b64  	%rd318, %rd317, -4294967296;
	setp.ne.s64 	%p10, %rd318, 0;
	@%p10 bra 	$L__BB43_75;
	cvt.u32.u64 	%r84, %rd170;
	cvt.u32.u64 	%r85, %rd603;
	div.u32 	%r86, %r85, %r84;
	mul.lo.s32 	%r87, %r86, %r84;
	sub.s32 	%r88, %r85, %r87;
	cvt.u64.u32 	%rd605, %r86;
	cvt.u64.u32 	%rd606, %r88;
	bra.uni 	$L__BB43_76;
$L__BB43_75:
	div.s64 	%rd605, %rd603, %rd170;
	mul.lo.s64 	%rd319, %rd605, %rd170;
	sub.s64 	%rd606, %rd603, %rd319;
$L__BB43_76:
	mul.wide.u32 	%rd320, %r35, 8;
	add.s64 	%rd321, %rd1, %rd320;
	ld.global.u64 	%rd322, [%rd321];
	mad.lo.s64 	%rd177, %rd322, %rd606, %rd169;
	add.s32 	%r36, %r213, -2;
	mul.wide.u32 	%rd323, %r36, 8;
	add.s64 	%rd324, %rd2, %rd323;
	ld.global.u64 	%rd178, [%rd324];
	or.b64  	%rd325, %rd605, %rd178;
	and.b64  	%rd326, %rd325, -4294967296;
	setp.ne.s64 	%p11, %rd326, 0;
	@%p11 bra 	$L__BB43_78;
	cvt.u32.u64 	%r89, %rd178;
	cvt.u32.u64 	%r90, %rd605;
	div.u32 	%r91, %r90, %r89;
	mul.lo.s32 	%r92, %r91, %r89;
	sub.s32 	%r93, %r90, %r92;
	cvt.u64.u32 	%rd607, %r91;
	cvt.u64.u32 	%rd608, %r93;
	bra.uni 	$L__BB43_79;
$L__BB43_78:
	div.s64 	%rd607, %rd605, %rd178;
	mul.lo.s64 	%rd327, %rd607, %rd178;
	sub.s64 	%rd608, %rd605, %rd327;
$L__BB43_79:
	mul.wide.u32 	%rd328, %r36, 8;
	add.s64 	%rd329, %rd1, %rd328;
	ld.global.u64 	%rd330, [%rd329];
	mad.lo.s64 	%rd185, %rd330, %rd608, %rd177;
	add.s32 	%r37, %r213, -3;
	mul.wide.u32 	%rd331, %r37, 8;
	add.s64 	%rd332, %rd2, %rd331;
	ld.global.u64 	%rd186, [%rd332];
	or.b64  	%rd333, %rd607, %rd186;
	and.b64  	%rd334, %rd333, -4294967296;
	setp.ne.s64 	%p12, %rd334, 0;
	@%p12 bra 	$L__BB43_81;
	cvt.u32.u64 	%r94, %rd186;
	cvt.u32.u64 	%r95, %rd607;
	div.u32 	%r96, %r95, %r94;
	mul.lo.s32 	%r97, %r96, %r94;
	sub.s32 	%r98, %r95, %r97;
	cvt.u64.u32 	%rd609, %r96;
	cvt.u64.u32 	%rd610, %r98;
	bra.uni 	$L__BB43_82;
$L__BB43_81:
	div.s64 	%rd609, %rd607, %rd186;
	mul.lo.s64 	%rd335, %rd609, %rd186;
	sub.s64 	%rd610, %rd607, %rd335;
$L__BB43_82:
	mul.wide.u32 	%rd336, %r37, 8;
	add.s64 	%rd337, %rd1, %rd336;
	ld.global.u64 	%rd338, [%rd337];
	mad.lo.s64 	%rd193, %rd338, %rd610, %rd185;
	mul.wide.u32 	%rd339, %r34, 8;
	add.s64 	%rd340, %rd2, %rd339;
	ld.global.u64 	%rd194, [%rd340];
	or.b64  	%rd341, %rd609, %rd194;
	and.b64  	%rd342, %rd341, -4294967296;
	setp.ne.s64 	%p13, %rd342, 0;
	@%p13 bra 	$L__BB43_84;
	cvt.u32.u64 	%r99, %rd194;
	cvt.u32.u64 	%r100, %rd609;
	div.u32 	%r101, %r100, %r99;
	mul.lo.s32 	%r102, %r101, %r99;
	sub.s32 	%r103, %r100, %r102;
	cvt.u64.u32 	%rd626, %r101;
	cvt.u64.u32 	%rd612, %r103;
	bra.uni 	$L__BB43_85;
$L__BB43_84:
	div.s64 	%rd626, %rd609, %rd194;
	mul.lo.s64 	%rd343, %rd626, %rd194;
	sub.s64 	%rd612, %rd609, %rd343;
$L__BB43_85:
	mul.wide.u32 	%rd344, %r34, 8;
	add.s64 	%rd345, %rd1, %rd344;
	ld.global.u64 	%rd346, [%rd345];
	mad.lo.s64 	%rd347, %rd346, %rd612, %rd193;
	shl.b64 	%rd348, %rd347, 3;
	add.s64 	%rd635, %rd635, %rd348;
	add.s32 	%r213, %r213, -8;
	add.s32 	%r212, %r212, 8;
	setp.ne.s32 	%p14, %r212, 0;
	@%p14 bra 	$L__BB43_61;
	add.s32 	%r215, %r213, 3;
$L__BB43_87:
	setp.eq.s32 	%p15, %r26, 0;
	@%p15 bra 	$L__BB43_116;
	and.b32  	%r42, %r24, 3;
	setp.lt.u32 	%p16, %r26, 4;
	@%p16 bra 	$L__BB43_102;
	mul.wide.u32 	%rd350, %r215, 8;
	add.s64 	%rd351, %rd2, %rd350;
	ld.global.u64 	%rd205, [%rd351];
	or.b64  	%rd352, %rd626, %rd205;
	and.b64  	%rd353, %rd352, -4294967296;
	setp.ne.s64 	%p17, %rd353, 0;
	@%p17 bra 	$L__BB43_91;
	cvt.u32.u64 	%r104, %rd205;
	cvt.u32.u64 	%r105, %rd626;
	div.u32 	%r106, %r105, %r104;
	mul.lo.s32 	%r107, %r106, %r104;
	sub.s32 	%r108, %r105, %r107;
	cvt.u64.u32 	%rd616, %r106;
	cvt.u64.u32 	%rd617, %r108;
	bra.uni 	$L__BB43_92;
$L__BB43_91:
	div.s64 	%rd616, %rd626, %rd205;
	mul.lo.s64 	%rd354, %rd616, %rd205;
	sub.s64 	%rd617, %rd626, %rd354;
$L__BB43_92:
	mul.wide.u32 	%rd355, %r215, 8;
	add.s64 	%rd356, %rd1, %rd355;
	ld.global.u64 	%rd357, [%rd356];
	mul.lo.s64 	%rd212, %rd357, %rd617;
	add.s32 	%r43, %r215, -1;
	mul.wide.u32 	%rd358, %r43, 8;
	add.s64 	%rd359, %rd2, %rd358;
	ld.global.u64 	%rd213, [%rd359];
	or.b64  	%rd360, %rd616, %rd213;
	and.b64  	%rd361, %rd360, -4294967296;
	setp.ne.s64 	%p18, %rd361, 0;
	@%p18 bra 	$L__BB43_94;
	cvt.u32.u64 	%r109, %rd213;
	cvt.u32.u64 	%r110, %rd616;
	div.u32 	%r111, %r110, %r109;
	mul.lo.s32 	%r112, %r111, %r109;
	sub.s32 	%r113, %r110, %r112;
	cvt.u64.u32 	%rd618, %r111;
	cvt.u64.u32 	%rd619, %r113;
	bra.uni 	$L__BB43_95;
$L__BB43_94:
	div.s64 	%rd618, %rd616, %rd213;
	mul.lo.s64 	%rd362, %rd618, %rd213;
	sub.s64 	%rd619, %rd616, %rd362;
$L__BB43_95:
	mul.wide.u32 	%rd363, %r43, 8;
	add.s64 	%rd364, %rd1, %rd363;
	ld.global.u64 	%rd365, [%rd364];
	mad.lo.s64 	%rd220, %rd365, %rd619, %rd212;
	add.s32 	%r44, %r215, -2;
	mul.wide.u32 	%rd366, %r44, 8;
	add.s64 	%rd367, %rd2, %rd366;
	ld.global.u64 	%rd221, [%rd367];
	or.b64  	%rd368, %rd618, %rd221;
	and.b64  	%rd369, %rd368, -4294967296;
	setp.ne.s64 	%p19, %rd369, 0;
	@%p19 bra 	$L__BB43_97;
	cvt.u32.u64 	%r114, %rd221;
	cvt.u32.u64 	%r115, %rd618;
	div.u32 	%r116, %r115, %r114;
	mul.lo.s32 	%r117, %r116, %r114;
	sub.s32 	%r118, %r115, %r117;
	cvt.u64.u32 	%rd620, %r116;
	cvt.u64.u32 	%rd621, %r118;
	bra.uni 	$L__BB43_98;
$L__BB43_97:
	div.s64 	%rd620, %rd618, %rd221;
	mul.lo.s64 	%rd370, %rd620, %rd221;
	sub.s64 	%rd621, %rd618, %rd370;
$L__BB43_98:
	mul.wide.u32 	%rd371, %r44, 8;
	add.s64 	%rd372, %rd1, %rd371;
	ld.global.u64 	%rd373, [%rd372];
	mad.lo.s64 	%rd228, %rd373, %rd621, %rd220;
	add.s32 	%r45, %r215, -3;
	mul.wide.u32 	%rd374, %r45, 8;
	add.s64 	%rd375, %rd2, %rd374;
	ld.global.u64 	%rd229, [%rd375];
	or.b64  	%rd376, %rd620, %rd229;
	and.b64  	%rd377, %rd376, -4294967296;
	setp.ne.s64 	%p20, %rd377, 0;
	@%p20 bra 	$L__BB43_100;
	cvt.u32.u64 	%r119, %rd229;
	cvt.u32.u64 	%r120, %rd620;
	div.u32 	%r121, %r120, %r119;
	mul.lo.s32 	%r122, %r121, %r119;
	sub.s32 	%r123, %r120, %r122;
	cvt.u64.u32 	%rd626, %r121;
	cvt.u64.u32 	%rd623, %r123;
	bra.uni 	$L__BB43_101;
$L__BB43_100:
	div.s64 	%rd626, %rd620, %rd229;
	mul.lo.s64 	%rd378, %rd626, %rd229;
	sub.s64 	%rd623, %rd620, %rd378;
$L__BB43_101:
	mul.wide.u32 	%rd379, %r45, 8;
	add.s64 	%rd380, %rd1, %rd379;
	ld.global.u64 	%rd381, [%rd380];
	mad.lo.s64 	%rd382, %rd381, %rd623, %rd228;
	shl.b64 	%rd383, %rd382, 3;
	add.s64 	%rd635, %rd635, %rd383;
	add.s32 	%r215, %r215, -4;
$L__BB43_102:
	setp.eq.s32 	%p21, %r42, 0;
	@%p21 bra 	$L__BB43_116;
	setp.eq.s32 	%p22, %r42, 1;
	@%p22 bra 	$L__BB43_111;
	mul.wide.u32 	%rd385, %r215, 8;
	add.s64 	%rd386, %rd2, %rd385;
	ld.global.u64 	%rd240, [%rd386];
	or.b64  	%rd387, %rd626, %rd240;
	and.b64  	%rd388, %rd387, -4294967296;
	setp.ne.s64 	%p23, %rd388, 0;
	@%p23 bra 	$L__BB43_106;
	cvt.u32.u64 	%r124, %rd240;
	cvt.u32.u64 	%r125, %rd626;
	div.u32 	%r126, %r125, %r124;
	mul.lo.s32 	%r127, %r126, %r124;
	sub.s32 	%r128, %r125, %r127;
	cvt.u64.u32 	%rd627, %r126;
	cvt.u64.u32 	%rd628, %r128;
	bra.uni 	$L__BB43_107;
$L__BB43_106:
	div.s64 	%rd627, %rd626, %rd240;
	mul.lo.s64 	%rd389, %rd627, %rd240;
	sub.s64 	%rd628, %rd626, %rd389;
$L__BB43_107:
	mul.wide.u32 	%rd390, %r215, 8;
	add.s64 	%rd391, %rd1, %rd390;
	ld.global.u64 	%rd392, [%rd391];
	mul.lo.s64 	%rd247, %rd392, %rd628;
	add.s32 	%r48, %r215, -1;
	mul.wide.u32 	%rd393, %r48, 8;
	add.s64 	%rd394, %rd2, %rd393;
	ld.global.u64 	%rd248, [%rd394];
	or.b64  	%rd395, %rd627, %rd248;
	and.b64  	%rd396, %rd395, -4294967296;
	setp.ne.s64 	%p24, %rd396, 0;
	@%p24 bra 	$L__BB43_109;
	cvt.u32.u64 	%r129, %rd248;
	cvt.u32.u64 	%r130, %rd627;
	div.u32 	%r131, %r130, %r129;
	mul.lo.s32 	%r132, %r131, %r129;
	sub.s32 	%r133, %r130, %r132;
	cvt.u64.u32 	%rd626, %r131;
	cvt.u64.u32 	%rd630, %r133;
	bra.uni 	$L__BB43_110;
$L__BB43_109:
	div.s64 	%rd626, %rd627, %rd248;
	mul.lo.s64 	%rd397, %rd626, %rd248;
	sub.s64 	%rd630, %rd627, %rd397;
$L__BB43_110:
	add.s64 	%rd399, %rd1, %rd393;
	ld.global.u64 	%rd400, [%rd399];
	mad.lo.s64 	%rd401, %rd400, %rd630, %rd247;
	shl.b64 	%rd402, %rd401, 3;
	add.s64 	%rd635, %rd635, %rd402;
	add.s32 	%r215, %r215, -2;
$L__BB43_111:
	and.b32  	%r134, %r24, 1;
	setp.eq.b32 	%p25, %r134, 1;
	not.pred 	%p26, %p25;
	@%p26 bra 	$L__BB43_116;
	mul.wide.u32 	%rd403, %r215, 8;
	add.s64 	%rd404, %rd2, %rd403;
	ld.global.u64 	%rd259, [%rd404];
	or.b64  	%rd405, %rd626, %rd259;
	and.b64  	%rd406, %rd405, -4294967296;
	setp.ne.s64 	%p27, %rd406, 0;
	@%p27 bra 	$L__BB43_114;
	cvt.u32.u64 	%r135, %rd259;
	cvt.u32.u64 	%r136, %rd626;
	rem.u32 	%r137, %r136, %r135;
	cvt.u64.u32 	%rd634, %r137;
	bra.uni 	$L__BB43_115;
$L__BB43_114:
	rem.s64 	%rd634, %rd626, %rd259;
$L__BB43_115:
	add.s64 	%rd408, %rd1, %rd403;
	ld.global.u64 	%rd409, [%rd408];
	mul.lo.s64 	%rd410, %rd409, %rd634;
	shl.b64 	%rd411, %rd410, 3;
	add.s64 	%rd635, %rd635, %rd411;
$L__BB43_116:
	ld.global.u64 	%rd412, [%rd635];
	st.shared.u64 	[%r5], %rd412;
	st.shared.u64 	[%r6], %rd4;
$L__BB43_117:
	bar.sync 	0;
	setp.lt.u32 	%p50, %r217, 66;
	@%p50 bra 	$L__BB43_125;
$L__BB43_118:
	mov.u32 	%r51, %r217;
	shr.u32 	%r217, %r51, 1;
	setp.ge.u32 	%p51, %r3, %r217;
	@%p51 bra 	$L__BB43_124;
	ld.shared.u64 	%rd265, [%r5];
	shl.b32 	%r206, %r217, 3;
	add.s32 	%r207, %r5, %r206;
	ld.shared.u64 	%rd266, [%r207];
	setp.ge.u64 	%p52, %rd265, %rd266;
	add.s32 	%r53, %r6, %r206;
	@%p52 bra 	$L__BB43_121;
	ld.shared.u64 	%rd636, [%r53];
	bra.uni 	$L__BB43_123;
$L__BB43_121:
	setp.ne.s64 	%p53, %rd265, %rd266;
	@%p53 bra 	$L__BB43_124;
	ld.shared.u64 	%rd491, [%r6];
	ld.shared.u64 	%rd636, [%r53];
	setp.le.s64 	%p54, %rd491, %rd636;
	@%p54 bra 	$L__BB43_124;
$L__BB43_123:
	st.shared.u64 	[%r5], %rd266;
	st.shared.u64 	[%r6], %rd636;
$L__BB43_124:
	bar.sync 	0;
	setp.gt.u32 	%p55, %r51, 131;
	@%p55 bra 	$L__BB43_118;
$L__BB43_125:
	setp.gt.u32 	%p56, %r3, 31;
	@%p56 bra 	$L__BB43_152;
	ld.volatile.shared.u64 	%rd492, [%r5];
	ld.volatile.shared.u64 	%rd493, [%r5+256];
	setp.lt.u64 	%p57, %rd492, %rd493;
	@%p57 bra 	$L__BB43_129;
	ld.volatile.shared.u64 	%rd494, [%r5];
	ld.volatile.shared.u64 	%rd495, [%r5+256];
	setp.ne.s64 	%p58, %rd494, %rd495;
	@%p58 bra 	$L__BB43_130;
	ld.volatile.shared.u64 	%rd496, [%r6];
	ld.volatile.shared.u64 	%rd497, [%r6+256];
	setp.le.s64 	%p59, %rd496, %rd497;
	@%p59 bra 	$L__BB43_130;
$L__BB43_129:
	ld.volatile.shared.u64 	%rd498, [%r6+256];
	st.volatile.shared.u64 	[%r6], %rd498;
	ld.volatile.shared.u64 	%rd499, [%r5+256];
	st.volatile.shared.u64 	[%r5], %rd499;
$L__BB43_130:
	ld.volatile.shared.u64 	%rd500, [%r5];
	ld.volatile.shared.u64 	%rd501, [%r5+128];
	setp.lt.u64 	%p60, %rd500, %rd501;
	@%p60 bra 	$L__BB43_133;
	ld.volatile.shared.u64 	%rd502, [%r5];
	ld.volatile.shared.u64 	%rd503, [%r5+128];
	setp.ne.s64 	%p61, %rd502, %rd503;
	@%p61 bra 	$L__BB43_134;
	ld.volatile.shared.u64 	%rd504, [%r6];
	ld.volatile.shared.u64 	%rd505, [%r6+128];
	setp.le.s64 	%p62, %rd504, %rd505;
	@%p62 bra 	$L__BB43_134;
$L__BB43_133:
	ld.volatile.shared.u64 	%rd506, [%r6+128];
	st.volatile.shared.u64 	[%r6], %rd506;
	ld.volatile.shared.u64 	%rd507, [%r5+128];
	st.volatile.shared.u64 	[%r5], %rd507;
$L__BB43_134:
	ld.volatile.shared.u64 	%rd508, [%r5];
	ld.volatile.shared.u64 	%rd509, [%r5+64];
	setp.lt.u64 	%p63, %rd508, %rd509;
	@%p63 bra 	$L__BB43_137;
	ld.volatile.shared.u64 	%rd510, [%r5];
	ld.volatile.shared.u64 	%rd511, [%r5+64];
	setp.ne.s64 	%p64, %rd510, %rd511;
	@%p64 bra 	$L__BB43_138;
	ld.volatile.shared.u64 	%rd512, [%r6];
	ld.volatile.shared.u64 	%rd513, [%r6+64];
	setp.le.s64 	%p65, %rd512, %rd513;
	@%p65 bra 	$L__BB43_138;
$L__BB43_137:
	ld.volatile.shared.u64 	%rd514, [%r6+64];
	st.volatile.shared.u64 	[%r6], %rd514;
	ld.volatile.shared.u64 	%rd515, [%r5+64];
	st.volatile.shared.u64 	[%r5], %rd515;
$L__BB43_138:
	ld.volatile.shared.u64 	%rd516, [%r5];
	ld.volatile.shared.u64 	%rd517, [%r5+32];
	setp.lt.u64 	%p66, %rd516, %rd517;
	@%p66 bra 	$L__BB43_141;
	ld.volatile.shared.u64 	%rd518, [%r5];
	ld.volatile.shared.u64 	%rd519, [%r5+32];
	setp.ne.s64 	%p67, %rd518, %rd519;
	@%p67 bra 	$L__BB43_142;
	ld.volatile.shared.u64 	%rd520, [%r6];
	ld.volatile.shared.u64 	%rd521, [%r6+32];
	setp.le.s64 	%p68, %rd520, %rd521;
	@%p68 bra 	$L__BB43_142;
$L__BB43_141:
	ld.volatile.shared.u64 	%rd522, [%r6+32];
	st.volatile.shared.u64 	[%r6], %rd522;
	ld.volatile.shared.u64 	%rd523, [%r5+32];
	st.volatile.shared.u64 	[%r5], %rd523;
$L__BB43_142:
	ld.volatile.shared.u64 	%rd524, [%r5];
	ld.volatile.shared.u64 	%rd525, [%r5+16];
	setp.lt.u64 	%p69, %rd524, %rd525;
	@%p69 bra 	$L__BB43_145;
	ld.volatile.shared.u64 	%rd526, [%r5];
	ld.volatile.shared.u64 	%rd527, [%r5+16];
	setp.ne.s64 	%p70, %rd526, %rd527;
	@%p70 bra 	$L__BB43_146;
	ld.volatile.shared.u64 	%rd528, [%r6];
	ld.volatile.shared.u64 	%rd529, [%r6+16];
	setp.le.s64 	%p71, %rd528, %rd529;
	@%p71 bra 	$L__BB43_146;
$L__BB43_145:
	ld.volatile.shared.u64 	%rd530, [%r6+16];
	st.volatile.shared.u64 	[%r6], %rd530;
	ld.volatile.shared.u64 	%rd531, [%r5+16];
	st.volatile.shared.u64 	[%r5], %rd531;
$L__BB43_146:
	ld.volatile.shared.u64 	%rd532, [%r5];
	ld.volatile.shared.u64 	%rd533, [%r5+8];
	setp.lt.u64 	%p72, %rd532, %rd533;
	@%p72 bra 	$L__BB43_149;
	ld.volatile.shared.u64 	%rd534, [%r5];
	ld.volatile.shared.u64 	%rd535, [%r5+8];
	setp.ne.s64 	%p73, %rd534, %rd535;
	@%p73 bra 	$L__BB43_150;
	ld.volatile.shared.u64 	%rd536, [%r6];
	ld.volatile.shared.u64 	%rd537, [%r6+8];
	setp.le.s64 	%p74, %rd536, %rd537;
	@%p74 bra 	$L__BB43_150;
$L__BB43_149:
	ld.volatile.shared.u64 	%rd538, [%r6+8];
	st.volatile.shared.u64 	[%r6], %rd538;
	ld.volatile.shared.u64 	%rd539, [%r5+8];
	st.volatile.shared.u64 	[%r5], %rd539;
$L__BB43_150:
	setp.ne.s32 	%p75, %r3, 0;
	@%p75 bra 	$L__BB43_152;
	ld.param.u64 	%rd550, [nkd_u64_param_9];
	ld.param.u64 	%rd549, [nkd_u64_param_0];
	ld.shared.u64 	%rd540, [sdata_u64];
	cvt.u64.u32 	%rd541, %r4;
	mad.lo.s64 	%rd542, %rd550, %rd5, %rd541;
	cvta.to.global.u64 	%rd543, %rd549;
	shl.b64 	%rd544, %rd542, 3;
	add.s64 	%rd545, %rd543, %rd544;
	st.global.u64 	[%rd545], %rd540;
	ld.shared.u64 	%rd546, [%r2];
	cvta.to.global.u64 	%rd547, %rd271;
	add.s64 	%rd548, %rd547, %rd544;
	st.global.u64 	[%rd548], %rd546;
$L__BB43_152:
	ret;

}
	// .globl	nkd2_u64
.visible .entry nkd2_u64(
	.param .u64 .ptr .align 1 nkd2_u64_param_0,
	.param .u64 .ptr .align 1 nkd2_u64_param_1,
	.param .u64 .ptr .align 1 nkd2_u64_param_2,
	.param .u64 nkd2_u64_param_3,
	.param .u64 nkd2_u64_param_4,
	.param .u64 nkd2_u64_param_5,
	.param .u64 nkd2_u64_param_6,
	.param .u64 nkd2_u64_param_7
)
{
	.reg .pred 	%p<33>;
	.reg .b32 	%r<25>;
	.reg .b64 	%rd<106>;

	ld.param.u64 	%rd19, [nkd2_u64_param_0];
	ld.param.u64 	%rd22, [nkd2_u64_param_1];
	ld.param.u64 	%rd23, [nkd2_u64_param_2];
	ld.param.u64 	%rd24, [nkd2_u64_param_3];
	ld.param.u64 	%rd20, [nkd2_u64_param_4];
	ld.param.u64 	%rd25, [nkd2_u64_param_5];
	ld.param.u64 	%rd21, [nkd2_u64_param_7];
	cvta.to.global.u64 	%rd1, %rd23;
	cvta.to.global.u64 	%rd2, %rd22;
	mov.u32 	%r24, %ntid.x;
	shl.b32 	%r12, %r24, 3;
	mov.u32 	%r13, sdata_u64;
	add.s32 	%r2, %r13, %r12;
	mov.u32 	%r3, %tid.x;
	mov.u32 	%r4, %ctaid.x;
	mul.lo.s32 	%r14, %r4, %r24;
	shl.b32 	%r15, %r14, 1;
	add.s32 	%r16, %r15, %r3;
	shl.b32 	%r17, %r3, 3;
	add.s32 	%r5, %r13, %r17;
	mov.b64 	%rd26, 0;
	st.shared.u64 	[%r5], %rd26;
	cvt.u64.u32 	%rd3, %r16;
	add.s32 	%r6, %r2, %r17;
	st.shared.u64 	[%r6], %rd3;
	mov.u32 	%r18, %ctaid.y;
	cvt.u64.u32 	%rd27, %r18;
	add.s64 	%rd4, %rd24, %rd27;
	setp.ge.u64 	%p1, %rd4, %rd25;
	@%p1 bra 	$L__BB44_46;
	cvt.u32.u64 	%r19, %rd3;
	mul.lo.s64 	%rd5, %rd21, %rd4;
	cvt.u32.u64 	%r20, %rd5;
	add.s32 	%r7, %r19, %r20;
	add.s32 	%r21, %r19, %r24;
	add.s32 	%r8, %r7, %r24;
	cvt.u64.u32 	%rd28, %r21;
	setp.le.u64 	%p2, %rd20, %rd28;
	@%p2 bra 	$L__BB44_9;
	mul.wide.u32 	%rd34, %r7, 8;
	add.s64 	%rd35, %rd2, %rd34;
	ld.global.u64 	%rd6, [%rd35];
	mul.wide.u32 	%rd36, %r8, 8;
	add.s64 	%rd37, %rd2, %rd36;
	ld.global.u64 	%rd7, [%rd37];
	setp.ge.u64 	%p4, %rd6, %rd7;
	@%p4 bra 	$L__BB44_4;
	add.s64 	%rd45, %rd1, %rd36;
	ld.global.u64 	%rd103, [%rd45];
	bra.uni 	$L__BB44_8;
$L__BB44_4:
	setp.eq.s64 	%p5, %rd6, %rd7;
	@%p5 bra 	$L__BB44_7;
	add.s64 	%rd39, %rd1, %rd34;
	ld.global.u64 	%rd104, [%rd39];
$L__BB44_6:
	st.shared.u64 	[%r5], %rd6;
	st.shared.u64 	[%r6], %rd104;
	bra.uni 	$L__BB44_11;
$L__BB44_7:
	add.s64 	%rd41, %rd1, %rd34;
	ld.global.u64 	%rd104, [%rd41];
	add.s64 	%rd43, %rd1, %rd36;
	ld.global.u64 	%rd103, [%rd43];
	setp.le.s64 	%p6, %rd104, %rd103;
	@%p6 bra 	$L__BB44_6;
$L__BB44_8:
	st.shared.u64 	[%r5], %rd7;
	st.shared.u64 	[%r6], %rd103;
	bra.uni 	$L__BB44_11;
$L__BB44_9:
	setp.le.u64 	%p3, %rd20, %rd3;
	@%p3 bra 	$L__BB44_11;
	mul.wide.u32 	%rd29, %r7, 8;
	add.s64 	%rd30, %rd2, %rd29;
	ld.global.u64 	%rd31, [%rd30];
	st.shared.u64 	[%r5], %rd31;
	add.s64 	%rd32, %rd1, %rd29;
	ld.global.u64 	%rd33, [%rd32];
	st.shared.u64 	[%r6], %rd33;
$L__BB44_11:
	bar.sync 	0;
	setp.lt.u32 	%p7, %r24, 66;
	@%p7 bra 	$L__BB44_19;
$L__BB44_12:
	mov.u32 	%r9, %r24;
	shr.u32 	%r24, %r9, 1;
	setp.ge.u32 	%p8, %r3, %r24;
	@%p8 bra 	$L__BB44_18;
	ld.shared.u64 	%rd14, [%r5];
	shl.b32 	%r22, %r24, 3;
	add.s32 	%r23, %r5, %r22;
	ld.shared.u64 	%rd15, [%r23];
	setp.ge.u64 	%p9, %rd14, %rd15;
	add.s32 	%r11, %r6, %r22;
	@%p9 bra 	$L__BB44_15;
	ld.shared.u64 	%rd105, [%r11];
	bra.uni 	$L__BB44_17;
$L__BB44_15:
	setp.ne.s64 	%p10, %rd14, %rd15;
	@%p10 bra 	$L__BB44_18;
	ld.shared.u64 	%rd46, [%r6];
	ld.shared.u64 	%rd105, [%r11];
	setp.le.s64 	%p11, %rd46, %rd105;
	@%p11 bra 	$L__BB44_18;
$L__BB44_17:
	st.shared.u64 	[%r5], %rd15;
	st.shared.u64 	[%r6], %rd105;
$L__BB44_18:
	bar.sync 	0;
	setp.gt.u32 	%p12, %r9, 131;
	@%p12 bra 	$L__BB44_12;
$L__BB44_19:
	setp.gt.u32 	%p13, %r3, 31;
	@%p13 bra 	$L__BB44_46;
	ld.volatile.shared.u64 	%rd47, [%r5];
	ld.volatile.shared.u64 	%rd48, [%r5+256];
	setp.lt.u64 	%p14, %rd47, %rd48;
	@%p14 bra 	$L__BB44_23;
	ld.volatile.shared.u64 	%rd49, [%r5];
	ld.volatile.shared.u64 	%rd50, [%r5+256];
	setp.ne.s64 	%p15, %rd49, %rd50;
	@%p15 bra 	$L__BB44_24;
	ld.volatile.shared.u64 	%rd51, [%r6];
	ld.volatile.shared.u64 	%rd52, [%r6+256];
	setp.le.s64 	%p16, %rd51, %rd52;
	@%p16 bra 	$L__BB44_24;
$L__BB44_23:
	ld.volatile.shared.u64 	%rd53, [%r6+256];
	st.volatile.shared.u64 	[%r6], %rd53;
	ld.volatile.shared.u64 	%rd54, [%r5+256];
	st.volatile.shared.u64 	[%r5], %rd54;
$L__BB44_24:
	ld.volatile.shared.u64 	%rd55, [%r5];
	ld.volatile.shared.u64 	%rd56, [%r5+128];
	setp.lt.u64 	%p17, %rd55, %rd56;
	@%p17 bra 	$L__BB44_27;
	ld.volatile.shared.u64 	%rd57, [%r5];
	ld.volatile.shared.u64 	%rd58, [%r5+128];
	setp.ne.s64 	%p18, %rd57, %rd58;
	@%p18 bra 	$L__BB44_28;
	ld.volatile.shared.u64 	%rd59, [%r6];
	ld.volatile.shared.u64 	%rd60, [%r6+128];
	setp.le.s64 	%p19, %rd59, %rd60;
	@%p19 bra 	$L__BB44_28;
$L__BB44_27:
	ld.volatile.shared.u64 	%rd61, [%r6+128];
	st.volatile.shared.u64 	[%r6], %rd61;
	ld.volatile.shared.u64 	%rd62, [%r5+128];
	st.volatile.shared.u64 	[%r5], %rd62;
$L__BB44_28:
	ld.volatile.shared.u64 	%rd63, [%r5];
	ld.volatile.shared.u64 	%rd64, [%r5+64];
	setp.lt.u64 	%p20, %rd63, %rd64;
	@%p20 bra 	$L__BB44_31;
	ld.volatile.shared.u64 	%rd65, [%r5];
	ld.volatile.shared.u64 	%rd66, [%r5+64];
	setp.ne.s64 	%p21, %rd65, %rd66;
	@%p21 bra 	$L__BB44_32;
	ld.volatile.shared.u64 	%rd67, [%r6];
	ld.volatile.shared.u64 	%rd68, [%r6+64];
	setp.le.s64 	%p22, %rd67, %rd68;
	@%p22 bra 	$L__BB44_32;
$L__BB44_31:
	ld.volatile.shared.u64 	%rd69, [%r6+64];
	st.volatile.shared.u64 	[%r6], %rd69;
	ld.volatile.shared.u64 	%rd70, [%r5+64];
	st.volatile.shared.u64 	[%r5], %rd70;
$L__BB44_32:
	ld.volatile.shared.u64 	%rd71, [%r5];
	ld.volatile.shared.u64 	%rd72, [%r5+32];
	setp.lt.u64 	%p23, %rd71, %rd72;
	@%p23 bra 	$L__BB44_35;
	ld.volatile.shared.u64 	%rd73, [%r5];
	ld.volatile.shared.u64 	%rd74, [%r5+32];
	setp.ne.s64 	%p24, %rd73, %rd74;
	@%p24 bra 	$L__BB44_36;
	ld.volatile.shared.u64 	%rd75, [%r6];
	ld.volatile.shared.u64 	%rd76, [%r6+32];
	setp.le.s64 	%p25, %rd75, %rd76;
	@%p25 bra 	$L__BB44_36;
$L__BB44_35:
	ld.volatile.shared.u64 	%rd77, [%r6+32];
	st.volatile.shared.u64 	[%r6], %rd77;
	ld.volatile.shared.u64 	%rd78, [%r5+32];
	st.volatile.shared.u64 	[%r5], %rd78;
$L__BB44_36:
	ld.volatile.shared.u64 	%rd79, [%r5];
	ld.volatile.shared.u64 	%rd80, [%r5+16];
	setp.lt.u64 	%p26, %rd79, %rd80;
	@%p26 bra 	$L__BB44_39;
	ld.volatile.shared.u64 	%rd81, [%r5];
	ld.volatile.shared.u64 	%rd82, [%r5+16];
	setp.ne.s64 	%p27, %rd81, %rd82;
	@%p27 bra 	$L__BB44_40;
	ld.volatile.shared.u64 	%rd83, [%r6];
	ld.volatile.shared.u64 	%rd84, [%r6+16];
	setp.le.s64 	%p28, %rd83, %rd84;
	@%p28 bra 	$L__BB44_40;
$L__BB44_39:
	ld.volatile.shared.u64 	%rd85, [%r6+16];
	st.volatile.shared.u64 	[%r6], %rd85;
	ld.volatile.shared.u64 	%rd86, [%r5+16];
	st.volatile.shared.u64 	[%r5], %rd86;
$L__BB44_40:
	ld.volatile.shared.u64 	%rd87, [%r5];
	ld.volatile.shared.u64 	%rd88, [%r5+8];
	setp.lt.u64 	%p29, %rd87, %rd88;
	@%p29 bra 	$L__BB44_43;
	ld.volatile.shared.u64 	%rd89, [%r5];
	ld.volatile.shared.u64 	%rd90, [%r5+8];
	setp.ne.s64 	%p30, %rd89, %rd90;
	@%p30 bra 	$L__BB44_44;
	ld.volatile.shared.u64 	%rd91, [%r6];
	ld.volatile.shared.u64 	%rd92, [%r6+8];
	setp.le.s64 	%p31, %rd91, %rd92;
	@%p31 bra 	$L__BB44_44;
$L__BB44_43:
	ld.volatile.shared.u64 	%rd93, [%r6+8];
	st.volatile.shared.u64 	[%r6], %rd93;
	ld.volatile.shared.u64 	%rd94, [%r5+8];
	st.volatile.shared.u64 	[%r5], %rd94;
$L__BB44_44:
	setp.ne.s32 	%p32, %r3, 0;
	@%p32 bra 	$L__BB44_46;
	ld.shared.u64 	%rd95, [sdata_u64];
	cvt.u64.u32 	%rd96, %r4;
	add.s64 	%rd97, %rd5, %rd96;
	cvta.to.global.u64 	%rd98, %rd19;
	shl.b64 	%rd99, %rd97, 3;
	add.s64 	%rd100, %rd98, %rd99;
	st.global.u64 	[%rd100], %rd95;
	ld.shared.u64 	%rd101, [%r2];
	add.s64 	%rd102, %rd1, %rd99;
	st.global.u64 	[%rd102], %rd101;
$L__BB44_46:
	ret;

}
	// .globl	contiguous_reduce_f32
.visible .entry contiguous_reduce_f32(
	.param .u64 .ptr .align 1 contiguous_reduce_f32_param_0,
	.param .u64 .ptr .align 1 contiguous_reduce_f32_param_1,
	.param .u64 .ptr .align 1 contiguous_reduce_f32_param_2,
	.param .u64 contiguous_reduce_f32_param_3
)
{
	.reg .pred 	%p<30>;
	.reg .b32 	%r<23>;
	.reg .b32 	%f<37>;
	.reg .b64 	%rd<44>;

	ld.param.u64 	%rd7, [contiguous_reduce_f32_param_0];
	ld.param.u64 	%rd8, [contiguous_reduce_f32_param_1];
	ld.param.u64 	%rd10, [contiguous_reduce_f32_param_2];
	ld.param.u64 	%rd9, [contiguous_reduce_f32_param_3];
	cvta.to.global.u64 	%rd1, %rd10;
	mov.u32 	%r22, %ntid.x;
	shl.b32 	%r10, %r22, 2;
	mov.u32 	%r11, sdata_f32;
	add.s32 	%r2, %r11, %r10;
	mov.u32 	%r3, %tid.x;
	mov.u32 	%r4, %ctaid.x;
	mul.lo.s32 	%r12, %r4, %r22;
	shl.b32 	%r13, %r12, 1;
	add.s32 	%r14, %r13, %r3;
	cvt.u64.u32 	%rd2, %r14;
	shl.b32 	%r15, %r3, 3;
	add.s32 	%r5, %r2, %r15;
	st.shared.u64 	[%r5], %rd2;
	shl.b32 	%r16, %r3, 2;
	add.s32 	%r6, %r11, %r16;
	mov.b32 	%r17, -8388608;
	st.shared.u32 	[%r6], %r17;
	add.s32 	%r18, %r14, %r22;
	cvt.u64.u32 	%rd3, %r18;
	setp.le.u64 	%p1, %rd9, %rd3;
	@%p1 bra 	$L__BB45_4;
	shl.b64 	%rd13, %rd2, 2;
	add.s64 	%rd14, %rd1, %rd13;
	ld.global.f32 	%f1, [%rd14];
	shl.b64 	%rd15, %rd3, 2;
	add.s64 	%rd16, %rd1, %rd15;
	ld.global.f32 	%f2, [%rd16];
	setp.geu.f32 	%p3, %f1, %f2;
	@%p3 bra 	$L__BB45_3;
	st.shared.f32 	[%r6], %f2;
	st.shared.u64 	[%r5], %rd3;
	bra.uni 	$L__BB45_6;
$L__BB45_3:
	st.shared.f32 	[%r6], %f1;
	st.shared.u64 	[%r5], %rd2;
	bra.uni 	$L__BB45_6;
$L__BB45_4:
	setp.le.u64 	%p2, %rd9, %rd2;
	@%p2 bra 	$L__BB45_6;
	shl.b64 	%rd11, %rd2, 2;
	add.s64 	%rd12, %rd1, %rd11;
	ld.global.f32 	%f5, [%rd12];
	st.shared.f32 	[%r6], %f5;
	st.shared.u64 	[%r5], %rd2;
$L__BB45_6:
	bar.sync 	0;
	setp.lt.u32 	%p4, %r22, 66;
	@%p4 bra 	$L__BB45_14;
$L__BB45_7:
	mov.u32 	%r7, %r22;
	shr.u32 	%r22, %r7, 1;
	setp.ge.u32 	%p5, %r3, %r22;
	@%p5 bra 	$L__BB45_13;
	ld.shared.f32 	%f3, [%r6];
	shl.b32 	%r19, %r22, 2;
	add.s32 	%r20, %r6, %r19;
	ld.shared.f32 	%f4, [%r20];
	setp.geu.f32 	%p6, %f3, %f4;
	shl.b32 	%r21, %r22, 3;
	add.s32 	%r9, %r5, %r21;
	@%p6 bra 	$L__BB45_10;
	ld.shared.u64 	%rd43, [%r9];
	bra.uni 	$L__BB45_12;
$L__BB45_10:
	setp.neu.f32 	%p7, %f3, %f4;
	@%p7 bra 	$L__BB45_13;
	ld.shared.u64 	%rd17, [%r5];
	ld.shared.u64 	%rd43, [%r9];
	setp.le.s64 	%p8, %rd17, %rd43;
	@%p8 bra 	$L__BB45_13;
$L__BB45_12:
	st.shared.f32 	[%r6], %f4;
	st.shared.u64 	[%r5], %rd43;
$L__BB45_13:
	bar.sync 	0;
	setp.gt.u32 	%p9, %r7, 131;
	@%p9 bra 	$L__BB45_7;
$L__BB45_14:
	setp.gt.u32 	%p10, %r3, 31;
	@%p10 bra 	$L__BB45_41;
	ld.volatile.shared.f32 	%f6, [%r6];
	ld.volatile.shared.f32 	%f7, [%r6+128];
	setp.lt.f32 	%p11, %f6, %f7;
	@%p11 bra 	$L__BB45_18;
	ld.volatile.shared.f32 	%f8, [%r6];
	ld.volatile.shared.f32 	%f9, [%r6+128];
	setp.neu.f32 	%p12, %f8, %f9;
	@%p12 bra 	$L__BB45_19;
	ld.volatile.shared.u64 	%rd18, [%r5];
	ld.volatile.shared.u64 	%rd19, [%r5+256];
	setp.le.s64 	%p13, %rd18, %rd19;
	@%p13 bra 	$L__BB45_19;
$L__BB45_18:
	ld.volatile.shared.u64 	%rd20, [%r5+256];
	st.volatile.shared.u64 	[%r5], %rd20;
	ld.volatile.shared.f32 	%f10, [%r6+128];
	st.volatile.shared.f32 	[%r6], %f10;
$L__BB45_19:
	ld.volatile.shared.f32 	%f11, [%r6];
	ld.volatile.shared.f32 	%f12, [%r6+64];
	setp.lt.f32 	%p14, %f11, %f12;
	@%p14 bra 	$L__BB45_22;
	ld.volatile.shared.f32 	%f13, [%r6];
	ld.volatile.shared.f32 	%f14, [%r6+64];
	setp.neu.f32 	%p15, %f13, %f14;
	@%p15 bra 	$L__BB45_23;
	ld.volatile.shared.u64 	%rd21, [%r5];
	ld.volatile.shared.u64 	%rd22, [%r5+128];
	setp.le.s64 	%p16, %rd21, %rd22;
	@%p16 bra 	$L__BB45_23;
$L__BB45_22:
	ld.volatile.shared.u64 	%rd23, [%r5+128];
	st.volatile.shared.u64 	[%r5], %rd23;
	ld.volatile.shared.f32 	%f15, [%r6+64];
	st.volatile.shared.f32 	[%r6], %f15;
$L__BB45_23:
	ld.volatile.shared.f32 	%f16, [%r6];
	ld.volatile.shared.f32 	%f17, [%r6+32];
	setp.lt.f32 	%p17, %f16, %f17;
	@%p17 bra 	$L__BB45_26;
	ld.volatile.shared.f32 	%f18, [%r6];
	ld.volatile.shared.f32 	%f19, [%r6+32];
	setp.neu.f32 	%p18, %f18, %f19;
	@%p18 bra 	$L__BB45_27;
	ld.volatile.shared.u64 	%rd24, [%r5];
	ld.volatile.shared.u64 	%rd25, [%r5+64];
	setp.le.s64 	%p19, %rd24, %rd25;
	@%p19 bra 	$L__BB45_27;
$L__BB45_26:
	ld.volatile.shared.u64 	%rd26, [%r5+64];
	st.volatile.shared.u64 	[%r5], %rd26;
	ld.volatile.shared.f32 	%f20, [%r6+32];
	st.volatile.shared.f32 	[%r6], %f20;
$L__BB45_27:
	ld.volatile.shared.f32 	%f21, [%r6];
	ld.volatile.shared.f32 	%f22, [%r6+16];
	setp.lt.f32 	%p20, %f21, %f22;
	@%p20 bra 	$L__BB45_30;
	ld.volatile.shared.f32 	%f23, [%r6];
	ld.volatile.shared.f32 	%f24, [%r6+16];
	setp.neu.f32 	%p21, %f23, %f24;
	@%p21 bra 	$L__BB45_31;
	ld.volatile.shared.u64 	%rd27, [%r5];
	ld.volatile.shared.u64 	%rd28, [%r5+32];
	setp.le.s64 	%p22, %rd27, %rd28;
	@%p22 bra 	$L__BB45_31;
$L__BB45_30:
	ld.volatile.shared.u64 	%rd29, [%r5+32];
	st.volatile.shared.u64 	[%r5], %rd29;
	ld.volatile.shared.f32 	%f25, [%r6+16];
	st.volatile.shared.f32 	[%r6], %f25;
$L__BB45_31:
	ld.volatile.shared.f32 	%f26, [%r6];
	ld.volatile.shared.f32 	%f27, [%r6+8];
	setp.lt.f32 	%p23, %f26, %f27;
	@%p23 bra 	$L__BB45_34;
	ld.volatile.shared.f32 	%f28, [%r6];
	ld.volatile.shared.f32 	%f29, [%r6+8];
	setp.neu.f32 	%p24, %f28, %f29;
	@%p24 bra 	$L__BB45_35;
	ld.volatile.shared.u64 	%rd30, [%r5];
	ld.volatile.shared.u64 	%rd31, [%r5+16];
	setp.le.s64 	%p25, %rd30, %rd31;
	@%p25 bra 	$L__BB45_35;
$L__BB45_34:
	ld.volatile.shared.u64 	%rd32, [%r5+16];
	st.volatile.shared.u64 	[%r5], %rd32;
	ld.volatile.shared.f32 	%f30, [%r6+8];
	st.volatile.shared.f32 	[%r6], %f30;
$L__BB45_35:
	ld.volatile.shared.f32 	%f31, [%r6];
	ld.volatile.shared.f32 	%f32, [%r6+4];
	setp.lt.f32 	%p26, %f31, %f32;
	@%p26 bra 	$L__BB45_38;
	ld.volatile.shared.f32 	%f33, [%r6];
	ld.volatile.shared.f32 	%f34, [%r6+4];
	setp.neu.f32 	%p27, %f33, %f34;
	@%p27 bra 	$L__BB45_39;
	ld.volatile.shared.u64 	%rd33, [%r5];
	ld.volatile.shared.u64 	%rd34, [%r5+8];
	setp.le.s64 	%p28, %rd33, %rd34;
	@%p28 bra 	$L__BB45_39;
$L__BB45_38:
	ld.volatile.shared.u64 	%rd35, [%r5+8];
	st.volatile.shared.u64 	[%r5], %rd35;
	ld.volatile.shared.f32 	%f35, [%r6+4];
	st.volatile.shared.f32 	[%r6], %f35;
$L__BB45_39:
	setp.ne.s32 	%p29, %r3, 0;
	@%p29 bra 	$L__BB45_41;
	ld.shared.f32 	%f36, [sdata_f32];
	cvta.to.global.u64 	%rd36, %rd7;
	mul.wide.u32 	%rd37, %r4, 4;
	add.s64 	%rd38, %rd36, %rd37;
	st.global.f32 	[%rd38], %f36;
	ld.shared.u64 	%rd39, [%r2];
	cvta.to.global.u64 	%rd40, %rd8;
	mul.wide.u32 	%rd41, %r4, 8;
	add.s64 	%rd42, %rd40, %rd41;
	st.global.u64 	[%rd42], %rd39;
$L__BB45_41:
	ret;

}
	// .globl	uncontiguous_reduce_f32
.visible .entry uncontiguous_reduce_f32(
	.param .u64 .ptr .align 1 uncontiguous_reduce_f32_param_0,
	.param .u64 .ptr .align 1 uncontiguous_reduce_f32_param_1,
	.param .u64 .ptr .align 1 uncontiguous_reduce_f32_param_2,
	.param .u64 .ptr .align 1 uncontiguous_reduce_f32_param_3,
	.param .u64 .ptr .align 1 uncontiguous_reduce_f32_param_4,
	.param .u64 uncontiguous_reduce_f32_param_5,
	.param .u64 uncontiguous_reduce_f32_param_6
)
{
	.reg .pred 	%p<75>;
	.reg .b32 	%r<222>;
	.reg .b32 	%f<37>;
	.reg .b64 	%rd<589>;

	ld.param.u64 	%rd264, [uncontiguous_reduce_f32_param_2];
	ld.param.u64 	%rd267, [uncontiguous_reduce_f32_param_3];
	ld.param.u64 	%rd268, [uncontiguous_reduce_f32_param_4];
	ld.param.u64 	%rd265, [uncontiguous_reduce_f32_param_5];
	ld.param.u64 	%rd266, [uncontiguous_reduce_f32_param_6];
	cvta.to.global.u64 	%rd1, %rd268;
	cvta.to.global.u64 	%rd2, %rd267;
	cvta.to.global.u64 	%rd3, %rd264;
	mov.u32 	%r221, %ntid.x;
	shl.b32 	%r51, %r221, 2;
	mov.u32 	%r52, sdata_f32;
	add.s32 	%r2, %r52, %r51;
	mov.u32 	%r3, %tid.x;
	mov.u32 	%r53, %ctaid.x;
	mul.lo.s32 	%r54, %r53, %r221;
	shl.b32 	%r55, %r54, 1;
	add.s32 	%r56, %r55, %r3;
	cvt.u64.u32 	%rd4, %r56;
	shl.b32 	%r57, %r3, 3;
	add.s32 	%r4, %r2, %r57;
	st.shared.u64 	[%r4], %rd4;
	shl.b32 	%r58, %r3, 2;
	add.s32 	%r5, %r52, %r58;
	mov.b32 	%r59, -8388608;
	st.shared.u32 	[%r5], %r59;
	add.s32 	%r60, %r56, %r221;
	cvt.u64.u32 	%rd5, %r60;
	setp.le.u64 	%p1, %rd266, %rd5;
	@%p1 bra 	$L__BB46_56;
	cvt.u32.u64 	%r6, %rd265;
	add.s32 	%r215, %r6, -1;
	setp.lt.s32 	%p27, %r215, 0;
	mov.b64 	%rd545, 0;
	mov.u64 	%rd546, %rd545;
	@%p27 bra 	$L__BB46_53;
	setp.lt.u32 	%p28, %r215, 3;
	mov.b64 	%rd546, 0;
	mov.u64 	%rd539, %rd5;
	mov.u64 	%rd541, %rd4;
	mov.u64 	%rd545, %rd546;
	@%p28 bra 	$L__BB46_30;
	add.s32 	%r213, %r6, -2;
	and.b32  	%r136, %r6, -4;
	neg.s32 	%r212, %r136;
	mov.b64 	%rd546, 0;
	mov.u64 	%rd539, %rd5;
	mov.u64 	%rd541, %rd4;
$L__BB46_4:
	.pragma "nounroll";
	add.s32 	%r12, %r213, 1;
	mul.wide.u32 	%rd400, %r12, 8;
	add.s64 	%rd401, %rd2, %rd400;
	ld.global.u64 	%rd10, [%rd401];
	or.b64  	%rd402, %rd541, %rd10;
	and.b64  	%rd403, %rd402, -4294967296;
	setp.ne.s64 	%p29, %rd403, 0;
	@%p29 bra 	$L__BB46_6;
	cvt.u32.u64 	%r137, %rd10;
	cvt.u32.u64 	%r138, %rd541;
	div.u32 	%r139, %r138, %r137;
	mul.lo.s32 	%r140, %r139, %r137;
	sub.s32 	%r141, %r138, %r140;
	cvt.u64.u32 	%rd507, %r139;
	cvt.u64.u32 	%rd508, %r141;
	bra.uni 	$L__BB46_7;
$L__BB46_6:
	div.s64 	%rd507, %rd541, %rd10;
	mul.lo.s64 	%rd404, %rd507, %rd10;
	sub.s64 	%rd508, %rd541, %rd404;
$L__BB46_7:
	mul.wide.u32 	%rd405, %r12, 8;
	add.s64 	%rd406, %rd1, %rd405;
	ld.global.u64 	%rd17, [%rd406];
	mad.lo.s64 	%rd18, %rd17, %rd508, %rd545;
	or.b64  	%rd407, %rd539, %rd10;
	and.b64  	%rd408, %rd407, -4294967296;
	setp.ne.s64 	%p30, %rd408, 0;
	@%p30 bra 	$L__BB46_9;
	cvt.u32.u64 	%r142, %rd10;
	cvt.u32.u64 	%r143, %rd539;
	div.u32 	%r144, %r143, %r142;
	mul.lo.s32 	%r145, %r144, %r142;
	sub.s32 	%r146, %r143, %r145;
	cvt.u64.u32 	%rd509, %r144;
	cvt.u64.u32 	%rd510, %r146;
	bra.uni 	$L__BB46_10;
$L__BB46_9:
	div.s64 	%rd509, %rd539, %rd10;
	mul.lo.s64 	%rd409, %rd509, %rd10;
	sub.s64 	%rd510, %rd539, %rd409;
$L__BB46_10:
	mad.lo.s64 	%rd25, %rd510, %rd17, %rd546;
	mul.wide.u32 	%rd410, %r213, 8;
	add.s64 	%rd411, %rd2, %rd410;
	ld.global.u64 	%rd26, [%rd411];
	or.b64  	%rd412, %rd507, %rd26;
	and.b64  	%rd413, %rd412, -4294967296;
	setp.ne.s64 	%p31, %rd413, 0;
	@%p31 bra 	$L__BB46_12;
	cvt.u32.u64 	%r147, %rd26;
	cvt.u32.u64 	%r148, %rd507;
	div.u32 	%r149, %r148, %r147;
	mul.lo.s32 	%r150, %r149, %r147;
	sub.s32 	%r151, %r148, %r150;
	cvt.u64.u32 	%rd511, %r149;
	cvt.u64.u32 	%rd512, %r151;
	bra.uni 	$L__BB46_13;
$L__BB46_12:
	div.s64 	%rd511, %rd507, %rd26;
	mul.lo.s64 	%rd414, %rd511, %rd26;
	sub.s64 	%rd512, %rd507, %rd414;
$L__BB46_13:
	mul.wide.u32 	%rd415, %r213, 8;
	add.s64 	%rd416, %rd1, %rd415;
	ld.global.u64 	%rd33, [%rd416];
	mad.lo.s64 	%rd34, %rd33, %rd512, %rd18;
	or.b64  	%rd417, %rd509, %rd26;
	and.b64  	%rd418, %rd417, -4294967296;
	setp.ne.s64 	%p32, %rd418, 0;
	@%p32 bra 	$L__BB46_15;
	cvt.u32.u64 	%r152, %rd26;
	cvt.u32.u64 	%r153, %rd509;
	div.u32 	%r154, %r153, %r152;
	mul.lo.s32 	%r155, %r154, %r152;
	sub.s32 	%r156, %r153, %r155;
	cvt.u64.u32 	%rd513, %r154;
	cvt.u64.u32 	%rd514, %r156;
	bra.uni 	$L__BB46_16;
$L__BB46_15:
	div.s64 	%rd513, %rd509, %rd26;
	mul.lo.s64 	%rd419, %rd513, %rd26;
	sub.s64 	%rd514, %rd509, %rd419;
$L__BB46_16:
	mad.lo.s64 	%rd41, %rd514, %rd33, %rd25;
	add.s32 	%r13, %r213, -1;
	mul.wide.u32 	%rd420, %r13, 8;
	add.s64 	%rd421, %rd2, %rd420;
	ld.global.u64 	%rd42, [%rd421];
	or.b64  	%rd422, %rd511, %rd42;
	and.b64  	%rd423, %rd422, -4294967296;
	setp.ne.s64 	%p33, %rd423, 0;
	@%p33 bra 	$L__BB46_18;
	cvt.u32.u64 	%r157, %rd42;
	cvt.u32.u64 	%r158, %rd511;
	div.u32 	%r159, %r158, %r157;
	mul.lo.s32 	%r160, %r159, %r157;
	sub.s32 	%r161, %r158, %r160;
	cvt.u64.u32 	%rd515, %r159;
	cvt.u64.u32 	%rd516, %r161;
	bra.uni 	$L__BB46_19;
$L__BB46_18:
	div.s64 	%rd515, %rd511, %rd42;
	mul.lo.s64 	%rd424, %rd515, %rd42;
	sub.s64 	%rd516, %rd511, %rd424;
$L__BB46_19:
	mul.wide.u32 	%rd425, %r13, 8;
	add.s64 	%rd426, %rd1, %rd425;
	ld.global.u64 	%rd49, [%rd426];
	mad.lo.s64 	%rd50, %rd49, %rd516, %rd34;
	or.b64  	%rd427, %rd513, %rd42;
	and.b64  	%rd428, %rd427, -4294967296;
	setp.ne.s64 	%p34, %rd428, 0;
	@%p34 bra 	$L__BB46_21;
	cvt.u32.u64 	%r162, %rd42;
	cvt.u32.u64 	%r163, %rd513;
	div.u32 	%r164, %r163, %r162;
	mul.lo.s32 	%r165, %r164, %r162;
	sub.s32 	%r166, %r163, %r165;
	cvt.u64.u32 	%rd517, %r164;
	cvt.u64.u32 	%rd518, %r166;
	bra.uni 	$L__BB46_22;
$L__BB46_21:
	div.s64 	%rd517, %rd513, %rd42;
	mul.lo.s64 	%rd429, %rd517, %rd42;
	sub.s64 	%rd518, %rd513, %rd429;
$L__BB46_22:
	mad.lo.s64 	%rd57, %rd518, %rd49, %rd41;
	add.s32 	%r167, %r213, -2;
	mul.wide.u32 	%rd430, %r167, 8;
	add.s64 	%rd431, %rd2, %rd430;
	ld.global.u64 	%rd58, [%rd431];
	or.b64  	%rd432, %rd515, %rd58;
	and.b64  	%rd433, %rd432, -4294967296;
	setp.ne.s64 	%p35, %rd433, 0;
	@%p35 bra 	$L__BB46_24;
	cvt.u32.u64 	%r168, %rd58;
	cvt.u32.u64 	%r169, %rd515;
	div.u32 	%r170, %r169, %r168;
	mul.lo.s32 	%r171, %r170, %r168;
	sub.s32 	%r172, %r169, %r171;
	cvt.u64.u32 	%rd541, %r170;
	cvt.u64.u32 	%rd520, %r172;
	bra.uni 	$L__BB46_25;
$L__BB46_24:
	div.s64 	%rd541, %rd515, %rd58;
	mul.lo.s64 	%rd434, %rd541, %rd58;
	sub.s64 	%rd520, %rd515, %rd434;
$L__BB46_25:
	add.s32 	%r173, %r213, -2;
	mul.wide.u32 	%rd435, %r173, 8;
	add.s64 	%rd436, %rd1, %rd435;
	ld.global.u64 	%rd65, [%rd436];
	mad.lo.s64 	%rd545, %rd65, %rd520, %rd50;
	or.b64  	%rd437, %rd517, %rd58;
	and.b64  	%rd438, %rd437, -4294967296;
	setp.ne.s64 	%p36, %rd438, 0;
	@%p36 bra 	$L__BB46_27;
	cvt.u32.u64 	%r174, %rd58;
	cvt.u32.u64 	%r175, %rd517;
	div.u32 	%r176, %r175, %r174;
	mul.lo.s32 	%r177, %r176, %r174;
	sub.s32 	%r178, %r175, %r177;
	cvt.u64.u32 	%rd539, %r176;
	cvt.u64.u32 	%rd522, %r178;
	bra.uni 	$L__BB46_28;
$L__BB46_27:
	div.s64 	%rd539, %rd517, %rd58;
	mul.lo.s64 	%rd439, %rd539, %rd58;
	sub.s64 	%rd522, %rd517, %rd439;
$L__BB46_28:
	mad.lo.s64 	%rd546, %rd522, %rd65, %rd57;
	add.s32 	%r213, %r213, -4;
	add.s32 	%r212, %r212, 4;
	setp.ne.s32 	%p37, %r212, 0;
	@%p37 bra 	$L__BB46_4;
	add.s32 	%r215, %r213, 1;
$L__BB46_30:
	and.b32  	%r179, %r6, 3;
	setp.eq.s32 	%p38, %r179, 0;
	@%p38 bra 	$L__BB46_53;
	setp.eq.s32 	%p39, %r179, 1;
	@%p39 bra 	$L__BB46_45;
	mul.wide.u32 	%rd441, %r215, 8;
	add.s64 	%rd442, %rd2, %rd441;
	ld.global.u64 	%rd80, [%rd442];
	or.b64  	%rd443, %rd541, %rd80;
	and.b64  	%rd444, %rd443, -4294967296;
	setp.ne.s64 	%p40, %rd444, 0;
	@%p40 bra 	$L__BB46_34;
	cvt.u32.u64 	%r181, %rd80;
	cvt.u32.u64 	%r182, %rd541;
	div.u32 	%r183, %r182, %r181;
	mul.lo.s32 	%r184, %r183, %r181;
	sub.s32 	%r185, %r182, %r184;
	cvt.u64.u32 	%rd529, %r183;
	cvt.u64.u32 	%rd530, %r185;
	bra.uni 	$L__BB46_35;
$L__BB46_34:
	div.s64 	%rd529, %rd541, %rd80;
	mul.lo.s64 	%rd445, %rd529, %rd80;
	sub.s64 	%rd530, %rd541, %rd445;
$L__BB46_35:
	mul.wide.u32 	%rd446, %r215, 8;
	add.s64 	%rd447, %rd1, %rd446;
	ld.global.u64 	%rd87, [%rd447];
	mad.lo.s64 	%rd88, %rd87, %rd530, %rd545;
	or.b64  	%rd448, %rd539, %rd80;
	and.b64  	%rd449, %rd448, -4294967296;
	setp.ne.s64 	%p41, %rd449, 0;
	@%p41 bra 	$L__BB46_37;
	cvt.u32.u64 	%r186, %rd80;
	cvt.u32.u64 	%r187, %rd539;
	div.u32 	%r188, %r187, %r186;
	mul.lo.s32 	%r189, %r188, %r186;
	sub.s32 	%r190, %r187, %r189;
	cvt.u64.u32 	%rd531, %r188;
	cvt.u64.u32 	%rd532, %r190;
	bra.uni 	$L__BB46_38;
$L__BB46_37:
	div.s64 	%rd531, %rd539, %rd80;
	mul.lo.s64 	%rd450, %rd531, %rd80;
	sub.s64 	%rd532, %rd539, %rd450;
$L__BB46_38:
	mad.lo.s64 	%rd95, %rd532, %rd87, %rd546;
	add.s32 	%r18, %r215, -1;
	mul.wide.u32 	%rd451, %r18, 8;
	add.s64 	%rd452, %rd2, %rd451;
	ld.global.u64 	%rd96, [%rd452];
	or.b64  	%rd453, %rd529, %rd96;
	and.b64  	%rd454, %rd453, -4294967296;
	setp.ne.s64 	%p42, %rd454, 0;
	@%p42 bra 	$L__BB46_40;
	cvt.u32.u64 	%r191, %rd96;
	cvt.u32.u64 	%r192, %rd529;
	div.u32 	%r193, %r192, %r191;
	mul.lo.s32 	%r194, %r193, %r191;
	sub.s32 	%r195, %r192, %r194;
	cvt.u64.u32 	%rd541, %r193;
	cvt.u64.u32 	%rd534, %r195;
	bra.uni 	$L__BB46_41;
$L__BB46_40:
	div.s64 	%rd541, %rd529, %rd96;
	mul.lo.s64 	%rd455, %rd541, %rd96;
	sub.s64 	%rd534, %rd529, %rd455;
$L__BB46_41:
	mul.wide.u32 	%rd456, %r18, 8;
	add.s64 	%rd457, %rd1, %rd456;
	ld.global.u64 	%rd103, [%rd457];
	mad.lo.s64 	%rd545, %rd103, %rd534, %rd88;
	or.b64  	%rd458, %rd531, %rd96;
	and.b64  	%rd459, %rd458, -4294967296;
	setp.ne.s64 	%p43, %rd459, 0;
	@%p43 bra 	$L__BB46_43;
	cvt.u32.u64 	%r196, %rd96;
	cvt.u32.u64 	%r197, %rd531;
	div.u32 	%r198, %r197, %r196;
	mul.lo.s32 	%r199, %r198, %r196;
	sub.s32 	%r200, %r197, %r199;
	cvt.u64.u32 	%rd539, %r198;
	cvt.u64.u32 	%rd536, %r200;
	bra.uni 	$L__BB46_44;
$L__BB46_43:
	div.s64 	%rd539, %rd531, %rd96;
	mul.lo.s64 	%rd460, %rd539, %rd96;
	sub.s64 	%rd536, %rd531, %rd460;
$L__BB46_44:
	mad.lo.s64 	%rd546, %rd536, %rd103, %rd95;
	add.s32 	%r215, %r215, -2;
$L__BB46_45:
	and.b32  	%r201, %r6, 1;
	setp.eq.b32 	%p44, %r201, 1;
	not.pred 	%p45, %p44;
	@%p45 bra 	$L__BB46_53;
	mul.wide.u32 	%rd461, %r215, 8;
	add.s64 	%rd462, %rd2, %rd461;
	ld.global.u64 	%rd118, [%rd462];
	or.b64  	%rd463, %rd541, %rd118;
	and.b64  	%rd464, %rd463, -4294967296;
	setp.ne.s64 	%p46, %rd464, 0;
	@%p46 bra 	$L__BB46_48;
	cvt.u32.u64 	%r202, %rd118;
	cvt.u32.u64 	%r203, %rd541;
	rem.u32 	%r204, %r203, %r202;
	cvt.u64.u32 	%rd543, %r204;
	bra.uni 	$L__BB46_49;
$L__BB46_48:
	rem.s64 	%rd543, %rd541, %rd118;
$L__BB46_49:
	add.s64 	%rd466, %rd1, %rd461;
	ld.global.u64 	%rd122, [%rd466];
	mad.lo.s64 	%rd545, %rd122, %rd543, %rd545;
	or.b64  	%rd467, %rd539, %rd118;
	and.b64  	%rd468, %rd467, -4294967296;
	setp.ne.s64 	%p47, %rd468, 0;
	@%p47 bra 	$L__BB46_51;
	cvt.u32.u64 	%r205, %rd118;
	cvt.u32.u64 	%r206, %rd539;
	rem.u32 	%r207, %r206, %r205;
	cvt.u64.u32 	%rd544, %r207;
	bra.uni 	$L__BB46_52;
$L__BB46_51:
	rem.s64 	%rd544, %rd539, %rd118;
$L__BB46_52:
	mad.lo.s64 	%rd546, %rd544, %rd122, %rd546;
$L__BB46_53:
	ld.param.u64 	%rd502, [uncontiguous_reduce_f32_param_2];
	cvta.to.global.u64 	%rd469, %rd502;
	shl.b64 	%rd470, %rd545, 2;
	add.s64 	%rd471, %rd469, %rd470;
	ld.global.f32 	%f1, [%rd471];
	shl.b64 	%rd472, %rd546, 2;
	add.s64 	%rd473, %rd469, %rd472;
	ld.global.f32 	%f5, [%rd473];
	setp.geu.f32 	%p48, %f1, %f5;
	@%p48 bra 	$L__BB46_55;
	st.shared.f32 	[%r5], %f1;
	st.shared.u64 	[%r4], %rd5;
	bra.uni 	$L__BB46_116;
$L__BB46_55:
	st.shared.f32 	[%r5], %f1;
	st.shared.u64 	[%r4], %rd4;
	bra.uni 	$L__BB46_116;
$L__BB46_56:
	setp.le.u64 	%p2, %rd266, %rd4;
	@%p2 bra 	$L__BB46_116;
	cvt.u32.u64 	%r21, %rd265;
	add.s32 	%r219, %r21, -1;
	setp.lt.s32 	%p3, %r219, 0;
	mov.b64 	%rd587, 0;
	@%p3 bra 	$L__BB46_115;
	setp.lt.u32 	%p4, %r219, 7;
	mov.b64 	%rd587, 0;
	mov.u64 	%rd577, %rd4;
	@%p4 bra 	$L__BB46_86;
	add.s32 	%r217, %r21, -4;
	and.b32  	%r61, %r21, -8;
	neg.s32 	%r216, %r61;
	mov.b64 	%rd587, 0;
	mov.u64 	%rd577, %rd4;
$L__BB46_60:
	.pragma "nounroll";
	add.s32 	%r27, %r217, 3;
	mul.wide.u32 	%rd273, %r27, 8;
	add.s64 	%rd274, %rd2, %rd273;
	ld.global.u64 	%rd132, [%rd274];
	or.b64  	%rd275, %rd577, %rd132;
	and.b64  	%rd276, %rd275, -4294967296;
	setp.ne.s64 	%p5, %rd276, 0;
	@%p5 bra 	$L__BB46_62;
	cvt.u32.u64 	%r62, %rd132;
	cvt.u32.u64 	%r63, %rd577;
	div.u32 	%r64, %r63, %r62;
	mul.lo.s32 	%r65, %r64, %r62;
	sub.s32 	%r66, %r63, %r65;
	cvt.u64.u32 	%rd549, %r64;
	cvt.u64.u32 	%rd550, %r66;
	bra.uni 	$L__BB46_63;
$L__BB46_62:
	div.s64 	%rd549, %rd577, %rd132;
	mul.lo.s64 	%rd277, %rd549, %rd132;
	sub.s64 	%rd550, %rd577, %rd277;
$L__BB46_63:
	add.s64 	%rd279, %rd1, %rd273;
	ld.global.u64 	%rd280, [%rd279];
	mad.lo.s64 	%rd139, %rd280, %rd550, %rd587;
	add.s32 	%r28, %r217, 2;
	mul.wide.u32 	%rd281, %r28, 8;
	add.s64 	%rd282, %rd2, %rd281;
	ld.global.u64 	%rd140, [%rd282];
	or.b64  	%rd283, %rd549, %rd140;
	and.b64  	%rd284, %rd283, -4294967296;
	setp.ne.s64 	%p6, %rd284, 0;
	@%p6 bra 	$L__BB46_65;
	cvt.u32.u64 	%r67, %rd140;
	cvt.u32.u64 	%r68, %rd549;
	div.u32 	%r69, %r68, %r67;
	mul.lo.s32 	%r70, %r69, %r67;
	sub.s32 	%r71, %r68, %r70;
	cvt.u64.u32 	%rd551, %r69;
	cvt.u64.u32 	%rd552, %r71;
	bra.uni 	$L__BB46_66;
$L__BB46_65:
	div.s64 	%rd551, %rd549, %rd140;
	mul.lo.s64 	%rd285, %rd551, %rd140;
	sub.s64 	%rd552, %rd549, %rd285;
$L__BB46_66:
	add.s64 	%rd287, %rd1, %rd281;
	ld.global.u64 	%rd288, [%rd287];
	mad.lo.s64 	%rd147, %rd288, %rd552, %rd139;
	add.s32 	%r29, %r217, 1;
	mul.wide.u32 	%rd289, %r29, 8;
	add.s64 	%rd290, %rd2, %rd289;
	ld.global.u64 	%rd148, [%rd290];
	or.b64  	%rd291, %rd551, %rd148;
	and.b64  	%rd292, %rd291, -4294967296;
	setp.ne.s64 	%p7, %rd292, 0;
	@%p7 bra 	$L__BB46_68;
	cvt.u32.u64 	%r72, %rd148;
	cvt.u32.u64 	%r73, %rd551;
	div.u32 	%r74, %r73, %r72;
	mul.lo.s32 	%r75, %r74, %r72;
	sub.s32 	%r76, %r73, %r75;
	cvt.u64.u32 	%rd553, %r74;
	cvt.u64.u32 	%rd554, %r76;
	bra.uni 	$L__BB46_69;
$L__BB46_68:
	div.s64 	%rd553, %rd551, %rd148;
	mul.lo.s64 	%rd293, %rd553, %rd148;
	sub.s64 	%rd554, %rd551, %rd293;
$L__BB46_69:
	add.s64 	%rd295, %rd1, %rd289;
	ld.global.u64 	%rd296, [%rd295];
	mad.lo.s64 	%rd155, %rd296, %rd554, %rd147;
	mul.wide.u32 	%rd297, %r217, 8;
	add.s64 	%rd298, %rd2, %rd297;
	ld.global.u64 	%rd156, [%rd298];
	or.b64  	%rd299, %rd553, %rd156;
	and.b64  	%rd300, %rd299, -4294967296;
	setp.ne.s64 	%p8, %rd300, 0;
	@%p8 bra 	$L__BB46_71;
	cvt.u32.u64 	%r77, %rd156;
	cvt.u32.u64 	%r78, %rd553;
	div.u32 	%r79, %r78, %r77;
	mul.lo.s32 	%r80, %r79, %r77;
	sub.s32 	%r81, %r78, %r80;
	cvt.u64.u32 	%rd555, %r79;
	cvt.u64.u32 	%rd556, %r81;
	bra.uni 	$L__BB46_72;
$L__BB46_71:
	div.s64 	%rd555, %rd553, %rd156;
	mul.lo.s64 	%rd301, %rd555, %rd156;
	sub.s64 	%rd556, %rd553, %rd301;
$L__BB46_72:
	add.s64 	%rd303, %rd1, %rd297;
	ld.global.u64 	%rd304, [%rd303];
	mad.lo.s64 	%rd163, %rd304, %rd556, %rd155;
	add.s32 	%r30, %r217, -1;
	mul.wide.u32 	%rd305, %r30, 8;
	add.s64 	%rd306, %rd2, %rd305;
	ld.global.u64 	%rd164, [%rd306];
	or.b64  	%rd307, %rd555, %rd164;
	and.b64  	%rd308, %rd307, -4294967296;
	setp.ne.s64 	%p9, %rd308, 0;
	@%p9 bra 	$L__BB46_74;
	cvt.u32.u64 	%r82, %rd164;
	cvt.u32.u64 	%r83, %rd555;
	div.u32 	%r84, %r83, %r82;
	mul.lo.s32 	%r85, %r84, %r82;
	sub.s32 	%r86, %r83, %r85;
	cvt.u64.u32 	%rd557, %r84;
	cvt.u64.u32 	%rd558, %r86;
	bra.uni 	$L__BB46_75;
$L__BB46_74:
	div.s64 	%rd557, %rd555, %rd164;
	mul.lo.s64 	%rd309, %rd557, %rd164;
	sub.s64 	%rd558, %rd555, %rd309;
$L__BB46_75:
	add.s64 	%rd311, %rd1, %rd305;
	ld.global.u64 	%rd312, [%rd311];
	mad.lo.s64 	%rd171, %rd312, %rd558, %rd163;
	add.s32 	%r31, %r217, -2;
	mul.wide.u32 	%rd313, %r31, 8;
	add.s64 	%rd314, %rd2, %rd313;
	ld.global.u64 	%rd172, [%rd314];
	or.b64  	%rd315, %rd557, %rd172;
	and.b64  	%rd316, %rd315, -4294967296;
	setp.ne.s64 	%p10, %rd316, 0;
	@%p10 bra 	$L__BB46_77;
	cvt.u32.u64 	%r87, %rd172;
	cvt.u32.u64 	%r88, %rd557;
	div.u32 	%r89, %r88, %r87;
	mul.lo.s32 	%r90, %r89, %r87;
	sub.s32 	%r91, %r88, %r90;
	cvt.u64.u32 	%rd559, %r89;
	cvt.u64.u32 	%rd560, %r91;
	bra.uni 	$L__BB46_78;
$L__BB46_77:
	div.s64 	%rd559, %rd557, %rd172;
	mul.lo.s64 	%rd317, %rd559, %rd172;
	sub.s64 	%rd560, %rd557, %rd317;
$L__BB46_78:
	add.s64 	%rd319, %rd1, %rd313;
	ld.global.u64 	%rd320, [%rd319];
	mad.lo.s64 	%rd179, %rd320, %rd560, %rd171;
	add.s32 	%r32, %r217, -3;
	mul.wide.u32 	%rd321, %r32, 8;
	add.s64 	%rd322, %rd2, %rd321;
	ld.global.u64 	%rd180, [%rd322];
	or.b64  	%rd323, %rd559, %rd180;
	and.b64  	%rd324, %rd323, -4294967296;
	setp.ne.s64 	%p11, %rd324, 0;
	@%p11 bra 	$L__BB46_80;
	cvt.u32.u64 	%r92, %rd180;
	cvt.u32.u64 	%r93, %rd559;
	div.u32 	%r94, %r93, %r92;
	mul.lo.s32 	%r95, %r94, %r92;
	sub.s32 	%r96, %r93, %r95;
	cvt.u64.u32 	%rd561, %r94;
	cvt.u64.u32 	%rd562, %r96;
	bra.uni 	$L__BB46_81;
$L__BB46_80:
	div.s64 	%rd561, %rd559, %rd180;
	mul.lo.s64 	%rd325, %rd561, %rd180;
	sub.s64 	%rd562, %rd559, %rd325;
$L__BB46_81:
	add.s64 	%rd327, %rd1, %rd321;
	ld.global.u64 	%rd328, [%rd327];
	mad.lo.s64 	%rd187, %rd328, %rd562, %rd179;
	add.s32 	%r33, %r217, -4;
	mul.wide.u32 	%rd329, %r33, 8;
	add.s64 	%rd330, %rd2, %rd329;
	ld.global.u64 	%rd188, [%rd330];
	or.b64  	%rd331, %rd561, %rd188;
	and.b64  	%rd332, %rd331, -4294967296;
	setp.ne.s64 	%p12, %rd332, 0;
	@%p12 bra 	$L__BB46_83;
	cvt.u32.u64 	%r97, %rd188;
	cvt.u32.u64 	%r98, %rd561;
	div.u32 	%r99, %r98, %r97;
	mul.lo.s32 	%r100, %r99, %r97;
	sub.s32 	%r101, %r98, %r100;
	cvt.u64.u32 	%rd577, %r99;
	cvt.u64.u32 	%rd564, %r101;
	bra.uni 	$L__BB46_84;
$L__BB46_83:
	div.s64 	%rd577, %rd561, %rd188;
	mul.lo.s64 	%rd333, %rd577, %rd188;
	sub.s64 	%rd564, %rd561, %rd333;
$L__BB46_84:
	add.s64 	%rd335, %rd1, %rd329;
	ld.global.u64 	%rd336, [%rd335];
	mad.lo.s64 	%rd587, %rd336, %rd564, %rd187;
	add.s32 	%r217, %r217, -8;
	add.s32 	%r216, %r216, 8;
	setp.ne.s32 	%p13, %r216, 0;
	@%p13 bra 	$L__BB46_60;
	add.s32 	%r219, %r217, 3;
$L__BB46_86:
	and.b32  	%r38, %r21, 7;
	setp.eq.s32 	%p14, %r38, 0;
	@%p14 bra 	$L__BB46_115;
	and.b32  	%r39, %r21, 3;
	setp.lt.u32 	%p15, %r38, 4;
	@%p15 bra 	$L__BB46_101;
	mul.wide.u32 	%rd338, %r219, 8;
	add.s64 	%rd339, %rd2, %rd338;
	ld.global.u64 	%rd199, [%rd339];
	or.b64  	%rd340, %rd577, %rd199;
	and.b64  	%rd341, %rd340, -4294967296;
	setp.ne.s64 	%p16, %rd341, 0;
	@%p16 bra 	$L__BB46_90;
	cvt.u32.u64 	%r102, %rd199;
	cvt.u32.u64 	%r103, %rd577;
	div.u32 	%r104, %r103, %r102;
	mul.lo.s32 	%r105, %r104, %r102;
	sub.s32 	%r106, %r103, %r105;
	cvt.u64.u32 	%rd568, %r104;
	cvt.u64.u32 	%rd569, %r106;
	bra.uni 	$L__BB46_91;
$L__BB46_90:
	div.s64 	%rd568, %rd577, %rd199;
	mul.lo.s64 	%rd342, %rd568, %rd199;
	sub.s64 	%rd569, %rd577, %rd342;
$L__BB46_91:
	add.s64 	%rd344, %rd1, %rd338;
	ld.global.u64 	%rd345, [%rd344];
	mad.lo.s64 	%rd206, %rd345, %rd569, %rd587;
	add.s32 	%r40, %r219, -1;
	mul.wide.u32 	%rd346, %r40, 8;
	add.s64 	%rd347, %rd2, %rd346;
	ld.global.u64 	%rd207, [%rd347];
	or.b64  	%rd348, %rd568, %rd207;
	and.b64  	%rd349, %rd348, -4294967296;
	setp.ne.s64 	%p17, %rd349, 0;
	@%p17 bra 	$L__BB46_93;
	cvt.u32.u64 	%r107, %rd207;
	cvt.u32.u64 	%r108, %rd568;
	div.u32 	%r109, %r108, %r107;
	mul.lo.s32 	%r110, %r109, %r107;
	sub.s32 	%r111, %r108, %r110;
	cvt.u64.u32 	%rd570, %r109;
	cvt.u64.u32 	%rd571, %r111;
	bra.uni 	$L__BB46_94;
$L__BB46_93:
	div.s64 	%rd570, %rd568, %rd207;
	mul.lo.s64 	%rd350, %rd570, %rd207;
	sub.s64 	%rd571, %rd568, %rd350;
$L__BB46_94:
	add.s64 	%rd352, %rd1, %rd346;
	ld.global.u64 	%rd353, [%rd352];
	mad.lo.s64 	%rd214, %rd353, %rd571, %rd206;
	add.s32 	%r41, %r219, -2;
	mul.wide.u32 	%rd354, %r41, 8;
	add.s64 	%rd355, %rd2, %rd354;
	ld.global.u64 	%rd215, [%rd355];
	or.b64  	%rd356, %rd570, %rd215;
	and.b64  	%rd357, %rd356, -4294967296;
	setp.ne.s64 	%p18, %rd357, 0;
	@%p18 bra 	$L__BB46_96;
	cvt.u32.u64 	%r112, %rd215;
	cvt.u32.u64 	%r113, %rd570;
	div.u32 	%r114, %r113, %r112;
	mul.lo.s32 	%r115, %r114, %r112;
	sub.s32 	%r116, %r113, %r115;
	cvt.u64.u32 	%rd572, %r114;
	cvt.u64.u32 	%rd573, %r116;
	bra.uni 	$L__BB46_97;
$L__BB46_96:
	div.s64 	%rd572, %rd570, %rd215;
	mul.lo.s64 	%rd358, %rd572, %rd215;
	sub.s64 	%rd573, %rd570, %rd358;
$L__BB46_97:
	add.s64 	%rd360, %rd1, %rd354;
	ld.global.u64 	%rd361, [%rd360];
	mad.lo.s64 	%rd222, %rd361, %rd573, %rd214;
	add.s32 	%r42, %r219, -3;
	mul.wide.u32 	%rd362, %r42, 8;
	add.s64 	%rd363, %rd2, %rd362;
	ld.global.u64 	%rd223, [%rd363];
	or.b64  	%rd364, %rd572, %rd223;
	and.b64  	%rd365, %rd364, -4294967296;
	setp.ne.s64 	%p19, %rd365, 0;
	@%p19 bra 	$L__BB46_99;
	cvt.u32.u64 	%r117, %rd223;
	cvt.u32.u64 	%r118, %rd572;
	div.u32 	%r119, %r118, %r117;
	mul.lo.s32 	%r120, %r119, %r117;
	sub.s32 	%r121, %r118, %r120;
	cvt.u64.u32 	%rd577, %r119;
	cvt.u64.u32 	%rd575, %r121;
	bra.uni 	$L__BB46_100;
$L__BB46_99:
	div.s64 	%rd577, %rd572, %rd223;
	mul.lo.s64 	%rd366, %rd577, %rd223;
	sub.s64 	%rd575, %rd572, %rd366;
$L__BB46_100:
	add.s64 	%rd368, %rd1, %rd362;
	ld.global.u64 	%rd369, [%rd368];
	mad.lo.s64 	%rd587, %rd369, %rd575, %rd222;
	add.s32 	%r219, %r219, -4;
$L__BB46_101:
	setp.eq.s32 	%p20, %r39, 0;
	@%p20 bra 	$L__BB46_115;
	setp.eq.s32 	%p21, %r39, 1;
	@%p21 bra 	$L__BB46_110;
	mul.wide.u32 	%rd371, %r219, 8;
	add.s64 	%rd372, %rd2, %rd371;
	ld.global.u64 	%rd234, [%rd372];
	or.b64  	%rd373, %rd577, %rd234;
	and.b64  	%rd374, %rd373, -4294967296;
	setp.ne.s64 	%p22, %rd374, 0;
	@%p22 bra 	$L__BB46_105;
	cvt.u32.u64 	%r122, %rd234;
	cvt.u32.u64 	%r123, %rd577;
	div.u32 	%r124, %r123, %r122;
	mul.lo.s32 	%r125, %r124, %r122;
	sub.s32 	%r126, %r123, %r125;
	cvt.u64.u32 	%rd579, %r124;
	cvt.u64.u32 	%rd580, %r126;
	bra.uni 	$L__BB46_106;
$L__BB46_105:
	div.s64 	%rd579, %rd577, %rd234;
	mul.lo.s64 	%rd375, %rd579, %rd234;
	sub.s64 	%rd580, %rd577, %rd375;
$L__BB46_106:
	add.s64 	%rd377, %rd1, %rd371;
	ld.global.u64 	%rd378, [%rd377];
	mad.lo.s64 	%rd241, %rd378, %rd580, %rd587;
	add.s32 	%r45, %r219, -1;
	mul.wide.u32 	%rd379, %r45, 8;
	add.s64 	%rd380, %rd2, %rd379;
	ld.global.u64 	%rd242, [%rd380];
	or.b64  	%rd381, %rd579, %rd242;
	and.b64  	%rd382, %rd381, -4294967296;
	setp.ne.s64 	%p23, %rd382, 0;
	@%p23 bra 	$L__BB46_108;
	cvt.u32.u64 	%r127, %rd242;
	cvt.u32.u64 	%r128, %rd579;
	div.u32 	%r129, %r128, %r127;
	mul.lo.s32 	%r130, %r129, %r127;
	sub.s32 	%r131, %r128, %r130;
	cvt.u64.u32 	%rd577, %r129;
	cvt.u64.u32 	%rd582, %r131;
	bra.uni 	$L__BB46_109;
$L__BB46_108:
	div.s64 	%rd577, %rd579, %rd242;
	mul.lo.s64 	%rd383, %rd577, %rd242;
	sub.s64 	%rd582, %rd579, %rd383;
$L__BB46_109:
	add.s64 	%rd385, %rd1, %rd379;
	ld.global.u64 	%rd386, [%rd385];
	mad.lo.s64 	%rd587, %rd386, %rd582, %rd241;
	add.s32 	%r219, %r219, -2;
$L__BB46_110:
	and.b32  	%r132, %r21, 1;
	setp.eq.b32 	%p24, %r132, 1;
	not.pred 	%p25, %p24;
	@%p25 bra 	$L__BB46_115;
	mul.wide.u32 	%rd387, %r219, 8;
	add.s64 	%rd388, %rd2, %rd387;
	ld.global.u64 	%rd253, [%rd388];
	or.b64  	%rd389, %rd577, %rd253;
	and.b64  	%rd390, %rd389, -4294967296;
	setp.ne.s64 	%p26, %rd390, 0;
	@%p26 bra 	$L__BB46_113;
	cvt.u32.u64 	%r133, %rd253;
	cvt.u32.u64 	%r134, %rd577;
	rem.u32 	%r135, %r134, %r133;
	cvt.u64.u32 	%rd586, %r135;
	bra.uni 	$L__BB46_114;
$L__BB46_113:
	rem.s64 	%rd586, %rd577, %rd253;
$L__BB46_114:
	add.s64 	%rd392, %rd1, %rd387;
	ld.global.u64 	%rd393, [%rd392];
	mad.lo.s64 	%rd587, %rd393, %rd586, %rd587;
$L__BB46_115:
	shl.b64 	%rd394, %rd587, 2;
	add.s64 	%rd395, %rd3, %rd394;
	ld.global.f32 	%f4, [%rd395];
	st.shared.f32 	[%r5], %f4;
	st.shared.u64 	[%r4], %rd4;
$L__BB46_116:
	bar.sync 	0;
	setp.lt.u32 	%p49, %r221, 66;
	@%p49 bra 	$L__BB46_124;
$L__BB46_117:
	mov.u32 	%r48, %r221;
	shr.u32 	%r221, %r48, 1;
	setp.ge.u32 	%p50, %r3, %r221;
	@%p50 bra 	$L__BB46_123;
	ld.shared.f32 	%f2, [%r5];
	shl.b32 	%r208, %r221, 2;
	add.s32 	%r209, %r5, %r208;
	ld.shared.f32 	%f3, [%r209];
	setp.geu.f32 	%p51, %f2, %f3;
	shl.b32 	%r210, %r221, 3;
	add.s32 	%r50, %r4, %r210;
	@%p51 bra 	$L__BB46_120;
	ld.shared.u64 	%rd588, [%r50];
	bra.uni 	$L__BB46_122;
$L__BB46_120:
	setp.neu.f32 	%p52, %f2, %f3;
	@%p52 bra 	$L__BB46_123;
	ld.shared.u64 	%rd474, [%r4];
	ld.shared.u64 	%rd588, [%r50];
	setp.le.s64 	%p53, %rd474, %rd588;
	@%p53 bra 	$L__BB46_123;
$L__BB46_122:
	st.shared.f32 	[%r5], %f3;
	st.shared.u64 	[%r4], %rd588;
$L__BB46_123:
	bar.sync 	0;
	setp.gt.u32 	%p54, %r48, 131;
	@%p54 bra 	$L__BB46_117;
$L__BB46_124:
	setp.gt.u32 	%p55, %r3, 31;
	@%p55 bra 	$L__BB46_151;
	ld.volatile.shared.f32 	%f6, [%r5];
	ld.volatile.shared.f32 	%f7, [%r5+128];
	setp.lt.f32 	%p56, %f6, %f7;
	@%p56 bra 	$L__BB46_128;
	ld.volatile.shared.f32 	%f8, [%r5];
	ld.volatile.shared.f32 	%f9, [%r5+128];
	setp.neu.f32 	%p57, %f8, %f9;
	@%p57 bra 	$L__BB46_129;
	ld.volatile.shared.u64 	%rd475, [%r4];
	ld.volatile.shared.u64 	%rd476, [%r4+256];
	setp.le.s64 	%p58, %rd475, %rd476;
	@%p58 bra 	$L__BB46_129;
$L__BB46_128:
	ld.volatile.shared.u64 	%rd477, [%r4+256];
	st.volatile.shared.u64 	[%r4], %rd477;
	ld.volatile.shared.f32 	%f10, [%r5+128];
	st.volatile.shared.f32 	[%r5], %f10;
$L__BB46_129:
	ld.volatile.shared.f32 	%f11, [%r5];
	ld.volatile.shared.f32 	%f12, [%r5+64];
	setp.lt.f32 	%p59, %f11, %f12;
	@%p59 bra 	$L__BB46_132;
	ld.volatile.shared.f32 	%f13, [%r5];
	ld.volatile.shared.f32 	%f14, [%r5+64];
	setp.neu.f32 	%p60, %f13, %f14;
	@%p60 bra 	$L__BB46_133;
	ld.volatile.shared.u64 	%rd478, [%r4];
	ld.volatile.shared.u64 	%rd479, [%r4+128];
	setp.le.s64 	%p61, %rd478, %rd479;
	@%p61 bra 	$L__BB46_133;
$L__BB46_132:
	ld.volatile.shared.u64 	%rd480, [%r4+128];
	st.volatile.shared.u64 	[%r4], %rd480;
	ld.volatile.shared.f32 	%f15, [%r5+64];
	st.volatile.shared.f32 	[%r5], %f15;
$L__BB46_133:
	ld.volatile.shared.f32 	%f16, [%r5];
	ld.volatile.shared.f32 	%f17, [%r5+32];
	setp.lt.f32 	%p62, %f16, %f17;
	@%p62 bra 	$L__BB46_136;
	ld.volatile.shared.f32 	%f18, [%r5];
	ld.volatile.shared.f32 	%f19, [%r5+32];
	setp.neu.f32 	%p63, %f18, %f19;
	@%p63 bra 	$L__BB46_137;
	ld.volatile.shared.u64 	%rd481, [%r4];
	ld.volatile.shared.u64 	%rd482, [%r4+64];
	setp.le.s64 	%p64, %rd481, %rd482;
	@%p64 bra 	$L__BB46_137;
$L__BB46_136:
	ld.volatile.shared.u64 	%rd483, [%r4+64];
	st.volatile.shared.u64 	[%r4], %rd483;
	ld.volatile.shared.f32 	%f20, [%r5+32];
	st.volatile.shared.f32 	[%r5], %f20;
$L__BB46_137:
	ld.volatile.shared.f32 	%f21, [%r5];
	ld.volatile.shared.f32 	%f22, [%r5+16];
	setp.lt.f32 	%p65, %f21, %f22;
	@%p65 bra 	$L__BB46_140;
	ld.volatile.shared.f32 	%f23, [%r5];
	ld.volatile.shared.f32 	%f24, [%r5+16];
	setp.neu.f32 	%p66, %f23, %f24;
	@%p66 bra 	$L__BB46_141;
	ld.volatile.shared.u64 	%rd484, [%r4];
	ld.volatile.shared.u64 	%rd485, [%r4+32];
	setp.le.s64 	%p67, %rd484, %rd485;
	@%p67 bra 	$L__BB46_141;
$L__BB46_140:
	ld.volatile.shared.u64 	%rd486, [%r4+32];
	st.volatile.shared.u64 	[%r4], %rd486;
	ld.volatile.shared.f32 	%f25, [%r5+16];
	st.volatile.shared.f32 	[%r5], %f25;
$L__BB46_141:
	ld.volatile.shared.f32 	%f26, [%r5];
	ld.volatile.shared.f32 	%f27, [%r5+8];
	setp.lt.f32 	%p68, %f26, %f27;
	@%p68 bra 	$L__BB46_144;
	ld.volatile.shared.f32 	%f28, [%r5];
	ld.volatile.shared.f32 	%f29, [%r5+8];
	setp.neu.f32 	%p69, %f28, %f29;
	@%p69 bra 	$L__BB46_145;
	ld.volatile.shared.u64 	%rd487, [%r4];
	ld.volatile.shared.u64 	%rd488, [%r4+16];
	setp.le.s64 	%p70, %rd487, %rd488;
	@%p70 bra 	$L__BB46_145;
$L__BB46_144:
	ld.volatile.shared.u64 	%rd489, [%r4+16];
	st.volatile.shared.u64 	[%r4], %rd489;
	ld.volatile.shared.f32 	%f30, [%r5+8];
	st.volatile.shared.f32 	[%r5], %f30;
$L__BB46_145:
	ld.volatile.shared.f32 	%f31, [%r5];
	ld.volatile.shared.f32 	%f32, [%r5+4];
	setp.lt.f32 	%p71, %f31, %f32;
	@%p71 bra 	$L__BB46_148;
	ld.volatile.shared.f32 	%f33, [%r5];
	ld.volatile.shared.f32 	%f34, [%r5+4];
	setp.neu.f32 	%p72, %f33, %f34;
	@%p72 bra 	$L__BB46_149;
	ld.volatile.shared.u64 	%rd490, [%r4];
	ld.volatile.shared.u64 	%rd491, [%r4+8];
	setp.le.s64 	%p73, %rd490, %rd491;
	@%p73 bra 	$L__BB46_149;
$L__BB46_148:
	ld.volatile.shared.u64 	%rd492, [%r4+8];
	st.volatile.shared.u64 	[%r4], %rd492;
	ld.volatile.shared.f32 	%f35, [%r5+4];
	st.volatile.shared.f32 	[%r5], %f35;
$L__BB46_149:
	setp.ne.s32 	%p74, %r3, 0;
	@%p74 bra 	$L__BB46_151;
	ld.param.u64 	%rd501, [uncontiguous_reduce_f32_param_1];
	ld.param.u64 	%rd500, [uncontiguous_reduce_f32_param_0];
	ld.shared.f32 	%f36, [sdata_f32];
	mov.u32 	%r211, %ctaid.x;
	cvta.to.global.u64 	%rd493, %rd500;
	mul.wide.u32 	%rd494, %r211, 4;
	add.s64 	%rd495, %rd493, %rd494;
	st.global.f32 	[%rd495], %f36;
	ld.shared.u64 	%rd496, [%r2];
	cvta.to.global.u64 	%rd497, %rd501;
	mul.wide.u32 	%rd498, %r211, 8;
	add.s64 	%rd499, %rd497, %rd498;
	st.global.u64 	[%rd499], %rd496;
$L__BB46_151:
	ret;

}
	// .globl	contiguous_reduce2_f32
.visible .entry contiguous_reduce2_f32(
	.param .u64 .ptr .align 1 contiguous_reduce2_f32_param_0,
	.param .u64 .ptr .align 1 contiguous_reduce2_f32_param_1,
	.param .u64 .ptr .align 1 contiguous_reduce2_f32_param_2,
	.param .u64 contiguous_reduce2_f32_param_3
)
{
	.reg .pred 	%p<32>;
	.reg .b32 	%r<23>;
	.reg .b32 	%f<37>;
	.reg .b64 	%rd<63>;

	ld.param.u64 	%rd14, [contiguous_reduce2_f32_param_0];
	ld.param.u64 	%rd16, [contiguous_reduce2_f32_param_1];
	ld.param.u64 	%rd17, [contiguous_reduce2_f32_param_2];
	ld.param.u64 	%rd15, [contiguous_reduce2_f32_param_3];
	cvta.to.global.u64 	%rd1, %rd16;
	cvta.to.global.u64 	%rd2, %rd17;
	mov.u32 	%r22, %ntid.x;
	shl.b32 	%r10, %r22, 2;
	mov.u32 	%r11, sdata_f32;
	add.s32 	%r2, %r11, %r10;
	mov.u32 	%r3, %tid.x;
	mov.u32 	%r4, %ctaid.x;
	mul.lo.s32 	%r12, %r4, %r22;
	shl.b32 	%r13, %r12, 1;
	add.s32 	%r14, %r13, %r3;
	cvt.u64.u32 	%rd3, %r14;
	shl.b32 	%r15, %r3, 3;
	add.s32 	%r5, %r2, %r15;
	st.shared.u64 	[%r5], %rd3;
	shl.b32 	%r16, %r3, 2;
	add.s32 	%r6, %r11, %r16;
	mov.b32 	%r17, -8388608;
	st.shared.u32 	[%r6], %r17;
	add.s32 	%r18, %r14, %r22;
	cvt.u64.u32 	%rd4, %r18;
	setp.le.u64 	%p1, %rd15, %rd4;
	@%p1 bra 	$L__BB47_8;
	shl.b64 	%rd23, %rd3, 2;
	add.s64 	%rd24, %rd2, %rd23;
	ld.global.f32 	%f1, [%rd24];
	shl.b64 	%rd25, %rd4, 2;
	add.s64 	%rd26, %rd2, %rd25;
	ld.global.f32 	%f2, [%rd26];
	setp.geu.f32 	%p3, %f1, %f2;
	@%p3 bra 	$L__BB47_3;
	shl.b64 	%rd33, %rd4, 3;
	add.s64 	%rd34, %rd1, %rd33;
	ld.global.u64 	%rd60, [%rd34];
	bra.uni 	$L__BB47_7;
$L__BB47_3:
	setp.eq.f32 	%p4, %f1, %f2;
	@%p4 bra 	$L__BB47_6;
	shl.b64 	%rd27, %rd3, 3;
	add.s64 	%rd28, %rd1, %rd27;
	ld.global.u64 	%rd61, [%rd28];
$L__BB47_5:
	st.shared.f32 	[%r6], %f1;
	st.shared.u64 	[%r5], %rd61;
	bra.uni 	$L__BB47_10;
$L__BB47_6:
	shl.b64 	%rd29, %rd3, 3;
	add.s64 	%rd30, %rd1, %rd29;
	ld.global.u64 	%rd61, [%rd30];
	shl.b64 	%rd31, %rd4, 3;
	add.s64 	%rd32, %rd1, %rd31;
	ld.global.u64 	%rd60, [%rd32];
	setp.le.s64 	%p5, %rd61, %rd60;
	@%p5 bra 	$L__BB47_5;
$L__BB47_7:
	st.shared.f32 	[%r6], %f2;
	st.shared.u64 	[%r5], %rd60;
	bra.uni 	$L__BB47_10;
$L__BB47_8:
	setp.le.u64 	%p2, %rd15, %rd3;
	@%p2 bra 	$L__BB47_10;
	shl.b64 	%rd18, %rd3, 2;
	add.s64 	%rd19, %rd2, %rd18;
	ld.global.f32 	%f5, [%rd19];
	st.shared.f32 	[%r6], %f5;
	shl.b64 	%rd20, %rd3, 3;
	add.s64 	%rd21, %rd1, %rd20;
	ld.global.u64 	%rd22, [%rd21];
	st.shared.u64 	[%r5], %rd22;
$L__BB47_10:
	bar.sync 	0;
	setp.lt.u32 	%p6, %r22, 66;
	@%p6 bra 	$L__BB47_18;
$L__BB47_11:
	mov.u32 	%r7, %r22;
	shr.u32 	%r22, %r7, 1;
	setp.ge.u32 	%p7, %r3, %r22;
	@%p7 bra 	$L__BB47_17;
	ld.shared.f32 	%f3, [%r6];
	shl.b32 	%r19, %r22, 2;
	add.s32 	%r20, %r6, %r19;
	ld.shared.f32 	%f4, [%r20];
	setp.geu.f32 	%p8, %f3, %f4;
	shl.b32 	%r21, %r22, 3;
	add.s32 	%r9, %r5, %r21;
	@%p8 bra 	$L__BB47_14;
	ld.shared.u64 	%rd62, [%r9];
	bra.uni 	$L__BB47_16;
$L__BB47_14:
	setp.neu.f32 	%p9, %f3, %f4;
	@%p9 bra 	$L__BB47_17;
	ld.shared.u64 	%rd35, [%r5];
	ld.shared.u64 	%rd62, [%r9];
	setp.le.s64 	%p10, %rd35, %rd62;
	@%p10 bra 	$L__BB47_17;
$L__BB47_16:
	st.shared.f32 	[%r6], %f4;
	st.shared.u64 	[%r5], %rd62;
$L__BB47_17:
	bar.sync 	0;
	setp.gt.u32 	%p11, %r7, 131;
	@%p11 bra 	$L__BB47_11;
$L__BB47_18:
	setp.gt.u32 	%p12, %r3, 31;
	@%p12 bra 	$L__BB47_45;
	ld.volatile.shared.f32 	%f6, [%r6];
	ld.volatile.shared.f32 	%f7, [%r6+128];
	setp.lt.f32 	%p13, %f6, %f7;
	@%p13 bra 	$L__BB47_22;
	ld.volatile.shared.f32 	%f8, [%r6];
	ld.volatile.shared.f32 	%f9, [%r6+128];
	setp.neu.f32 	%p14, %f8, %f9;
	@%p14 bra 	$L__BB47_23;
	ld.volatile.shared.u64 	%rd36, [%r5];
	ld.volatile.shared.u64 	%rd37, [%r5+256];
	setp.le.s64 	%p15, %rd36, %rd37;
	@%p15 bra 	$L__BB47_23;
$L__BB47_22:
	ld.volatile.shared.u64 	%rd38, [%r5+256];
	st.volatile.shared.u64 	[%r5], %rd38;
	ld.volatile.shared.f32 	%f10, [%r6+128];
	st.volatile.shared.f32 	[%r6], %f10;
$L__BB47_23:
	ld.volatile.shared.f32 	%f11, [%r6];
	ld.volatile.shared.f32 	%f12, [%r6+64];
	setp.lt.f32 	%p16, %f11, %f12;
	@%p16 bra 	$L__BB47_26;
	ld.volatile.shared.f32 	%f13, [%r6];
	ld.volatile.shared.f32 	%f14, [%r6+64];
	setp.neu.f32 	%p17, %f13, %f14;
	@%p17 bra 	$L__BB47_27;
	ld.volatile.shared.u64 	%rd39, [%r5];
	ld.volatile.shared.u64 	%rd40, [%r5+128];
	setp.le.s64 	%p18, %rd39, %rd40;
	@%p18 bra 	$L__BB47_27;
$L__BB47_26:
	ld.volatile.shared.u64 	%rd41, [%r5+128];
	st.volatile.shared.u64 	[%r5], %rd41;
	ld.volatile.shared.f32 	%f15, [%r6+64];
	st.volatile.shared.f32 	[%r6], %f15;
$L__BB47_27:
	ld.volatile.shared.f32 	%f16, [%r6];
	ld.volatile.shared.f32 	%f17, [%r6+32];
	setp.lt.f32 	%p19, %f16, %f17;
	@%p19 bra 	$L__BB47_30;
	ld.volatile.shared.f32 	%f18, [%r6];
	ld.volatile.shared.f32 	%f19, [%r6+32];
	setp.neu.f32 	%p20, %f18, %f19;
	@%p20 bra 	$L__BB47_31;
	ld.volatile.shared.u64 	%rd42, [%r5];
	ld.volatile.shared.u64 	%rd43, [%r5+64];
	setp.le.s64 	%p21, %rd42, %rd43;
	@%p21 bra 	$L__BB47_31;
$L__BB47_30:
	ld.volatile.shared.u64 	%rd44, [%r5+64];
	st.volatile.shared.u64 	[%r5], %rd44;
	ld.volatile.shared.f32 	%f20, [%r6+32];
	st.volatile.shared.f32 	[%r6], %f20;
$L__BB47_31:
	ld.volatile.shared.f32 	%f21, [%r6];
	ld.volatile.shared.f32 	%f22, [%r6+16];
	setp.lt.f32 	%p22, %f21, %f22;
	@%p22 bra 	$L__BB47_34;
	ld.volatile.shared.f32 	%f23, [%r6];
	ld.volatile.shared.f32 	%f24, [%r6+16];
	setp.neu.f32 	%p23, %f23, %f24;
	@%p23 bra 	$L__BB47_35;
	ld.volatile.shared.u64 	%rd45, [%r5];
	ld.volatile.shared.u64 	%rd46, [%r5+32];
	setp.le.s64 	%p24, %rd45, %rd46;
	@%p24 bra 	$L__BB47_35;
$L__BB47_34:
	ld.volatile.shared.u64 	%rd47, [%r5+32];
	st.volatile.shared.u64 	[%r5], %rd47;
	ld.volatile.shared.f32 	%f25, [%r6+16];
	st.volatile.shared.f32 	[%r6], %f25;
$L__BB47_35:
	ld.volatile.shared.f32 	%f26, [%r6];
	ld.volatile.shared.f32 	%f27, [%r6+8];
	setp.lt.f32 	%p25, %f26, %f27;
	@%p25 bra 	$L__BB47_38;
	ld.volatile.shared.f32 	%f28, [%r6];
	ld.volatile.shared.f32 	%f29, [%r6+8];
	setp.neu.f32 	%p26, %f28, %f29;
	@%p26 bra 	$L__BB47_39;
	ld.volatile.shared.u64 	%rd48, [%r5];
	ld.volatile.shared.u64 	%rd49, [%r5+16];
	setp.le.s64 	%p27, %rd48, %rd49;
	@%p27 bra 	$L__BB47_39;
$L__BB47_38:
	ld.volatile.shared.u64 	%rd50, [%r5+16];
	st.volatile.shared.u64 	[%r5], %rd50;
	ld.volatile.shared.f32 	%f30, [%r6+8];
	st.volatile.shared.f32 	[%r6], %f30;
$L__BB47_39:
	ld.volatile.shared.f32 	%f31, [%r6];
	ld.volatile.shared.f32 	%f32, [%r6+4];
	setp.lt.f32 	%p28, %f31, %f32;
	@%p28 bra 	$L__BB47_42;
	ld.volatile.shared.f32 	%f33, [%r6];
	ld.volatile.shared.f32 	%f34, [%r6+4];
	setp.neu.f32 	%p29, %f33, %f34;
	@%p29 bra 	$L__BB47_43;
	ld.volatile.shared.u64 	%rd51, [%r5];
	ld.volatile.shared.u64 	%rd52, [%r5+8];
	setp.le.s64 	%p30, %rd51, %rd52;
	@%p30 bra 	$L__BB47_43;
$L__BB47_42:
	ld.volatile.shared.u64 	%rd53, [%r5+8];
	st.volatile.shared.u64 	[%r5], %rd53;
	ld.volatile.shared.f32 	%f35, [%r6+4];
	st.volatile.shared.f32 	[%r6], %f35;
$L__BB47_43:
	setp.ne.s32 	%p31, %r3, 0;
	@%p31 bra 	$L__BB47_45;
	ld.shared.f32 	%f36, [sdata_f32];
	cvta.to.global.u64 	%rd54, %rd14;
	mul.wide.u32 	%rd55, %r4, 4;
	add.s64 	%rd56, %rd54, %rd55;
	st.global.f32 	[%rd56], %f36;
	ld.shared.u64 	%rd57, [%r2];
	mul.wide.u32 	%rd58, %r4, 8;
	add.s64 	%rd59, %rd1, %rd58;
	st.global.u64 	[%rd59], %rd57;
$L__BB47_45:
	ret;

}
	// .globl	nkd_f32
.visible .entry nkd_f32(
	.param .u64 .ptr .align 1 nkd_f32_param_0,
	.param .u64 .ptr .align 1 nkd_f32_param_1,
	.param .u64 .ptr .align 1 nkd_f32_param_2,
	.param .u64 .ptr .align 1 nkd_f32_param_3,
	.param .u64 .ptr .align 1 nkd_f32_param_4,
	.param .u64 nkd_f32_param_5,
	.param .u64 nkd_f32_param_6,
	.param .u64 nkd_f32_param_7,
	.param .u64 nkd_f32_param_8,
	.param .u64 nkd_f32_param_9
)
{
	.reg .pred 	%p<76>;
	.reg .b32 	%r<221>;
	.reg .b32 	%f<37>;
	.reg .b64 	%rd<601>;

	ld.param.u64 	%rd271, [nkd_f32_param_1];
	ld.param.u64 	%rd267, [nkd_f32_param_2];
	ld.param.u64 	%rd272, [nkd_f32_param_3];
	ld.param.u64 	%rd273, [nkd_f32_param_4];
	ld.param.u64 	%rd268, [nkd_f32_param_5];
	ld.param.u64 	%rd274, [nkd_f32_param_6];
	ld.param.u64 	%rd269, [nkd_f32_param_7];
	ld.param.u64 	%rd275, [nkd_f32_param_8];
	cvta.to.global.u64 	%rd1, %rd273;
	cvta.to.global.u64 	%rd2, %rd272;
	cvta.to.global.u64 	%rd599, %rd271;
	mov.u32 	%r220, %ntid.x;
	shl.b32 	%r54, %r220, 2;
	mov.u32 	%r55, sdata_f32;
	add.s32 	%r2, %r55, %r54;
	mov.u32 	%r3, %tid.x;
	mov.u32 	%r4, %ctaid.x;
	mul.lo.s32 	%r56, %r4, %r220;
	shl.b32 	%r57, %r56, 1;
	add.s32 	%r58, %r57, %r3;
	shl.b32 	%r59, %r3, 2;
	add.s32 	%r5, %r55, %r59;
	mov.b32 	%r60, -8388608;
	st.shared.u32 	[%r5], %r60;
	cvt.u64.u32 	%rd4, %r58;
	shl.b32 	%r61, %r3, 3;
	add.s32 	%r6, %r2, %r61;
	st.shared.u64 	[%r6], %rd4;
	mov.u32 	%r62, %ctaid.y;
	cvt.u64.u32 	%rd276, %r62;
	add.s64 	%rd5, %rd274, %rd276;
	setp.ge.u64 	%p1, %rd5, %rd275;
	@%p1 bra 	$L__BB48_152;
	cvt.u32.u64 	%r63, %rd4;
	add.s32 	%r64, %r63, %r220;
	cvt.u64.u32 	%rd6, %r64;
	setp.le.u64 	%p2, %rd269, %rd6;
	@%p2 bra 	$L__BB48_57;
	mul.lo.s64 	%rd408, %rd5, %rd269;
	add.s64 	%rd553, %rd408, %rd4;
	add.s64 	%rd551, %rd408, %rd6;
	cvt.u32.u64 	%r7, %rd268;
	add.s32 	%r214, %r7, -1;
	setp.lt.s32 	%p28, %r214, 0;
	mov.b64 	%rd557, 0;
	mov.u64 	%rd558, %rd557;
	@%p28 bra 	$L__BB48_54;
	setp.lt.u32 	%p29, %r214, 3;
	mov.b64 	%rd558, 0;
	mov.u64 	%rd557, %rd558;
	@%p29 bra 	$L__BB48_31;
	add.s32 	%r212, %r7, -2;
	and.b32  	%r140, %r7, -4;
	neg.s32 	%r211, %r140;
	mov.b64 	%rd558, 0;
$L__BB48_5:
	.pragma "nounroll";
	add.s32 	%r13, %r212, 1;
	mul.wide.u32 	%rd412, %r13, 8;
	add.s64 	%rd413, %rd2, %rd412;
	ld.global.u64 	%rd13, [%rd413];
	or.b64  	%rd414, %rd553, %rd13;
	and.b64  	%rd415, %rd414, -4294967296;
	setp.ne.s64 	%p30, %rd415, 0;
	@%p30 bra 	$L__BB48_7;
	cvt.u32.u64 	%r141, %rd13;
	cvt.u32.u64 	%r142, %rd553;
	div.u32 	%r143, %r142, %r141;
	mul.lo.s32 	%r144, %r143, %r141;
	sub.s32 	%r145, %r142, %r144;
	cvt.u64.u32 	%rd519, %r143;
	cvt.u64.u32 	%rd520, %r145;
	bra.uni 	$L__BB48_8;
$L__BB48_7:
	div.s64 	%rd519, %rd553, %rd13;
	mul.lo.s64 	%rd416, %rd519, %rd13;
	sub.s64 	%rd520, %rd553, %rd416;
$L__BB48_8:
	mul.wide.u32 	%rd417, %r13, 8;
	add.s64 	%rd418, %rd1, %rd417;
	ld.global.u64 	%rd20, [%rd418];
	mad.lo.s64 	%rd21, %rd20, %rd520, %rd557;
	or.b64  	%rd419, %rd551, %rd13;
	and.b64  	%rd420, %rd419, -4294967296;
	setp.ne.s64 	%p31, %rd420, 0;
	@%p31 bra 	$L__BB48_10;
	cvt.u32.u64 	%r146, %rd13;
	cvt.u32.u64 	%r147, %rd551;
	div.u32 	%r148, %r147, %r146;
	mul.lo.s32 	%r149, %r148, %r146;
	sub.s32 	%r150, %r147, %r149;
	cvt.u64.u32 	%rd521, %r148;
	cvt.u64.u32 	%rd522, %r150;
	bra.uni 	$L__BB48_11;
$L__BB48_10:
	div.s64 	%rd521, %rd551, %rd13;
	mul.lo.s64 	%rd421, %rd521, %rd13;
	sub.s64 	%rd522, %rd551, %rd421;
$L__BB48_11:
	mad.lo.s64 	%rd28, %rd522, %rd20, %rd558;
	add.s32 	%r14, %r212, -2;
	mul.wide.u32 	%rd422, %r212, 8;
	add.s64 	%rd423, %rd2, %rd422;
	ld.global.u64 	%rd29, [%rd423];
	or.b64  	%rd424, %rd519, %rd29;
	and.b64  	%rd425, %rd424, -4294967296;
	setp.ne.s64 	%p32, %rd425, 0;
	@%p32 bra 	$L__BB48_13;
	cvt.u32.u64 	%r151, %rd29;
	cvt.u32.u64 	%r152, %rd519;
	div.u32 	%r153, %r152, %r151;
	mul.lo.s32 	%r154, %r153, %r151;
	sub.s32 	%r155, %r152, %r154;
	cvt.u64.u32 	%rd523, %r153;
	cvt.u64.u32 	%rd524, %r155;
	bra.uni 	$L__BB48_14;
$L__BB48_13:
	div.s64 	%rd523, %rd519, %rd29;
	mul.lo.s64 	%rd426, %rd523, %rd29;
	sub.s64 	%rd524, %rd519, %rd426;
$L__BB48_14:
	mul.wide.u32 	%rd427, %r212, 8;
	add.s64 	%rd428, %rd1, %rd427;
	ld.global.u64 	%rd36, [%rd428];
	mad.lo.s64 	%rd37, %rd36, %rd524, %rd21;
	or.b64  	%rd429, %rd521, %rd29;
	and.b64  	%rd430, %rd429, -4294967296;
	setp.ne.s64 	%p33, %rd430, 0;
	@%p33 bra 	$L__BB48_16;
	cvt.u32.u64 	%r156, %rd29;
	cvt.u32.u64 	%r157, %rd521;
	div.u32 	%r158, %r157, %r156;
	mul.lo.s32 	%r159, %r158, %r156;
	sub.s32 	%r160, %r157, %r159;
	cvt.u64.u32 	%rd525, %r158;
	cvt.u64.u32 	%rd526, %r160;
	bra.uni 	$L__BB48_17;
$L__BB48_16:
	div.s64 	%rd525, %rd521, %rd29;
	mul.lo.s64 	%rd431, %rd525, %rd29;
	sub.s64 	%rd526, %rd521, %rd431;
$L__BB48_17:
	mad.lo.s64 	%rd44, %rd526, %rd36, %rd28;
	add.s32 	%r15, %r212, -1;
	mul.wide.u32 	%rd432, %r15, 8;
	add.s64 	%rd433, %rd2, %rd432;
	ld.global.u64 	%rd45, [%rd433];
	or.b64  	%rd434, %rd523, %rd45;
	and.b64  	%rd435, %rd434, -4294967296;
	setp.ne.s64 	%p34, %rd435, 0;
	@%p34 bra 	$L__BB48_19;
	cvt.u32.u64 	%r161, %rd45;
	cvt.u32.u64 	%r162, %rd523;
	div.u32 	%r163, %r162, %r161;
	mul.lo.s32 	%r164, %r163, %r161;
	sub.s32 	%r165, %r162, %r164;
	cvt.u64.u32 	%rd527, %r163;
	cvt.u64.u32 	%rd528, %r165;
	bra.uni 	$L__BB48_20;
$L__BB48_19:
	div.s64 	%rd527, %rd523, %rd45;
	mul.lo.s64 	%rd436, %rd527, %rd45;
	sub.s64 	%rd528, %rd523, %rd436;
$L__BB48_20:
	mul.wide.u32 	%rd437, %r15, 8;
	add.s64 	%rd438, %rd1, %rd437;
	ld.global.u64 	%rd52, [%rd438];
	mad.lo.s64 	%rd53, %rd52, %rd528, %rd37;
	or.b64  	%rd439, %rd525, %rd45;
	and.b64  	%rd440, %rd439, -4294967296;
	setp.ne.s64 	%p35, %rd440, 0;
	@%p35 bra 	$L__BB48_22;
	cvt.u32.u64 	%r166, %rd45;
	cvt.u32.u64 	%r167, %rd525;
	div.u32 	%r168, %r167, %r166;
	mul.lo.s32 	%r169, %r168, %r166;
	sub.s32 	%r170, %r167, %r169;
	cvt.u64.u32 	%rd529, %r168;
	cvt.u64.u32 	%rd530, %r170;
	bra.uni 	$L__BB48_23;
$L__BB48_22:
	div.s64 	%rd529, %rd525, %rd45;
	mul.lo.s64 	%rd441, %rd529, %rd45;
	sub.s64 	%rd530, %rd525, %rd441;
$L__BB48_23:
	mad.lo.s64 	%rd60, %rd530, %rd52, %rd44;
	mul.wide.u32 	%rd442, %r14, 8;
	add.s64 	%rd443, %rd2, %rd442;
	ld.global.u64 	%rd61, [%rd443];
	or.b64  	%rd444, %rd527, %rd61;
	and.b64  	%rd445, %rd444, -4294967296;
	setp.ne.s64 	%p36, %rd445, 0;
	@%p36 bra 	$L__BB48_25;
	cvt.u32.u64 	%r171, %rd61;
	cvt.u32.u64 	%r172, %rd527;
	div.u32 	%r173, %r172, %r171;
	mul.lo.s32 	%r174, %r173, %r171;
	sub.s32 	%r175, %r172, %r174;
	cvt.u64.u32 	%rd553, %r173;
	cvt.u64.u32 	%rd532, %r175;
	bra.uni 	$L__BB48_26;
$L__BB48_25:
	div.s64 	%rd553, %rd527, %rd61;
	mul.lo.s64 	%rd446, %rd553, %rd61;
	sub.s64 	%rd532, %rd527, %rd446;
$L__BB48_26:
	mul.wide.u32 	%rd447, %r14, 8;
	add.s64 	%rd448, %rd1, %rd447;
	ld.global.u64 	%rd68, [%rd448];
	mad.lo.s64 	%rd557, %rd68, %rd532, %rd53;
	or.b64  	%rd449, %rd529, %rd61;
	and.b64  	%rd450, %rd449, -4294967296;
	setp.ne.s64 	%p37, %rd450, 0;
	@%p37 bra 	$L__BB48_28;
	cvt.u32.u64 	%r176, %rd61;
	cvt.u32.u64 	%r177, %rd529;
	div.u32 	%r178, %r177, %r176;
	mul.lo.s32 	%r179, %r178, %r176;
	sub.s32 	%r180, %r177, %r179;
	cvt.u64.u32 	%rd551, %r178;
	cvt.u64.u32 	%rd534, %r180;
	bra.uni 	$L__BB48_29;
$L__BB48_28:
	div.s64 	%rd551, %rd529, %rd61;
	mul.lo.s64 	%rd451, %rd551, %rd61;
	sub.s64 	%rd534, %rd529, %rd451;
$L__BB48_29:
	mad.lo.s64 	%rd558, %rd534, %rd68, %rd60;
	add.s32 	%r212, %r212, -4;
	add.s32 	%r211, %r211, 4;
	setp.ne.s32 	%p38, %r211, 0;
	@%p38 bra 	$L__BB48_5;
	add.s32 	%r214, %r212, 1;
$L__BB48_31:
	and.b32  	%r20, %r7, 3;
	setp.eq.s32 	%p39, %r20, 0;
	@%p39 bra 	$L__BB48_54;
	setp.eq.s32 	%p40, %r20, 1;
	@%p40 bra 	$L__BB48_46;
	mul.wide.u32 	%rd453, %r214, 8;
	add.s64 	%rd454, %rd2, %rd453;
	ld.global.u64 	%rd83, [%rd454];
	or.b64  	%rd455, %rd553, %rd83;
	and.b64  	%rd456, %rd455, -4294967296;
	setp.ne.s64 	%p41, %rd456, 0;
	@%p41 bra 	$L__BB48_35;
	cvt.u32.u64 	%r181, %rd83;
	cvt.u32.u64 	%r182, %rd553;
	div.u32 	%r183, %r182, %r181;
	mul.lo.s32 	%r184, %r183, %r181;
	sub.s32 	%r185, %r182, %r184;
	cvt.u64.u32 	%rd541, %r183;
	cvt.u64.u32 	%rd542, %r185;
	bra.uni 	$L__BB48_36;
$L__BB48_35:
	div.s64 	%rd541, %rd553, %rd83;
	mul.lo.s64 	%rd457, %rd541, %rd83;
	sub.s64 	%rd542, %rd553, %rd457;
$L__BB48_36:
	mul.wide.u32 	%rd458, %r214, 8;
	add.s64 	%rd459, %rd1, %rd458;
	ld.global.u64 	%rd90, [%rd459];
	mad.lo.s64 	%rd91, %rd90, %rd542, %rd557;
	or.b64  	%rd460, %rd551, %rd83;
	and.b64  	%rd461, %rd460, -4294967296;
	setp.ne.s64 	%p42, %rd461, 0;
	@%p42 bra 	$L__BB48_38;
	cvt.u32.u64 	%r186, %rd83;
	cvt.u32.u64 	%r187, %rd551;
	div.u32 	%r188, %r187, %r186;
	mul.lo.s32 	%r189, %r188, %r186;
	sub.s32 	%r190, %r187, %r189;
	cvt.u64.u32 	%rd543, %r188;
	cvt.u64.u32 	%rd544, %r190;
	bra.uni 	$L__BB48_39;
$L__BB48_38:
	div.s64 	%rd543, %rd551, %rd83;
	mul.lo.s64 	%rd462, %rd543, %rd83;
	sub.s64 	%rd544, %rd551, %rd462;
$L__BB48_39:
	mad.lo.s64 	%rd98, %rd544, %rd90, %rd558;
	add.s32 	%r21, %r214, -1;
	mul.wide.u32 	%rd463, %r21, 8;
	add.s64 	%rd464, %rd2, %rd463;
	ld.global.u64 	%rd99, [%rd464];
	or.b64  	%rd465, %rd541, %rd99;
	and.b64  	%rd466, %rd465, -4294967296;
	setp.ne.s64 	%p43, %rd466, 0;
	@%p43 bra 	$L__BB48_41;
	cvt.u32.u64 	%r191, %rd99;
	cvt.u32.u64 	%r192, %rd541;
	div.u32 	%r193, %r192, %r191;
	mul.lo.s32 	%r194, %r193, %r191;
	sub.s32 	%r195, %r192, %r194;
	cvt.u64.u32 	%rd553, %r193;
	cvt.u64.u32 	%rd546, %r195;
	bra.uni 	$L__BB48_42;
$L__BB48_41:
	div.s64 	%rd553, %rd541, %rd99;
	mul.lo.s64 	%rd467, %rd553, %rd99;
	sub.s64 	%rd546, %rd541, %rd467;
$L__BB48_42:
	mul.wide.u32 	%rd468, %r21, 8;
	add.s64 	%rd469, %rd1, %rd468;
	ld.global.u64 	%rd106, [%rd469];
	mad.lo.s64 	%rd557, %rd106, %rd546, %rd91;
	or.b64  	%rd470, %rd543, %rd99;
	and.b64  	%rd471, %rd470, -4294967296;
	setp.ne.s64 	%p44, %rd471, 0;
	@%p44 bra 	$L__BB48_44;
	cvt.u32.u64 	%r196, %rd99;
	cvt.u32.u64 	%r197, %rd543;
	div.u32 	%r198, %r197, %r196;
	mul.lo.s32 	%r199, %r198, %r196;
	sub.s32 	%r200, %r197, %r199;
	cvt.u64.u32 	%rd551, %r198;
	cvt.u64.u32 	%rd548, %r200;
	bra.uni 	$L__BB48_45;
$L__BB48_44:
	div.s64 	%rd551, %rd543, %rd99;
	mul.lo.s64 	%rd472, %rd551, %rd99;
	sub.s64 	%rd548, %rd543, %rd472;
$L__BB48_45:
	mad.lo.s64 	%rd558, %rd548, %rd106, %rd98;
	add.s32 	%r214, %r214, -2;
$L__BB48_46:
	and.b32  	%r201, %r7, 1;
	setp.eq.b32 	%p45, %r201, 1;
	not.pred 	%p46, %p45;
	@%p46 bra 	$L__BB48_54;
	mul.wide.u32 	%rd473, %r214, 8;
	add.s64 	%rd474, %rd2, %rd473;
	ld.global.u64 	%rd121, [%rd474];
	or.b64  	%rd475, %rd553, %rd121;
	and.b64  	%rd476, %rd475, -4294967296;
	setp.ne.s64 	%p47, %rd476, 0;
	@%p47 bra 	$L__BB48_49;
	cvt.u32.u64 	%r202, %rd121;
	cvt.u32.u64 	%r203, %rd553;
	rem.u32 	%r204, %r203, %r202;
	cvt.u64.u32 	%rd555, %r204;
	bra.uni 	$L__BB48_50;
$L__BB48_49:
	rem.s64 	%rd555, %rd553, %rd121;
$L__BB48_50:
	mul.wide.u32 	%rd477, %r214, 8;
	add.s64 	%rd478, %rd1, %rd477;
	ld.global.u64 	%rd125, [%rd478];
	mad.lo.s64 	%rd557, %rd125, %rd555, %rd557;
	or.b64  	%rd479, %rd551, %rd121;
	and.b64  	%rd480, %rd479, -4294967296;
	setp.ne.s64 	%p48, %rd480, 0;
	@%p48 bra 	$L__BB48_52;
	cvt.u32.u64 	%r205, %rd121;
	cvt.u32.u64 	%r206, %rd551;
	rem.u32 	%r207, %r206, %r205;
	cvt.u64.u32 	%rd556, %r207;
	bra.uni 	$L__BB48_53;
$L__BB48_52:
	rem.s64 	%rd556, %rd551, %rd121;
$L__BB48_53:
	mad.lo.s64 	%rd558, %rd556, %rd125, %rd558;
$L__BB48_54:
	shl.b64 	%rd481, %rd557, 2;
	add.s64 	%rd482, %rd599, %rd481;
	ld.global.f32 	%f1, [%rd482];
	shl.b64 	%rd483, %rd558, 2;
	add.s64 	%rd484, %rd599, %rd483;
	ld.global.f32 	%f2, [%rd484];
	setp.geu.f32 	%p49, %f1, %f2;
	@%p49 bra 	$L__BB48_56;
	st.shared.f32 	[%r5], %f2;
	st.shared.u64 	[%r6], %rd6;
	bra.uni 	$L__BB48_117;
$L__BB48_56:
	st.shared.f32 	[%r5], %f1;
	st.shared.u64 	[%r6], %rd4;
	bra.uni 	$L__BB48_117;
$L__BB48_57:
	setp.le.u64 	%p3, %rd269, %rd4;
	@%p3 bra 	$L__BB48_117;
	mad.lo.s64 	%rd590, %rd5, %rd269, %rd4;
	cvt.u32.u64 	%r24, %rd268;
	add.s32 	%r218, %r24, -1;
	setp.lt.s32 	%p4, %r218, 0;
	@%p4 bra 	$L__BB48_116;
	and.b32  	%r26, %r24, 7;
	setp.lt.u32 	%p5, %r218, 7;
	@%p5 bra 	$L__BB48_87;
	add.s32 	%r216, %r24, -4;
	and.b32  	%r65, %r24, -8;
	neg.s32 	%r215, %r65;
$L__BB48_61:
	.pragma "nounroll";
	add.s32 	%r31, %r216, 3;
	mul.wide.u32 	%rd278, %r31, 8;
	add.s64 	%rd279, %rd2, %rd278;
	ld.global.u64 	%rd136, [%rd279];
	or.b64  	%rd280, %rd590, %rd136;
	and.b64  	%rd281, %rd280, -4294967296;
	setp.ne.s64 	%p6, %rd281, 0;
	@%p6 bra 	$L__BB48_63;
	cvt.u32.u64 	%r66, %rd136;
	cvt.u32.u64 	%r67, %rd590;
	div.u32 	%r68, %r67, %r66;
	mul.lo.s32 	%r69, %r68, %r66;
	sub.s32 	%r70, %r67, %r69;
	cvt.u64.u32 	%rd561, %r68;
	cvt.u64.u32 	%rd562, %r70;
	bra.uni 	$L__BB48_64;
$L__BB48_63:
	div.s64 	%rd561, %rd590, %rd136;
	mul.lo.s64 	%rd282, %rd561, %rd136;
	sub.s64 	%rd562, %rd590, %rd282;
$L__BB48_64:
	mul.wide.u32 	%rd283, %r31, 8;
	add.s64 	%rd284, %rd1, %rd283;
	ld.global.u64 	%rd285, [%rd284];
	mul.lo.s64 	%rd143, %rd285, %rd562;
	add.s32 	%r32, %r216, 2;
	mul.wide.u32 	%rd286, %r32, 8;
	add.s64 	%rd287, %rd2, %rd286;
	ld.global.u64 	%rd144, [%rd287];
	or.b64  	%rd288, %rd561, %rd144;
	and.b64  	%rd289, %rd288, -4294967296;
	setp.ne.s64 	%p7, %rd289, 0;
	@%p7 bra 	$L__BB48_66;
	cvt.u32.u64 	%r71, %rd144;
	cvt.u32.u64 	%r72, %rd561;
	div.u32 	%r73, %r72, %r71;
	mul.lo.s32 	%r74, %r73, %r71;
	sub.s32 	%r75, %r72, %r74;
	cvt.u64.u32 	%rd563, %r73;
	cvt.u64.u32 	%rd564, %r75;
	bra.uni 	$L__BB48_67;
$L__BB48_66:
	div.s64 	%rd563, %rd561, %rd144;
	mul.lo.s64 	%rd290, %rd563, %rd144;
	sub.s64 	%rd564, %rd561, %rd290;
$L__BB48_67:
	mul.wide.u32 	%rd291, %r32, 8;
	add.s64 	%rd292, %rd1, %rd291;
	ld.global.u64 	%rd293, [%rd292];
	mad.lo.s64 	%rd151, %rd293, %rd564, %rd143;
	add.s32 	%r33, %r216, 1;
	mul.wide.u32 	%rd294, %r33, 8;
	add.s64 	%rd295, %rd2, %rd294;
	ld.global.u64 	%rd152, [%rd295];
	or.b64  	%rd296, %rd563, %rd152;
	and.b64  	%rd297, %rd296, -4294967296;
	setp.ne.s64 	%p8, %rd297, 0;
	@%p8 bra 	$L__BB48_69;
	cvt.u32.u64 	%r76, %rd152;
	cvt.u32.u64 	%r77, %rd563;
	div.u32 	%r78, %r77, %r76;
	mul.lo.s32 	%r79, %r78, %r76;
	sub.s32 	%r80, %r77, %r79;
	cvt.u64.u32 	%rd565, %r78;
	cvt.u64.u32 	%rd566, %r80;
	bra.uni 	$L__BB48_70;
$L__BB48_69:
	div.s64 	%rd565, %rd563, %rd152;
	mul.lo.s64 	%rd298, %rd565, %rd152;
	sub.s64 	%rd566, %rd563, %rd298;
$L__BB48_70:
	mul.wide.u32 	%rd299, %r33, 8;
	add.s64 	%rd300, %rd1, %rd299;
	ld.global.u64 	%rd301, [%rd300];
	mad.lo.s64 	%rd159, %rd301, %rd566, %rd151;
	add.s32 	%r34, %r216, -4;
	mul.wide.u32 	%rd302, %r216, 8;
	add.s64 	%rd303, %rd2, %rd302;
	ld.global.u64 	%rd160, [%rd303];
	or.b64  	%rd304, %rd565, %rd160;
	and.b64  	%rd305, %rd304, -4294967296;
	setp.ne.s64 	%p9, %rd305, 0;
	@%p9 bra 	$L__BB48_72;
	cvt.u32.u64 	%r81, %rd160;
	cvt.u32.u64 	%r82, %rd565;
	div.u32 	%r83, %r82, %r81;
	mul.lo.s32 	%r84, %r83, %r81;
	sub.s32 	%r85, %r82, %r84;
	cvt.u64.u32 	%rd567, %r83;
	cvt.u64.u32 	%rd568, %r85;
	bra.uni 	$L__BB48_73;
$L__BB48_72:
	div.s64 	%rd567, %rd565, %rd160;
	mul.lo.s64 	%rd306, %rd567, %rd160;
	sub.s64 	%rd568, %rd565, %rd306;
$L__BB48_73:
	mul.wide.u32 	%rd307, %r216, 8;
	add.s64 	%rd308, %rd1, %rd307;
	ld.global.u64 	%rd309, [%rd308];
	mad.lo.s64 	%rd167, %rd309, %rd568, %rd159;
	add.s32 	%r35, %r216, -1;
	mul.wide.u32 	%rd310, %r35, 8;
	add.s64 	%rd311, %rd2, %rd310;
	ld.global.u64 	%rd168, [%rd311];
	or.b64  	%rd312, %rd567, %rd168;
	and.b64  	%rd313, %rd312, -4294967296;
	setp.ne.s64 	%p10, %rd313, 0;
	@%p10 bra 	$L__BB48_75;
	cvt.u32.u64 	%r86, %rd168;
	cvt.u32.u64 	%r87, %rd567;
	div.u32 	%r88, %r87, %r86;
	mul.lo.s32 	%r89, %r88, %r86;
	sub.s32 	%r90, %r87, %r89;
	cvt.u64.u32 	%rd569, %r88;
	cvt.u64.u32 	%rd570, %r90;
	bra.uni 	$L__BB48_76;
$L__BB48_75:
	div.s64 	%rd569, %rd567, %rd168;
	mul.lo.s64 	%rd314, %rd569, %rd168;
	sub.s64 	%rd570, %rd567, %rd314;
$L__BB48_76:
	mul.wide.u32 	%rd315, %r35, 8;
	add.s64 	%rd316, %rd1, %rd315;
	ld.global.u64 	%rd317, [%rd316];
	mad.lo.s64 	%rd175, %rd317, %rd570, %rd167;
	add.s32 	%r36, %r216, -2;
	mul.wide.u32 	%rd318, %r36, 8;
	add.s64 	%rd319, %rd2, %rd318;
	ld.global.u64 	%rd176, [%rd319];
	or.b64  	%rd320, %rd569, %rd176;
	and.b64  	%rd321, %rd320, -4294967296;
	setp.ne.s64 	%p11, %rd321, 0;
	@%p11 bra 	$L__BB48_78;
	cvt.u32.u64 	%r91, %rd176;
	cvt.u32.u64 	%r92, %rd569;
	div.u32 	%r93, %r92, %r91;
	mul.lo.s32 	%r94, %r93, %r91;
	sub.s32 	%r95, %r92, %r94;
	cvt.u64.u32 	%rd571, %r93;
	cvt.u64.u32 	%rd572, %r95;
	bra.uni 	$L__BB48_79;
$L__BB48_78:
	div.s64 	%rd571, %rd569, %rd176;
	mul.lo.s64 	%rd322, %rd571, %rd176;
	sub.s64 	%rd572, %rd569, %rd322;
$L__BB48_79:
	mul.wide.u32 	%rd323, %r36, 8;
	add.s64 	%rd324, %rd1, %rd323;
	ld.global.u64 	%rd325, [%rd324];
	mad.lo.s64 	%rd183, %rd325, %rd572, %rd175;
	add.s32 	%r37, %r216, -3;
	mul.wide.u32 	%rd326, %r37, 8;
	add.s64 	%rd327, %rd2, %rd326;
	ld.global.u64 	%rd184, [%rd327];
	or.b64  	%rd328, %rd571, %rd184;
	and.b64  	%rd329, %rd328, -4294967296;
	setp.ne.s64 	%p12, %rd329, 0;
	@%p12 bra 	$L__BB48_81;
	cvt.u32.u64 	%r96, %rd184;
	cvt.u32.u64 	%r97, %rd571;
	div.u32 	%r98, %r97, %r96;
	mul.lo.s32 	%r99, %r98, %r96;
	sub.s32 	%r100, %r97, %r99;
	cvt.u64.u32 	%rd573, %r98;
	cvt.u64.u32 	%rd574, %r100;
	bra.uni 	$L__BB48_82;
$L__BB48_81:
	div.s64 	%rd573, %rd571, %rd184;
	mul.lo.s64 	%rd330, %rd573, %rd184;
	sub.s64 	%rd574, %rd571, %rd330;
$L__BB48_82:
	mul.wide.u32 	%rd331, %r37, 8;
	add.s64 	%rd332, %rd1, %rd331;
	ld.global.u64 	%rd333, [%rd332];
	mad.lo.s64 	%rd191, %rd333, %rd574, %rd183;
	mul.wide.u32 	%rd334, %r34, 8;
	add.s64 	%rd335, %rd2, %rd334;
	ld.global.u64 	%rd192, [%rd335];
	or.b64  	%rd336, %rd573, %rd192;
	and.b64  	%rd337, %rd336, -4294967296;
	setp.ne.s64 	%p13, %rd337, 0;
	@%p13 bra 	$L__BB48_84;
	cvt.u32.u64 	%r101, %rd192;
	cvt.u32.u64 	%r102, %rd573;
	div.u32 	%r103, %r102, %r101;
	mul.lo.s32 	%r104, %r103, %r101;
	sub.s32 	%r105, %r102, %r104;
	cvt.u64.u32 	%rd590, %r103;
	cvt.u64.u32 	%rd576, %r105;
	bra.uni 	$L__BB48_85;
$L__BB48_84:
	div.s64 	%rd590, %rd573, %rd192;
	mul.lo.s64 	%rd338, %rd590, %rd192;
	sub.s64 	%rd576, %rd573, %rd338;
$L__BB48_85:
	mul.wide.u32 	%rd339, %r34, 8;
	add.s64 	%rd340, %rd1, %rd339;
	ld.global.u64 	%rd341, [%rd340];
	mad.lo.s64 	%rd342, %rd341, %rd576, %rd191;
	shl.b64 	%rd343, %rd342, 2;
	add.s64 	%rd599, %rd599, %rd343;
	add.s32 	%r216, %r216, -8;
	add.s32 	%r215, %r215, 8;
	setp.ne.s32 	%p14, %r215, 0;
	@%p14 bra 	$L__BB48_61;
	add.s32 	%r218, %r216, 3;
$L__BB48_87:
	setp.eq.s32 	%p15, %r26, 0;
	@%p15 bra 	$L__BB48_116;
	and.b32  	%r42, %r24, 3;
	setp.lt.u32 	%p16, %r26, 4;
	@%p16 bra 	$L__BB48_102;
	mul.wide.u32 	%rd345, %r218, 8;
	add.s64 	%rd346, %rd2, %rd345;
	ld.global.u64 	%rd203, [%rd346];
	or.b64  	%rd347, %rd590, %rd203;
	and.b64  	%rd348, %rd347, -4294967296;
	setp.ne.s64 	%p17, %rd348, 0;
	@%p17 bra 	$L__BB48_91;
	cvt.u32.u64 	%r106, %rd203;
	cvt.u32.u64 	%r107, %rd590;
	div.u32 	%r108, %r107, %r106;
	mul.lo.s32 	%r109, %r108, %r106;
	sub.s32 	%r110, %r107, %r109;
	cvt.u64.u32 	%rd580, %r108;
	cvt.u64.u32 	%rd581, %r110;
	bra.uni 	$L__BB48_92;
$L__BB48_91:
	div.s64 	%rd580, %rd590, %rd203;
	mul.lo.s64 	%rd349, %rd580, %rd203;
	sub.s64 	%rd581, %rd590, %rd349;
$L__BB48_92:
	mul.wide.u32 	%rd350, %r218, 8;
	add.s64 	%rd351, %rd1, %rd350;
	ld.global.u64 	%rd352, [%rd351];
	mul.lo.s64 	%rd210, %rd352, %rd581;
	add.s32 	%r43, %r218, -1;
	mul.wide.u32 	%rd353, %r43, 8;
	add.s64 	%rd354, %rd2, %rd353;
	ld.global.u64 	%rd211, [%rd354];
	or.b64  	%rd355, %rd580, %rd211;
	and.b64  	%rd356, %rd355, -4294967296;
	setp.ne.s64 	%p18, %rd356, 0;
	@%p18 bra 	$L__BB48_94;
	cvt.u32.u64 	%r111, %rd211;
	cvt.u32.u64 	%r112, %rd580;
	div.u32 	%r113, %r112, %r111;
	mul.lo.s32 	%r114, %r113, %r111;
	sub.s32 	%r115, %r112, %r114;
	cvt.u64.u32 	%rd582, %r113;
	cvt.u64.u32 	%rd583, %r115;
	bra.uni 	$L__BB48_95;
$L__BB48_94:
	div.s64 	%rd582, %rd580, %rd211;
	mul.lo.s64 	%rd357, %rd582, %rd211;
	sub.s64 	%rd583, %rd580, %rd357;
$L__BB48_95:
	mul.wide.u32 	%rd358, %r43, 8;
	add.s64 	%rd359, %rd1, %rd358;
	ld.global.u64 	%rd360, [%rd359];
	mad.lo.s64 	%rd218, %rd360, %rd583, %rd210;
	add.s32 	%r44, %r218, -2;
	mul.wide.u32 	%rd361, %r44, 8;
	add.s64 	%rd362, %rd2, %rd361;
	ld.global.u64 	%rd219, [%rd362];
	or.b64  	%rd363, %rd582, %rd219;
	and.b64  	%rd364, %rd363, -4294967296;
	setp.ne.s64 	%p19, %rd364, 0;
	@%p19 bra 	$L__BB48_97;
	cvt.u32.u64 	%r116, %rd219;
	cvt.u32.u64 	%r117, %rd582;
	div.u32 	%r118, %r117, %r116;
	mul.lo.s32 	%r119, %r118, %r116;
	sub.s32 	%r120, %r117, %r119;
	cvt.u64.u32 	%rd584, %r118;
	cvt.u64.u32 	%rd585, %r120;
	bra.uni 	$L__BB48_98;
$L__BB48_97:
	div.s64 	%rd584, %rd582, %rd219;
	mul.lo.s64 	%rd365, %rd584, %rd219;
	sub.s64 	%rd585, %rd582, %rd365;
$L__BB48_98:
	mul.wide.u32 	%rd366, %r44, 8;
	add.s64 	%rd367, %rd1, %rd366;
	ld.global.u64 	%rd368, [%rd367];
	mad.lo.s64 	%rd226, %rd368, %rd585, %rd218;
	add.s32 	%r45, %r218, -3;
	mul.wide.u32 	%rd369, %r45, 8;
	add.s64 	%rd370, %rd2, %rd369;
	ld.global.u64 	%rd227, [%rd370];
	or.b64  	%rd371, %rd584, %rd227;
	and.b64  	%rd372, %rd371, -4294967296;
	setp.ne.s64 	%p20, %rd372, 0;
	@%p20 bra 	$L__BB48_100;
	cvt.u32.u64 	%r121, %rd227;
	cvt.u32.u64 	%r122, %rd584;
	div.u32 	%r123, %r122, %r121;
	mul.lo.s32 	%r124, %r123, %r121;
	sub.s32 	%r125, %r122, %r124;
	cvt.u64.u32 	%rd590, %r123;
	cvt.u64.u32 	%rd587, %r125;
	bra.uni 	$L__BB48_101;
$L__BB48_100:
	div.s64 	%rd590, %rd584, %rd227;
	mul.lo.s64 	%rd373, %rd590, %rd227;
	sub.s64 	%rd587, %rd584, %rd373;
$L__BB48_101:
	mul.wide.u32 	%rd374, %r45, 8;
	add.s64 	%rd375, %rd1, %rd374;
	ld.global.u64 	%rd376, [%rd375];
	mad.lo.s64 	%rd377, %rd376, %rd587, %rd226;
	shl.b64 	%rd378, %rd377, 2;
	add.s64 	%rd599, %rd599, %rd378;
	add.s32 	%r218, %r218, -4;
$L__BB48_102:
	setp.eq.s32 	%p21, %r42, 0;
	@%p21 bra 	$L__BB48_116;
	setp.eq.s32 	%p22, %r42, 1;
	@%p22 bra 	$L__BB48_111;
	mul.wide.u32 	%rd380, %r218, 8;
	add.s64 	%rd381, %rd2, %rd380;
	ld.global.u64 	%rd238, [%rd381];
	or.b64  	%rd382, %rd590, %rd238;
	and.b64  	%rd383, %rd382, -4294967296;
	setp.ne.s64 	%p23, %rd383, 0;
	@%p23 bra 	$L__BB48_106;
	cvt.u32.u64 	%r126, %rd238;
	cvt.u32.u64 	%r127, %rd590;
	div.u32 	%r128, %r127, %r126;
	mul.lo.s32 	%r129, %r128, %r126;
	sub.s32 	%r130, %r127, %r129;
	cvt.u64.u32 	%rd591, %r128;
	cvt.u64.u32 	%rd592, %r130;
	bra.uni 	$L__BB48_107;
$L__BB48_106:
	div.s64 	%rd591, %rd590, %rd238;
	mul.lo.s64 	%rd384, %rd591, %rd238;
	sub.s64 	%rd592, %rd590, %rd384;
$L__BB48_107:
	mul.wide.u32 	%rd385, %r218, 8;
	add.s64 	%rd386, %rd1, %rd385;
	ld.global.u64 	%rd387, [%rd386];
	mul.lo.s64 	%rd245, %rd387, %rd592;
	add.s32 	%r48, %r218, -1;
	mul.wide.u32 	%rd388, %r48, 8;
	add.s64 	%rd389, %rd2, %rd388;
	ld.global.u64 	%rd246, [%rd389];
	or.b64  	%rd390, %rd591, %rd246;
	and.b64  	%rd391, %rd390, -4294967296;
	setp.ne.s64 	%p24, %rd391, 0;
	@%p24 bra 	$L__BB48_109;
	cvt.u32.u64 	%r131, %rd246;
	cvt.u32.u64 	%r132, %rd591;
	div.u32 	%r133, %r132, %r131;
	mul.lo.s32 	%r134, %r133, %r131;
	sub.s32 	%r135, %r132, %r134;
	cvt.u64.u32 	%rd590, %r133;
	cvt.u64.u32 	%rd594, %r135;
	bra.uni 	$L__BB48_110;
$L__BB48_109:
	div.s64 	%rd590, %rd591, %rd246;
	mul.lo.s64 	%rd392, %rd590, %rd246;
	sub.s64 	%rd594, %rd591, %rd392;
$L__BB48_110:
	add.s64 	%rd394, %rd1, %rd388;
	ld.global.u64 	%rd395, [%rd394];
	mad.lo.s64 	%rd396, %rd395, %rd594, %rd245;
	shl.b64 	%rd397, %rd396, 2;
	add.s64 	%rd599, %rd599, %rd397;
	add.s32 	%r218, %r218, -2;
$L__BB48_111:
	and.b32  	%r136, %r24, 1;
	setp.eq.b32 	%p25, %r136, 1;
	not.pred 	%p26, %p25;
	@%p26 bra 	$L__BB48_116;
	mul.wide.u32 	%rd398, %r218, 8;
	add.s64 	%rd399, %rd2, %rd398;
	ld.global.u64 	%rd257, [%rd399];
	or.b64  	%rd400, %rd590, %rd257;
	and.b64  	%rd401, %rd400, -4294967296;
	setp.ne.s64 	%p27, %rd401, 0;
	@%p27 bra 	$L__BB48_114;
	cvt.u32.u64 	%r137, %rd257;
	cvt.u32.u64 	%r138, %rd590;
	rem.u32 	%r139, %r138, %r137;
	cvt.u64.u32 	%rd598, %r139;
	bra.uni 	$L__BB48_115;
$L__BB48_114:
	rem.s64 	%rd598, %rd590, %rd257;
$L__BB48_115:
	add.s64 	%rd403, %rd1, %rd398;
	ld.global.u64 	%rd404, [%rd403];
	mul.lo.s64 	%rd405, %rd404, %rd598;
	shl.b64 	%rd406, %rd405, 2;
	add.s64 	%rd599, %rd599, %rd406;
$L__BB48_116:
	ld.global.f32 	%f5, [%rd599];
	st.shared.f32 	[%r5], %f5;
	st.shared.u64 	[%r6], %rd4;
$L__BB48_117:
	bar.sync 	0;
	setp.lt.u32 	%p50, %r220, 66;
	@%p50 bra 	$L__BB48_125;
$L__BB48_118:
	mov.u32 	%r51, %r220;
	shr.u32 	%r220, %r51, 1;
	setp.ge.u32 	%p51, %r3, %r220;
	@%p51 bra 	$L__BB48_124;
	ld.shared.f32 	%f3, [%r5];
	shl.b32 	%r208, %r220, 2;
	add.s32 	%r209, %r5, %r208;
	ld.shared.f32 	%f4, [%r209];
	setp.geu.f32 	%p52, %f3, %f4;
	shl.b32 	%r210, %r220, 3;
	add.s32 	%r53, %r6, %r210;
	@%p52 bra 	$L__BB48_121;
	ld.shared.u64 	%rd600, [%r53];
	bra.uni 	$L__BB48_123;
$L__BB48_121:
	setp.neu.f32 	%p53, %f3, %f4;
	@%p53 bra 	$L__BB48_124;
	ld.shared.u64 	%rd485, [%r6];
	ld.shared.u64 	%rd600, [%r53];
	setp.le.s64 	%p54, %rd485, %rd600;
	@%p54 bra 	$L__BB48_124;
$L__BB48_123:
	st.shared.f32 	[%r5], %f4;
	st.shared.u64 	[%r6], %rd600;
$L__BB48_124:
	bar.sync 	0;
	setp.gt.u32 	%p55, %r51, 131;
	@%p55 bra 	$L__BB48_118;
$L__BB48_125:
	setp.gt.u32 	%p56, %r3, 31;
	@%p56 bra 	$L__BB48_152;
	ld.volatile.shared.f32 	%f6, [%r5];
	ld.volatile.shared.f32 	%f7, [%r5+128];
	setp.lt.f32 	%p57, %f6, %f7;
	@%p57 bra 	$L__BB48_129;
	ld.volatile.shared.f32 	%f8, [%r5];
	ld.volatile.shared.f32 	%f9, [%r5+128];
	setp.neu.f32 	%p58, %f8, %f9;
	@%p58 bra 	$L__BB48_130;
	ld.volatile.shared.u64 	%rd486, [%r6];
	ld.volatile.shared.u64 	%rd487, [%r6+256];
	setp.le.s64 	%p59, %rd486, %rd487;
	@%p59 bra 	$L__BB48_130;
$L__BB48_129:
	ld.volatile.shared.u64 	%rd488, [%r6+256];
	st.volatile.shared.u64 	[%r6], %rd488;
	ld.volatile.shared.f32 	%f10, [%r5+128];
	st.volatile.shared.f32 	[%r5], %f10;
$L__BB48_130:
	ld.volatile.shared.f32 	%f11, [%r5];
	ld.volatile.shared.f32 	%f12, [%r5+64];
	setp.lt.f32 	%p60, %f11, %f12;
	@%p60 bra 	$L__BB48_133;
	ld.volatile.shared.f32 	%f13, [%r5];
	ld.volatile.shared.f32 	%f14, [%r5+64];
	setp.neu.f32 	%p61, %f13, %f14;
	@%p61 bra 	$L__BB48_134;
	ld.volatile.shared.u64 	%rd489, [%r6];
	ld.volatile.shared.u64 	%rd490, [%r6+128];
	setp.le.s64 	%p62, %rd489, %rd490;
	@%p62 bra 	$L__BB48_134;
$L__BB48_133:
	ld.volatile.shared.u64 	%rd491, [%r6+128];
	st.volatile.shared.u64 	[%r6], %rd491;
	ld.volatile.shared.f32 	%f15, [%r5+64];
	st.volatile.shared.f32 	[%r5], %f15;
$L__BB48_134:
	ld.volatile.shared.f32 	%f16, [%r5];
	ld.volatile.shared.f32 	%f17, [%r5+32];
	setp.lt.f32 	%p63, %f16, %f17;
	@%p63 bra 	$L__BB48_137;
	ld.volatile.shared.f32 	%f18, [%r5];
	ld.volatile.shared.f32 	%f19, [%r5+32];
	setp.neu.f32 	%p64, %f18, %f19;
	@%p64 bra 	$L__BB48_138;
	ld.volatile.shared.u64 	%rd492, [%r6];
	ld.volatile.shared.u64 	%rd493, [%r6+64];
	setp.le.s64 	%p65, %rd492, %rd493;
	@%p65 bra 	$L__BB48_138;
$L__BB48_137:
	ld.volatile.shared.u64 	%rd494, [%r6+64];
	st.volatile.shared.u64 	[%r6], %rd494;
	ld.volatile.shared.f32 	%f20, [%r5+32];
	st.volatile.shared.f32 	[%r5], %f20;
$L__BB48_138:
	ld.volatile.shared.f32 	%f21, [%r5];
	ld.volatile.shared.f32 	%f22, [%r5+16];
	setp.lt.f32 	%p66, %f21, %f22;
	@%p66 bra 	$L__BB48_141;
	ld.volatile.shared.f32 	%f23, [%r5];
	ld.volatile.shared.f32 	%f24, [%r5+16];
	setp.neu.f32 	%p67, %f23, %f24;
	@%p67 bra 	$L__BB48_142;
	ld.volatile.shared.u64 	%rd495, [%r6];
	ld.volatile.shared.u64 	%rd496, [%r6+32];
	setp.le.s64 	%p68, %rd495, %rd496;
	@%p68 bra 	$L__BB48_142;
$L__BB48_141:
	ld.volatile.shared.u64 	%rd497, [%r6+32];
	st.volatile.shared.u64 	[%r6], %rd497;
	ld.volatile.shared.f32 	%f25, [%r5+16];
	st.volatile.shared.f32 	[%r5], %f25;
$L__BB48_142:
	ld.volatile.shared.f32 	%f26, [%r5];
	ld.volatile.shared.f32 	%f27, [%r5+8];
	setp.lt.f32 	%p69, %f26, %f27;
	@%p69 bra 	$L__BB48_145;
	ld.volatile.shared.f32 	%f28, [%r5];
	ld.volatile.shared.f32 	%f29, [%r5+8];
	setp.neu.f32 	%p70, %f28, %f29;
	@%p70 bra 	$L__BB48_146;
	ld.volatile.shared.u64 	%rd498, [%r6];
	ld.volatile.shared.u64 	%rd499, [%r6+16];
	setp.le.s64 	%p71, %rd498, %rd499;
	@%p71 bra 	$L__BB48_146;
$L__BB48_145:
	ld.volatile.shared.u64 	%rd500, [%r6+16];
	st.volatile.shared.u64 	[%r6], %rd500;
	ld.volatile.shared.f32 	%f30, [%r5+8];
	st.volatile.shared.f32 	[%r5], %f30;
$L__BB48_146:
	ld.volatile.shared.f32 	%f31, [%r5];
	ld.volatile.shared.f32 	%f32, [%r5+4];
	setp.lt.f32 	%p72, %f31, %f32;
	@%p72 bra 	$L__BB48_149;
	ld.volatile.shared.f32 	%f33, [%r5];
	ld.volatile.shared.f32 	%f34, [%r5+4];
	setp.neu.f32 	%p73, %f33, %f34;
	@%p73 bra 	$L__BB48_150;
	ld.volatile.shared.u64 	%rd501, [%r6];
	ld.volatile.shared.u64 	%rd502, [%r6+8];
	setp.le.s64 	%p74, %rd501, %rd502;
	@%p74 bra 	$L__BB48_150;
$L__BB48_149:
	ld.volatile.shared.u64 	%rd503, [%r6+8];
	st.volatile.shared.u64 	[%r6], %rd503;
	ld.volatile.shared.f32 	%f35, [%r5+4];
	st.volatile.shared.f32 	[%r5], %f35;
$L__BB48_150:
	setp.ne.s32 	%p75, %r3, 0;
	@%p75 bra 	$L__BB48_152;
	ld.param.u64 	%rd514, [nkd_f32_param_9];
	ld.param.u64 	%rd513, [nkd_f32_param_0];
	ld.shared.f32 	%f36, [sdata_f32];
	cvt.u64.u32 	%rd504, %r4;
	mad.lo.s64 	%rd505, %rd514, %rd5, %rd504;
	cvta.to.global.u64 	%rd506, %rd513;
	shl.b64 	%rd507, %rd505, 2;
	add.s64 	%rd508, %rd506, %rd507;
	st.global.f32 	[%rd508], %f36;
	ld.shared.u64 	%rd509, [%r2];
	cvta.to.global.u64 	%rd510, %rd267;
	shl.b64 	%rd511, %rd505, 3;
	add.s64 	%rd512, %rd510, %rd511;
	st.global.u64 	[%rd512], %rd509;
$L__BB48_152:
	ret;

}
	// .globl	nkd2_f32
.visible .entry nkd2_f32(
	.param .u64 .ptr .align 1 nkd2_f32_param_0,
	.param .u64 .ptr .align 1 nkd2_f32_param_1,
	.param .u64 .ptr .align 1 nkd2_f32_param_2,
	.param .u64 nkd2_f32_param_3,
	.param .u64 nkd2_f32_param_4,
	.param .u64 nkd2_f32_param_5,
	.param .u64 nkd2_f32_param_6,
	.param .u64 nkd2_f32_param_7
)
{
	.reg .pred 	%p<33>;
	.reg .b32 	%r<28>;
	.reg .b32 	%f<37>;
	.reg .b64 	%rd<71>;

	ld.param.u64 	%rd15, [nkd2_f32_param_0];
	ld.param.u64 	%rd18, [nkd2_f32_param_1];
	ld.param.u64 	%rd19, [nkd2_f32_param_2];
	ld.param.u64 	%rd20, [nkd2_f32_param_3];
	ld.param.u64 	%rd16, [nkd2_f32_param_4];
	ld.param.u64 	%rd21, [nkd2_f32_param_5];
	ld.param.u64 	%rd17, [nkd2_f32_param_7];
	cvta.to.global.u64 	%rd1, %rd19;
	cvta.to.global.u64 	%rd2, %rd18;
	mov.u32 	%r27, %ntid.x;
	shl.b32 	%r12, %r27, 2;
	mov.u32 	%r13, sdata_f32;
	add.s32 	%r2, %r13, %r12;
	mov.u32 	%r3, %tid.x;
	mov.u32 	%r4, %ctaid.x;
	mul.lo.s32 	%r14, %r4, %r27;
	shl.b32 	%r15, %r14, 1;
	add.s32 	%r16, %r15, %r3;
	shl.b32 	%r17, %r3, 2;
	add.s32 	%r5, %r13, %r17;
	mov.b32 	%r18, -8388608;
	st.shared.u32 	[%r5], %r18;
	cvt.u64.u32 	%rd3, %r16;
	shl.b32 	%r19, %r3, 3;
	add.s32 	%r6, %r2, %r19;
	st.shared.u64 	[%r6], %rd3;
	mov.u32 	%r20, %ctaid.y;
	cvt.u64.u32 	%rd22, %r20;
	add.s64 	%rd4, %rd20, %rd22;
	setp.ge.u64 	%p1, %rd4, %rd21;
	@%p1 bra 	$L__BB49_46;
	cvt.u32.u64 	%r21, %rd3;
	mul.lo.s64 	%rd5, %rd17, %rd4;
	cvt.u32.u64 	%r22, %rd5;
	add.s32 	%r7, %r21, %r22;
	add.s32 	%r23, %r21, %r27;
	add.s32 	%r8, %r7, %r27;
	cvt.u64.u32 	%rd23, %r23;
	setp.le.u64 	%p2, %rd16, %rd23;
	@%p2 bra 	$L__BB49_9;
	mul.wide.u32 	%rd29, %r7, 4;
	add.s64 	%rd30, %rd2, %rd29;
	ld.global.f32 	%f1, [%rd30];
	mul.wide.u32 	%rd31, %r8, 4;
	add.s64 	%rd32, %rd2, %rd31;
	ld.global.f32 	%f2, [%rd32];
	setp.geu.f32 	%p4, %f1, %f2;
	@%p4 bra 	$L__BB49_4;
	mul.wide.u32 	%rd39, %r8, 8;
	add.s64 	%rd40, %rd1, %rd39;
	ld.global.u64 	%rd68, [%rd40];
	bra.uni 	$L__BB49_8;
$L__BB49_4:
	setp.eq.f32 	%p5, %f1, %f2;
	@%p5 bra 	$L__BB49_7;
	mul.wide.u32 	%rd33, %r7, 8;
	add.s64 	%rd34, %rd1, %rd33;
	ld.global.u64 	%rd69, [%rd34];
$L__BB49_6:
	st.shared.f32 	[%r5], %f1;
	st.shared.u64 	[%r6], %rd69;
	bra.uni 	$L__BB49_11;
$L__BB49_7:
	mul.wide.u32 	%rd35, %r7, 8;
	add.s64 	%rd36, %rd1, %rd35;
	ld.global.u64 	%rd69, [%rd36];
	mul.wide.u32 	%rd37, %r8, 8;
	add.s64 	%rd38, %rd1, %rd37;
	ld.global.u64 	%rd68, [%rd38];
	setp.le.s64 	%p6, %rd69, %rd68;
	@%p6 bra 	$L__BB49_6;
$L__BB49_8:
	st.shared.f32 	[%r5], %f2;
	st.shared.u64 	[%r6], %rd68;
	bra.uni 	$L__BB49_11;
$L__BB49_9:
	setp.le.u64 	%p3, %rd16, %rd3;
	@%p3 bra 	$L__BB49_11;
	mul.wide.u32 	%rd24, %r7, 4;
	add.s64 	%rd25, %rd2, %rd24;
	ld.global.f32 	%f5, [%rd25];
	st.shared.f32 	[%r5], %f5;
	mul.wide.u32 	%rd26, %r7, 8;
	add.s64 	%rd27, %rd1, %rd26;
	ld.global.u64 	%rd28, [%rd27];
	st.shared.u64 	[%r6], %rd28;
$L__BB49_11:
	bar.sync 	0;
	setp.lt.u32 	%p7, %r27, 66;
	@%p7 bra 	$L__BB49_19;
$L__BB49_12:
	mov.u32 	%r9, %r27;
	shr.u32 	%r27, %r9, 1;
	setp.ge.u32 	%p8, %r3, %r27;
	@%p8 bra 	$L__BB49_18;
	ld.shared.f32 	%f3, [%r5];
	shl.b32 	%r24, %r27, 2;
	add.s32 	%r25, %r5, %r24;
	ld.shared.f32 	%f4, [%r25];
	setp.geu.f32 	%p9, %f3, %f4;
	shl.b32 	%r26, %r27, 3;
	add.s32 	%r11, %r6, %r26;
	@%p9 bra 	$L__BB49_15;
	ld.shared.u64 	%rd70, [%r11];
	bra.uni 	$L__BB49_17;
$L__BB49_15:
	setp.neu.f32 	%p10, %f3, %f4;
	@%p10 bra 	$L__BB49_18;
	ld.shared.u64 	%rd41, [%r6];
	ld.shared.u64 	%rd70, [%r11];
	setp.le.s64 	%p11, %rd41, %rd70;
	@%p11 bra 	$L__BB49_18;
$L__BB49_17:
	st.shared.f32 	[%r5], %f4;
	st.shared.u64 	[%r6], %rd70;
$L__BB49_18:
	bar.sync 	0;
	setp.gt.u32 	%p12, %r9, 131;
	@%p12 bra 	$L__BB49_12;
$L__BB49_19:
	setp.gt.u32 	%p13, %r3, 31;
	@%p13 bra 	$L__BB49_46;
	ld.volatile.shared.f32 	%f6, [%r5];
	ld.volatile.shared.f32 	%f7, [%r5+128];
	setp.lt.f32 	%p14, %f6, %f7;
	@%p14 bra 	$L__BB49_23;
	ld.volatile.shared.f32 	%f8, [%r5];
	ld.volatile.shared.f32 	%f9, [%r5+128];
	setp.neu.f32 	%p15, %f8, %f9;
	@%p15 bra 	$L__BB49_24;
	ld.volatile.shared.u64 	%rd42, [%r6];
	ld.volatile.shared.u64 	%rd43, [%r6+256];
	setp.le.s64 	%p16, %rd42, %rd43;
	@%p16 bra 	$L__BB49_24;
$L__BB49_23:
	ld.volatile.shared.u64 	%rd44, [%r6+256];
	st.volatile.shared.u64 	[%r6], %rd44;
	ld.volatile.shared.f32 	%f10, [%r5+128];
	st.volatile.shared.f32 	[%r5], %f10;
$L__BB49_24:
	ld.volatile.shared.f32 	%f11, [%r5];
	ld.volatile.shared.f32 	%f12, [%r5+64];
	setp.lt.f32 	%p17, %f11, %f12;
	@%p17 bra 	$L__BB49_27;
	ld.volatile.shared.f32 	%f13, [%r5];
	ld.volatile.shared.f32 	%f14, [%r5+64];
	setp.neu.f32 	%p18, %f13, %f14;
	@%p18 bra 	$L__BB49_28;
	ld.volatile.shared.u64 	%rd45, [%r6];
	ld.volatile.shared.u64 	%rd46, [%r6+128];
	setp.le.s64 	%p19, %rd45, %rd46;
	@%p19 bra 	$L__BB49_28;
$L__BB49_27:
	ld.volatile.shared.u64 	%rd47, [%r6+128];
	st.volatile.shared.u64 	[%r6], %rd47;
	ld.volatile.shared.f32 	%f15, [%r5+64];
	st.volatile.shared.f32 	[%r5], %f15;
$L__BB49_28:
	ld.volatile.shared.f32 	%f16, [%r5];
	ld.volatile.shared.f32 	%f17, [%r5+32];
	setp.lt.f32 	%p20, %f16, %f17;
	@%p20 bra 	$L__BB49_31;
	ld.volatile.shared.f32 	%f18, [%r5];
	ld.volatile.shared.f32 	%f19, [%r5+32];
	setp.neu.f32 	%p21, %f18, %f19;
	@%p21 bra 	$L__BB49_32;
	ld.volatile.shared.u64 	%rd48, [%r6];
	ld.volatile.shared.u64 	%rd49, [%r6+64];
	setp.le.s64 	%p22, %rd48, %rd49;
	@%p22 bra 	$L__BB49_32;
$L__BB49_31:
	ld.volatile.shared.u64 	%rd50, [%r6+64];
	st.volatile.shared.u64 	[%r6], %rd50;
	ld.volatile.shared.f32 	%f20, [%r5+32];
	st.volatile.shared.f32 	[%r5], %f20;
$L__BB49_32:
	ld.volatile.shared.f32 	%f21, [%r5];
	ld.volatile.shared.f32 	%f22, [%r5+16];
	setp.lt.f32 	%p23, %f21, %f22;
	@%p23 bra 	$L__BB49_35;
	ld.volatile.shared.f32 	%f23, [%r5];
	ld.volatile.shared.f32 	%f24, [%r5+16];
	setp.neu.f32 	%p24, %f23, %f24;
	@%p24 bra 	$L__BB49_36;
	ld.volatile.shared.u64 	%rd51, [%r6];
	ld.volatile.shared.u64 	%rd52, [%r6+32];
	setp.le.s64 	%p25, %rd51, %rd52;
	@%p25 bra 	$L__BB49_36;
$L__BB49_35:
	ld.volatile.shared.u64 	%rd53, [%r6+32];
	st.volatile.shared.u64 	[%r6], %rd53;
	ld.volatile.shared.f32 	%f25, [%r5+16];
	st.volatile.shared.f32 	[%r5], %f25;
$L__BB49_36:
	ld.volatile.shared.f32 	%f26, [%r5];
	ld.volatile.shared.f32 	%f27, [%r5+8];
	setp.lt.f32 	%p26, %f26, %f27;
	@%p26 bra 	$L__BB49_39;
	ld.volatile.shared.f32 	%f28, [%r5];
	ld.volatile.shared.f32 	%f29, [%r5+8];
	setp.neu.f32 	%p27, %f28, %f29;
	@%p27 bra 	$L__BB49_40;
	ld.volatile.shared.u64 	%rd54, [%r6];
	ld.volatile.shared.u64 	%rd55, [%r6+16];
	setp.le.s64 	%p28, %rd54, %rd55;
	@%p28 bra 	$L__BB49_40;
$L__BB49_39:
	ld.volatile.shared.u64 	%rd56, [%r6+16];
	st.volatile.shared.u64 	[%r6], %rd56;
	ld.volatile.shared.f32 	%f30, [%r5+8];
	st.volatile.shared.f32 	[%r5], %f30;
$L__BB49_40:
	ld.volatile.shared.f32 	%f31, [%r5];
	ld.volatile.shared.f32 	%f32, [%r5+4];
	setp.lt.f32 	%p29, %f31, %f32;
	@%p29 bra 	$L__BB49_43;
	ld.volatile.shared.f32 	%f33, [%r5];
	ld.volatile.shared.f32 	%f34, [%r5+4];
	setp.neu.f32 	%p30, %f33, %f34;
	@%p30 bra 	$L__BB49_44;
	ld.volatile.shared.u64 	%rd57, [%r6];
	ld.volatile.shared.u64 	%rd58, [%r6+8];
	setp.le.s64 	%p31, %rd57, %rd58;
	@%p31 bra 	$L__BB49_44;
$L__BB49_43:
	ld.volatile.shared.u64 	%rd59, [%r6+8];
	st.volatile.shared.u64 	[%r6], %rd59;
	ld.volatile.shared.f32 	%f35, [%r5+4];
	st.volatile.shared.f32 	[%r5], %f35;
$L__BB49_44:
	setp.ne.s32 	%p32, %r3, 0;
	@%p32 bra 	$L__BB49_46;
	ld.shared.f32 	%f36, [sdata_f32];
	cvt.u64.u32 	%rd60, %r4;
	add.s64 	%rd61, %rd5, %rd60;
	cvta.to.global.u64 	%rd62, %rd15;
	shl.b64 	%rd63, %rd61, 2;
	add.s64 	%rd64, %rd62, %rd63;
	st.global.f32 	[%rd64], %f36;
	ld.shared.u64 	%rd65, [%r2];
	shl.b64 	%rd66, %rd61, 3;
	add.s64 	%rd67, %rd1, %rd66;
	st.global.u64 	[%rd67], %rd65;
$L__BB49_46:
	ret;

}
	// .globl	contiguous_reduce_f64
.visible .entry contiguous_reduce_f64(
	.param .u64 .ptr .align 1 contiguous_reduce_f64_param_0,
	.param .u64 .ptr .align 1 contiguous_reduce_f64_param_1,
	.param .u64 .ptr .align 1 contiguous_reduce_f64_param_2,
	.param .u64 contiguous_reduce_f64_param_3
)
{
	.reg .pred 	%p<30>;
	.reg .b32 	%r<20>;
	.reg .b64 	%rd<44>;
	.reg .b64 	%fd<37>;

	ld.param.u64 	%rd7, [contiguous_reduce_f64_param_0];
	ld.param.u64 	%rd8, [contiguous_reduce_f64_param_1];
	ld.param.u64 	%rd10, [contiguous_reduce_f64_param_2];
	ld.param.u64 	%rd9, [contiguous_reduce_f64_param_3];
	cvta.to.global.u64 	%rd1, %rd10;
	mov.u32 	%r19, %ntid.x;
	shl.b32 	%r10, %r19, 3;
	mov.u32 	%r11, sdata_f64;
	add.s32 	%r2, %r11, %r10;
	mov.u32 	%r3, %tid.x;
	mov.u32 	%r4, %ctaid.x;
	mul.lo.s32 	%r12, %r4, %r19;
	shl.b32 	%r13, %r12, 1;
	add.s32 	%r14, %r13, %r3;
	cvt.u64.u32 	%rd2, %r14;
	shl.b32 	%r15, %r3, 3;
	add.s32 	%r5, %r2, %r15;
	st.shared.u64 	[%r5], %rd2;
	add.s32 	%r6, %r11, %r15;
	mov.b64 	%rd11, -4503599627370496;
	st.shared.u64 	[%r6], %rd11;
	add.s32 	%r16, %r14, %r19;
	cvt.u64.u32 	%rd3, %r16;
	setp.le.u64 	%p1, %rd9, %rd3;
	@%p1 bra 	$L__BB50_4;
	shl.b64 	%rd14, %rd2, 3;
	add.s64 	%rd15, %rd1, %rd14;
	ld.global.f64 	%fd1, [%rd15];
	shl.b64 	%rd16, %rd3, 3;
	add.s64 	%rd17, %rd1, %rd16;
	ld.global.f64 	%fd2, [%rd17];
	setp.geu.f64 	%p3, %fd1, %fd2;
	@%p3 bra 	$L__BB50_3;
	st.shared.f64 	[%r6], %fd2;
	st.shared.u64 	[%r5], %rd3;
	bra.uni 	$L__BB50_6;
$L__BB50_3:
	st.shared.f64 	[%r6], %fd1;
	st.shared.u64 	[%r5], %rd2;
	bra.uni 	$L__BB50_6;
$L__BB50_4:
	setp.le.u64 	%p2, %rd9, %rd2;
	@%p2 bra 	$L__BB50_6;
	shl.b64 	%rd12, %rd2, 3;
	add.s64 	%rd13, %rd1, %rd12;
	ld.global.f64 	%fd5, [%rd13];
	st.shared.f64 	[%r6], %fd5;
	st.shared.u64 	[%r5], %rd2;
$L__BB50_6:
	bar.sync 	0;
	setp.lt.u32 	%p4, %r19, 66;
	@%p4 bra 	$L__BB50_14;
$L__BB50_7:
	mov.u32 	%r7, %r19;
	shr.u32 	%r19, %r7, 1;
	setp.ge.u32 	%p5, %r3, %r19;
	@%p5 bra 	$L__BB50_13;
	ld.shared.f64 	%fd3, [%r6];
	shl.b32 	%r17, %r19, 3;
	add.s32 	%r18, %r6, %r17;
	ld.shared.f64 	%fd4, [%r18];
	setp.geu.f64 	%p6, %fd3, %fd4;
	add.s32 	%r9, %r5, %r17;
	@%p6 bra 	$L__BB50_10;
	ld.shared.u64 	%rd43, [%r9];
	bra.uni 	$L__BB50_12;
$L__BB50_10:
	setp.neu.f64 	%p7, %fd3, %fd4;
	@%p7 bra 	$L__BB50_13;
	ld.shared.u64 	%rd18, [%r5];
	ld.shared.u64 	%rd43, [%r9];
	setp.le.s64 	%p8, %rd18, %rd43;
	@%p8 bra 	$L__BB50_13;
$L__BB50_12:
	st.shared.f64 	[%r6], %fd4;
	st.shared.u64 	[%r5], %rd43;
$L__BB50_13:
	bar.sync 	0;
	setp.gt.u32 	%p9, %r7, 131;
	@%p9 bra 	$L__BB50_7;
$L__BB50_14:
	setp.gt.u32 	%p10, %r3, 31;
	@%p10 bra 	$L__BB50_41;
	ld.volatile.shared.f64 	%fd6, [%r6];
	ld.volatile.shared.f64 	%fd7, [%r6+256];
	setp.lt.f64 	%p11, %fd6, %fd7;
	@%p11 bra 	$L__BB50_18;
	ld.volatile.shared.f64 	%fd8, [%r6];
	ld.volatile.shared.f64 	%fd9, [%r6+256];
	setp.neu.f64 	%p12, %fd8, %fd9;
	@%p12 bra 	$L__BB50_19;
	ld.volatile.shared.u64 	%rd19, [%r5];
	ld.volatile.shared.u64 	%rd20, [%r5+256];
	setp.le.s64 	%p13, %rd19, %rd20;
	@%p13 bra 	$L__BB50_19;
$L__BB50_18:
	ld.volatile.shared.u64 	%rd21, [%r5+256];
	st.volatile.shared.u64 	[%r5], %rd21;
	ld.volatile.shared.f64 	%fd10, [%r6+256];
	st.volatile.shared.f64 	[%r6], %fd10;
$L__BB50_19:
	ld.volatile.shared.f64 	%fd11, [%r6];
	ld.volatile.shared.f64 	%fd12, [%r6+128];
	setp.lt.f64 	%p14, %fd11, %fd12;
	@%p14 bra 	$L__BB50_22;
	ld.volatile.shared.f64 	%fd13, [%r6];
	ld.volatile.shared.f64 	%fd14, [%r6+128];
	setp.neu.f64 	%p15, %fd13, %fd14;
	@%p15 bra 	$L__BB50_23;
	ld.volatile.shared.u64 	%rd22, [%r5];
	ld.volatile.shared.u64 	%rd23, [%r5+128];
	setp.le.s64 	%p16, %rd22, %rd23;
	@%p16 bra 	$L__BB50_23;
$L__BB50_22:
	ld.volatile.shared.u64 	%rd24, [%r5+128];
	st.volatile.shared.u64 	[%r5], %rd24;
	ld.volatile.shared.f64 	%fd15, [%r6+128];
	st.volatile.shared.f64 	[%r6], %fd15;
$L__BB50_23:
	ld.volatile.shared.f64 	%fd16, [%r6];
	ld.volatile.shared.f64 	%fd17, [%r6+64];
	setp.lt.f64 	%p17, %fd16, %fd17;
	@%p17 bra 	$L__BB50_26;
	ld.volatile.shared.f64 	%fd18, [%r6];
	ld.volatile.shared.f64 	%fd19, [%r6+64];
	setp.neu.f64 	%p18, %fd18, %fd19;
	@%p18 bra 	$L__BB50_27;
	ld.volatile.shared.u64 	%rd25, [%r5];
	ld.volatile.shared.u64 	%rd26, [%r5+64];
	setp.le.s64 	%p19, %rd25, %rd26;
	@%p19 bra 	$L__BB50_27;
$L__BB50_26:
	ld.volatile.shared.u64 	%rd27, [%r5+64];
	st.volatile.shared.u64 	[%r5], %rd27;
	ld.volatile.shared.f64 	%fd20, [%r6+64];
	st.volatile.shared.f64 	[%r6], %fd20;
$L__BB50_27:
	ld.volatile.shared.f64 	%fd21, [%r6];
	ld.volatile.shared.f64 	%fd22, [%r6+32];
	setp.lt.f64 	%p20, %fd21, %fd22;
	@%p20 bra 	$L__BB50_30;
	ld.volatile.shared.f64 	%fd23, [%r6];
	ld.volatile.shared.f64 	%fd24, [%r6+32];
	setp.neu.f64 	%p21, %fd23, %fd24;
	@%p21 bra 	$L__BB50_31;
	ld.volatile.shared.u64 	%rd28, [%r5];
	ld.volatile.shared.u64 	%rd29, [%r5+32];
	setp.le.s64 	%p22, %rd28, %rd29;
	@%p22 bra 	$L__BB50_31;
$L__BB50_30:
	ld.volatile.shared.u64 	%rd30, [%r5+32];
	st.volatile.shared.u64 	[%r5], %rd30;
	ld.volatile.shared.f64 	%fd25, [%r6+32];
	st.volatile.shared.f64 	[%r6], %fd25;
$L__BB50_31:
	ld.volatile.shared.f64 	%fd26, [%r6];
	ld.volatile.shared.f64 	%fd27, [%r6+16];
	setp.lt.f64 	%p23, %fd26, %fd27;
	@%p23 bra 	$L__BB50_34;
	ld.volatile.shared.f64 	%fd28, [%r6];
	ld.volatile.shared.f64 	%fd29, [%r6+16];
	setp.neu.f64 	%p24, %fd28, %fd29;
	@%p24 bra 	$L__BB50_35;
	ld.volatile.shared.u64 	%rd31, [%r5];
	ld.volatile.shared.u64 	%rd32, [%r5+16];
	setp.le.s64 	%p25, %rd31, %rd32;
	@%p25 bra 	$L__BB50_35;
$L__BB50_34:
	ld.volatile.shared.u64 	%rd33, [%r5+16];
	st.volatile.shared.u64 	[%r5], %rd33;
	ld.volatile.shared.f64 	%fd30, [%r6+16];
	st.volatile.shared.f64 	[%r6], %fd30;
$L__BB50_35:
	ld.volatile.shared.f64 	%fd31, [%r6];
	ld.volatile.shared.f64 	%fd32, [%r6+8];
	setp.lt.f64 	%p26, %fd31, %fd32;
	@%p26 bra 	$L__BB50_38;
	ld.volatile.shared.f64 	%fd33, [%r6];
	ld.volatile.shared.f64 	%fd34, [%r6+8];
	setp.neu.f64 	%p27, %fd33, %fd34;
	@%p27 bra 	$L__BB50_39;
	ld.volatile.shared.u64 	%rd34, [%r5];
	ld.volatile.shared.u64 	%rd35, [%r5+8];
	setp.le.s64 	%p28, %rd34, %rd35;
	@%p28 bra 	$L__BB50_39;
$L__BB50_38:
	ld.volatile.shared.u64 	%rd36, [%r5+8];
	st.volatile.shared.u64 	[%r5], %rd36;
	ld.volatile.shared.f64 	%fd35, [%r6+8];
	st.volatile.shared.f64 	[%r6], %fd35;
$L__BB50_39:
	setp.ne.s32 	%p29, %r3, 0;
	@%p29 bra 	$L__BB50_41;
	ld.shared.f64 	%fd36, [sdata_f64];
	cvta.to.global.u64 	%rd37, %rd7;
	mul.wide.u32 	%rd38, %r4, 8;
	add.s64 	%rd39, %rd37, %rd38;
	st.global.f64 	[%rd39], %fd36;
	ld.shared.u64 	%rd40, [%r2];
	cvta.to.global.u64 	%rd41, %rd8;
	add.s64 	%rd42, %rd41, %rd38;
	st.global.u64 	[%rd42], %rd40;
$L__BB50_41:
	ret;

}
	// .globl	uncontiguous_reduce_f64
.visible .entry uncontiguous_reduce_f64(
	.param .u64 .ptr .align 1 uncontiguous_reduce_f64_param_0,
	.param .u64 .ptr .align 1 uncontiguous_reduce_f64_param_1,
	.param .u64 .ptr .align 1 uncontiguous_reduce_f64_param_2,
	.param .u64 .ptr .align 1 uncontiguous_reduce_f64_param_3,
	.param .u64 .ptr .align 1 uncontiguous_reduce_f64_param_4,
	.param .u64 uncontiguous_reduce_f64_param_5,
	.param .u64 uncontiguous_reduce_f64_param_6
)
{
	.reg .pred 	%p<75>;
	.reg .b32 	%r<219>;
	.reg .b64 	%rd<589>;
	.reg .b64 	%fd<37>;

	ld.param.u64 	%rd264, [uncontiguous_reduce_f64_param_2];
	ld.param.u64 	%rd267, [uncontiguous_reduce_f64_param_3];
	ld.param.u64 	%rd268, [uncontiguous_reduce_f64_param_4];
	ld.param.u64 	%rd265, [uncontiguous_reduce_f64_param_5];
	ld.param.u64 	%rd266, [uncontiguous_reduce_f64_param_6];
	cvta.to.global.u64 	%rd1, %rd268;
	cvta.to.global.u64 	%rd2, %rd267;
	cvta.to.global.u64 	%rd3, %rd264;
	mov.u32 	%r218, %ntid.x;
	shl.b32 	%r51, %r218, 3;
	mov.u32 	%r52, sdata_f64;
	add.s32 	%r2, %r52, %r51;
	mov.u32 	%r3, %tid.x;
	mov.u32 	%r53, %ctaid.x;
	mul.lo.s32 	%r54, %r53, %r218;
	shl.b32 	%r55, %r54, 1;
	add.s32 	%r56, %r55, %r3;
	cvt.u64.u32 	%rd4, %r56;
	shl.b32 	%r57, %r3, 3;
	add.s32 	%r4, %r2, %r57;
	st.shared.u64 	[%r4], %rd4;
	add.s32 	%r5, %r52, %r57;
	mov.b64 	%rd269, -4503599627370496;
	st.shared.u64 	[%r5], %rd269;
	add.s32 	%r58, %r56, %r218;
	cvt.u64.u32 	%rd5, %r58;
	setp.le.u64 	%p1, %rd266, %rd5;
	@%p1 bra 	$L__BB51_56;
	cvt.u32.u64 	%r6, %rd265;
	add.s32 	%r212, %r6, -1;
	setp.lt.s32 	%p27, %r212, 0;
	mov.b64 	%rd545, 0;
	mov.u64 	%rd546, %rd545;
	@%p27 bra 	$L__BB51_53;
	setp.lt.u32 	%p28, %r212, 3;
	mov.b64 	%rd546, 0;
	mov.u64 	%rd539, %rd5;
	mov.u64 	%rd541, %rd4;
	mov.u64 	%rd545, %rd546;
	@%p28 bra 	$L__BB51_30;
	add.s32 	%r210, %r6, -2;
	and.b32  	%r134, %r6, -4;
	neg.s32 	%r209, %r134;
	mov.b64 	%rd546, 0;
	mov.u64 	%rd539, %rd5;
	mov.u64 	%rd541, %rd4;
$L__BB51_4:
	.pragma "nounroll";
	add.s32 	%r12, %r210, 1;
	mul.wide.u32 	%rd401, %r12, 8;
	add.s64 	%rd402, %rd2, %rd401;
	ld.global.u64 	%rd10, [%rd402];
	or.b64  	%rd403, %rd541, %rd10;
	and.b64  	%rd404, %rd403, -4294967296;
	setp.ne.s64 	%p29, %rd404, 0;
	@%p29 bra 	$L__BB51_6;
	cvt.u32.u64 	%r135, %rd10;
	cvt.u32.u64 	%r136, %rd541;
	div.u32 	%r137, %r136, %r135;
	mul.lo.s32 	%r138, %r137, %r135;
	sub.s32 	%r139, %r136, %r138;
	cvt.u64.u32 	%rd507, %r137;
	cvt.u64.u32 	%rd508, %r139;
	bra.uni 	$L__BB51_7;
$L__BB51_6:
	div.s64 	%rd507, %rd541, %rd10;
	mul.lo.s64 	%rd405, %rd507, %rd10;
	sub.s64 	%rd508, %rd541, %rd405;
$L__BB51_7:
	mul.wide.u32 	%rd406, %r12, 8;
	add.s64 	%rd407, %rd1, %rd406;
	ld.global.u64 	%rd17, [%rd407];
	mad.lo.s64 	%rd18, %rd17, %rd508, %rd545;
	or.b64  	%rd408, %rd539, %rd10;
	and.b64  	%rd409, %rd408, -4294967296;
	setp.ne.s64 	%p30, %rd409, 0;
	@%p30 bra 	$L__BB51_9;
	cvt.u32.u64 	%r140, %rd10;
	cvt.u32.u64 	%r141, %rd539;
	div.u32 	%r142, %r141, %r140;
	mul.lo.s32 	%r143, %r142, %r140;
	sub.s32 	%r144, %r141, %r143;
	cvt.u64.u32 	%rd509, %r142;
	cvt.u64.u32 	%rd510, %r144;
	bra.uni 	$L__BB51_10;
$L__BB51_9:
	div.s64 	%rd509, %rd539, %rd10;
	mul.lo.s64 	%rd410, %rd509, %rd10;
	sub.s64 	%rd510, %rd539, %rd410;
$L__BB51_10:
	mad.lo.s64 	%rd25, %rd510, %rd17, %rd546;
	mul.wide.u32 	%rd411, %r210, 8;
	add.s64 	%rd412, %rd2, %rd411;
	ld.global.u64 	%rd26, [%rd412];
	or.b64  	%rd413, %rd507, %rd26;
	and.b64  	%rd414, %rd413, -4294967296;
	setp.ne.s64 	%p31, %rd414, 0;
	@%p31 bra 	$L__BB51_12;
	cvt.u32.u64 	%r145, %rd26;
	cvt.u32.u64 	%r146, %rd507;
	div.u32 	%r147, %r146, %r145;
	mul.lo.s32 	%r148, %r147, %r145;
	sub.s32 	%r149, %r146, %r148;
	cvt.u64.u32 	%rd511, %r147;
	cvt.u64.u32 	%rd512, %r149;
	bra.uni 	$L__BB51_13;
$L__BB51_12:
	div.s64 	%rd511, %rd507, %rd26;
	mul.lo.s64 	%rd415, %rd511, %rd26;
	sub.s64 	%rd512, %rd507, %rd415;
$L__BB51_13:
	mul.wide.u32 	%rd416, %r210, 8;
	add.s64 	%rd417, %rd1, %rd416;
	ld.global.u64 	%rd33, [%rd417];
	mad.lo.s64 	%rd34, %rd33, %rd512, %rd18;
	or.b64  	%rd418, %rd509, %rd26;
	and.b64  	%rd419, %rd418, -4294967296;
	setp.ne.s64 	%p32, %rd419, 0;
	@%p32 bra 	$L__BB51_15;
	cvt.u32.u64 	%r150, %rd26;
	cvt.u32.u64 	%r151, %rd509;
	div.u32 	%r152, %r151, %r150;
	mul.lo.s32 	%r153, %r152, %r150;
	sub.s32 	%r154, %r151, %r153;
	cvt.u64.u32 	%rd513, %r152;
	cvt.u64.u32 	%rd514, %r154;
	bra.uni 	$L__BB51_16;
$L__BB51_15:
	div.s64 	%rd513, %rd509, %rd26;
	mul.lo.s64 	%rd420, %rd513, %rd26;
	sub.s64 	%rd514, %rd509, %rd420;
$L__BB51_16:
	mad.lo.s64 	%rd41, %rd514, %rd33, %rd25;
	add.s32 	%r13, %r210, -1;
	mul.wide.u32 	%rd421, %r13, 8;
	add.s64 	%rd422, %rd2, %rd421;
	ld.global.u64 	%rd42, [%rd422];
	or.b64  	%rd423, %rd511, %rd42;
	and.b64  	%rd424, %rd423, -4294967296;
	setp.ne.s64 	%p33, %rd424, 0;
	@%p33 bra 	$L__BB51_18;
	cvt.u32.u64 	%r155, %rd42;
	cvt.u32.u64 	%r156, %rd511;
	div.u32 	%r157, %r156, %r155;
	mul.lo.s32 	%r158, %r157, %r155;
	sub.s32 	%r159, %r156, %r158;
	cvt.u64.u32 	%rd515, %r157;
	cvt.u64.u32 	%rd516, %r159;
	bra.uni 	$L__BB51_19;
$L__BB51_18:
	div.s64 	%rd515, %rd511, %rd42;
	mul.lo.s64 	%rd425, %rd515, %rd42;
	sub.s64 	%rd516, %rd511, %rd425;
$L__BB51_19:
	mul.wide.u32 	%rd426, %r13, 8;
	add.s64 	%rd427, %rd1, %rd426;
	ld.global.u64 	%rd49, [%rd427];
	mad.lo.s64 	%rd50, %rd49, %rd516, %rd34;
	or.b64  	%rd428, %rd513, %rd42;
	and.b64  	%rd429, %rd428, -4294967296;
	setp.ne.s64 	%p34, %rd429, 0;
	@%p34 bra 	$L__BB51_21;
	cvt.u32.u64 	%r160, %rd42;
	cvt.u32.u64 	%r161, %rd513;
	div.u32 	%r162, %r161, %r160;
	mul.lo.s32 	%r163, %r162, %r160;
	sub.s32 	%r164, %r161, %r163;
	cvt.u64.u32 	%rd517, %r162;
	cvt.u64.u32 	%rd518, %r164;
	bra.uni 	$L__BB51_22;
$L__BB51_21:
	div.s64 	%rd517, %rd513, %rd42;
	mul.lo.s64 	%rd430, %rd517, %rd42;
	sub.s64 	%rd518, %rd513, %rd430;
$L__BB51_22:
	mad.lo.s64 	%rd57, %rd518, %rd49, %rd41;
	add.s32 	%r165, %r210, -2;
	mul.wide.u32 	%rd431, %r165, 8;
	add.s64 	%rd432, %rd2, %rd431;
	ld.global.u64 	%rd58, [%rd432];
	or.b64  	%rd433, %rd515, %rd58;
	and.b64  	%rd434, %rd433, -4294967296;
	setp.ne.s64 	%p35, %rd434, 0;
	@%p35 bra 	$L__BB51_24;
	cvt.u32.u64 	%r166, %rd58;
	cvt.u32.u64 	%r167, %rd515;
	div.u32 	%r168, %r167, %r166;
	mul.lo.s32 	%r169, %r168, %r166;
	sub.s32 	%r170, %r167, %r169;
	cvt.u64.u32 	%rd541, %r168;
	cvt.u64.u32 	%rd520, %r170;
	bra.uni 	$L__BB51_25;
$L__BB51_24:
	div.s64 	%rd541, %rd515, %rd58;
	mul.lo.s64 	%rd435, %rd541, %rd58;
	sub.s64 	%rd520, %rd515, %rd435;
$L__BB51_25:
	add.s32 	%r171, %r210, -2;
	mul.wide.u32 	%rd436, %r171, 8;
	add.s64 	%rd437, %rd1, %rd436;
	ld.global.u64 	%rd65, [%rd437];
	mad.lo.s64 	%rd545, %rd65, %rd520, %rd50;
	or.b64  	%rd438, %rd517, %rd58;
	and.b64  	%rd439, %rd438, -4294967296;
	setp.ne.s64 	%p36, %rd439, 0;
	@%p36 bra 	$L__BB51_27;
	cvt.u32.u64 	%r172, %rd58;
	cvt.u32.u64 	%r173, %rd517;
	div.u32 	%r174, %r173, %r172;
	mul.lo.s32 	%r175, %r174, %r172;
	sub.s32 	%r176, %r173, %r175;
	cvt.u64.u32 	%rd539, %r174;
	cvt.u64.u32 	%rd522, %r176;
	bra.uni 	$L__BB51_28;
$L__BB51_27:
	div.s64 	%rd539, %rd517, %rd58;
	mul.lo.s64 	%rd440, %rd539, %rd58;
	sub.s64 	%rd522, %rd517, %rd440;
$L__BB51_28:
	mad.lo.s64 	%rd546, %rd522, %rd65, %rd57;
	add.s32 	%r210, %r210, -4;
	add.s32 	%r209, %r209, 4;
	setp.ne.s32 	%p37, %r209, 0;
	@%p37 bra 	$L__BB51_4;
	add.s32 	%r212, %r210, 1;
$L__BB51_30:
	and.b32  	%r177, %r6, 3;
	setp.eq.s32 	%p38, %r177, 0;
	@%p38 bra 	$L__BB51_53;
	setp.eq.s32 	%p39, %r177, 1;
	@%p39 bra 	$L__BB51_45;
	mul.wide.u32 	%rd442, %r212, 8;
	add.s64 	%rd443, %rd2, %rd442;
	ld.global.u64 	%rd80, [%rd443];
	or.b64  	%rd444, %rd541, %rd80;
	and.b64  	%rd445, %rd444, -4294967296;
	setp.ne.s64 	%p40, %rd445, 0;
	@%p40 bra 	$L__BB51_34;
	cvt.u32.u64 	%r179, %rd80;
	cvt.u32.u64 	%r180, %rd541;
	div.u32 	%r181, %r180, %r179;
	mul.lo.s32 	%r182, %r181, %r179;
	sub.s32 	%r183, %r180, %r182;
	cvt.u64.u32 	%rd529, %r181;
	cvt.u64.u32 	%rd530, %r183;
	bra.uni 	$L__BB51_35;
$L__BB51_34:
	div.s64 	%rd529, %rd541, %rd80;
	mul.lo.s64 	%rd446, %rd529, %rd80;
	sub.s64 	%rd530, %rd541, %rd446;
$L__BB51_35:
	mul.wide.u32 	%rd447, %r212, 8;
	add.s64 	%rd448, %rd1, %rd447;
	ld.global.u64 	%rd87, [%rd448];
	mad.lo.s64 	%rd88, %rd87, %rd530, %rd545;
	or.b64  	%rd449, %rd539, %rd80;
	and.b64  	%rd450, %rd449, -4294967296;
	setp.ne.s64 	%p41, %rd450, 0;
	@%p41 bra 	$L__BB51_37;
	cvt.u32.u64 	%r184, %rd80;
	cvt.u32.u64 	%r185, %rd539;
	div.u32 	%r186, %r185, %r184;
	mul.lo.s32 	%r187, %r186, %r184;
	sub.s32 	%r188, %r185, %r187;
	cvt.u64.u32 	%rd531, %r186;
	cvt.u64.u32 	%rd532, %r188;
	bra.uni 	$L__BB51_38;
$L__BB51_37:
	div.s64 	%rd531, %rd539, %rd80;
	mul.lo.s64 	%rd451, %rd531, %rd80;
	sub.s64 	%rd532, %rd539, %rd451;
$L__BB51_38:
	mad.lo.s64 	%rd95, %rd532, %rd87, %rd546;
	add.s32 	%r18, %r212, -1;
	mul.wide.u32 	%rd452, %r18, 8;
	add.s64 	%rd453, %rd2, %rd452;
	ld.global.u64 	%rd96, [%rd453];
	or.b64  	%rd454, %rd529, %rd96;
	and.b64  	%rd455, %rd454, -4294967296;
	setp.ne.s64 	%p42, %rd455, 0;
	@%p42 bra 	$L__BB51_40;
	cvt.u32.u64 	%r189, %rd96;
	cvt.u32.u64 	%r190, %rd529;
	div.u32 	%r191, %r190, %r189;
	mul.lo.s32 	%r192, %r191, %r189;
	sub.s32 	%r193, %r190, %r192;
	cvt.u64.u32 	%rd541, %r191;
	cvt.u64.u32 	%rd534, %r193;
	bra.uni 	$L__BB51_41;
$L__BB51_40:
	div.s64 	%rd541, %rd529, %rd96;
	mul.lo.s64 	%rd456, %rd541, %rd96;
	sub.s64 	%rd534, %rd529, %rd456;
$L__BB51_41:
	mul.wide.u32 	%rd457, %r18, 8;
	add.s64 	%rd458, %rd1, %rd457;
	ld.global.u64 	%rd103, [%rd458];
	mad.lo.s64 	%rd545, %rd103, %rd534, %rd88;
	or.b64  	%rd459, %rd531, %rd96;
	and.b64  	%rd460, %rd459, -4294967296;
	setp.ne.s64 	%p43, %rd460, 0;
	@%p43 bra 	$L__BB51_43;
	cvt.u32.u64 	%r194, %rd96;
	cvt.u32.u64 	%r195, %rd531;
	div.u32 	%r196, %r195, %r194;
	mul.lo.s32 	%r197, %r196, %r194;
	sub.s32 	%r198, %r195, %r197;
	cvt.u64.u32 	%rd539, %r196;
	cvt.u64.u32 	%rd536, %r198;
	bra.uni 	$L__BB51_44;
$L__BB51_43:
	div.s64 	%rd539, %rd531, %rd96;
	mul.lo.s64 	%rd461, %rd539, %rd96;
	sub.s64 	%rd536, %rd531, %rd461;
$L__BB51_44:
	mad.lo.s64 	%rd546, %rd536, %rd103, %rd95;
	add.s32 	%r212, %r212, -2;
$L__BB51_45:
	and.b32  	%r199, %r6, 1;
	setp.eq.b32 	%p44, %r199, 1;
	not.pred 	%p45, %p44;
	@%p45 bra 	$L__BB51_53;
	mul.wide.u32 	%rd462, %r212, 8;
	add.s64 	%rd463, %rd2, %rd462;
	ld.global.u64 	%rd118, [%rd463];
	or.b64  	%rd464, %rd541, %rd118;
	and.b64  	%rd465, %rd464, -4294967296;
	setp.ne.s64 	%p46, %rd465, 0;
	@%p46 bra 	$L__BB51_48;
	cvt.u32.u64 	%r200, %rd118;
	cvt.u32.u64 	%r201, %rd541;
	rem.u32 	%r202, %r201, %r200;
	cvt.u64.u32 	%rd543, %r202;
	bra.uni 	$L__BB51_49;
$L__BB51_48:
	rem.s64 	%rd543, %rd541, %rd118;
$L__BB51_49:
	add.s64 	%rd467, %rd1, %rd462;
	ld.global.u64 	%rd122, [%rd467];
	mad.lo.s64 	%rd545, %rd122, %rd543, %rd545;
	or.b64  	%rd468, %rd539, %rd118;
	and.b64  	%rd469, %rd468, -4294967296;
	setp.ne.s64 	%p47, %rd469, 0;
	@%p47 bra 	$L__BB51_51;
	cvt.u32.u64 	%r203, %rd118;
	cvt.u32.u64 	%r204, %rd539;
	rem.u32 	%r205, %r204, %r203;
	cvt.u64.u32 	%rd544, %r205;
	bra.uni 	$L__BB51_52;
$L__BB51_51:
	rem.s64 	%rd544, %rd539, %rd118;
$L__BB51_52:
	mad.lo.s64 	%rd546, %rd544, %rd122, %rd546;
$L__BB51_53:
	ld.param.u64 	%rd502, [uncontiguous_reduce_f64_param_2];
	cvta.to.global.u64 	%rd470, %rd502;
	shl.b64 	%rd471, %rd545, 3;
	add.s64 	%rd472, %rd470, %rd471;
	ld.global.f64 	%fd1, [%rd472];
	shl.b64 	%rd473, %rd546, 3;
	add.s64 	%rd474, %rd470, %rd473;
	ld.global.f64 	%fd5, [%rd474];
	setp.geu.f64 	%p48, %fd1, %fd5;
	@%p48 bra 	$L__BB51_55;
	st.shared.f64 	[%r5], %fd1;
	st.shared.u64 	[%r4], %rd5;
	bra.uni 	$L__BB51_116;
$L__BB51_55:
	st.shared.f64 	[%r5], %fd1;
	st.shared.u64 	[%r4], %rd4;
	bra.uni 	$L__BB51_116;
$L__BB51_56:
	setp.le.u64 	%p2, %rd266, %rd4;
	@%p2 bra 	$L__BB51_116;
	cvt.u32.u64 	%r21, %rd265;
	add.s32 	%r216, %r21, -1;
	setp.lt.s32 	%p3, %r216, 0;
	mov.b64 	%rd587, 0;
	@%p3 bra 	$L__BB51_115;
	setp.lt.u32 	%p4, %r216, 7;
	mov.b64 	%rd587, 0;
	mov.u64 	%rd577, %rd4;
	@%p4 bra 	$L__BB51_86;
	add.s32 	%r214, %r21, -4;
	and.b32  	%r59, %r21, -8;
	neg.s32 	%r213, %r59;
	mov.b64 	%rd587, 0;
	mov.u64 	%rd577, %rd4;
$L__BB51_60:
	.pragma "nounroll";
	add.s32 	%r27, %r214, 3;
	mul.wide.u32 	%rd274, %r27, 8;
	add.s64 	%rd275, %rd2, %rd274;
	ld.global.u64 	%rd132, [%rd275];
	or.b64  	%rd276, %rd577, %rd132;
	and.b64  	%rd277, %rd276, -4294967296;
	setp.ne.s64 	%p5, %rd277, 0;
	@%p5 bra 	$L__BB51_62;
	cvt.u32.u64 	%r60, %rd132;
	cvt.u32.u64 	%r61, %rd577;
	div.u32 	%r62, %r61, %r60;
	mul.lo.s32 	%r63, %r62, %r60;
	sub.s32 	%r64, %r61, %r63;
	cvt.u64.u32 	%rd549, %r62;
	cvt.u64.u32 	%rd550, %r64;
	bra.uni 	$L__BB51_63;
$L__BB51_62:
	div.s64 	%rd549, %rd577, %rd132;
	mul.lo.s64 	%rd278, %rd549, %rd132;
	sub.s64 	%rd550, %rd577, %rd278;
$L__BB51_63:
	add.s64 	%rd280, %rd1, %rd274;
	ld.global.u64 	%rd281, [%rd280];
	mad.lo.s64 	%rd139, %rd281, %rd550, %rd587;
	add.s32 	%r28, %r214, 2;
	mul.wide.u32 	%rd282, %r28, 8;
	add.s64 	%rd283, %rd2, %rd282;
	ld.global.u64 	%rd140, [%rd283];
	or.b64  	%rd284, %rd549, %rd140;
	and.b64  	%rd285, %rd284, -4294967296;
	setp.ne.s64 	%p6, %rd285, 0;
	@%p6 bra 	$L__BB51_65;
	cvt.u32.u64 	%r65, %rd140;
	cvt.u32.u64 	%r66, %rd549;
	div.u32 	%r67, %r66, %r65;
	mul.lo.s32 	%r68, %r67, %r65;
	sub.s32 	%r69, %r66, %r68;
	cvt.u64.u32 	%rd551, %r67;
	cvt.u64.u32 	%rd552, %r69;
	bra.uni 	$L__BB51_66;
$L__BB51_65:
	div.s64 	%rd551, %rd549, %rd140;
	mul.lo.s64 	%rd286, %rd551, %rd140;
	sub.s64 	%rd552, %rd549, %rd286;
$L__BB51_66:
	add.s64 	%rd288, %rd1, %rd282;
	ld.global.u64 	%rd289, [%rd288];
	mad.lo.s64 	%rd147, %rd289, %rd552, %rd139;
	add.s32 	%r29, %r214, 1;
	mul.wide.u32 	%rd290, %r29, 8;
	add.s64 	%rd291, %rd2, %rd290;
	ld.global.u64 	%rd148, [%rd291];
	or.b64  	%rd292, %rd551, %rd148;
	and.b64  	%rd293, %rd292, -4294967296;
	setp.ne.s64 	%p7, %rd293, 0;
	@%p7 bra 	$L__BB51_68;
	cvt.u32.u64 	%r70, %rd148;
	cvt.u32.u64 	%r71, %rd551;
	div.u32 	%r72, %r71, %r70;
	mul.lo.s32 	%r73, %r72, %r70;
	sub.s32 	%r74, %r71, %r73;
	cvt.u64.u32 	%rd553, %r72;
	cvt.u64.u32 	%rd554, %r74;
	bra.uni 	$L__BB51_69;
$L__BB51_68:
	div.s64 	%rd553, %rd551, %rd148;
	mul.lo.s64 	%rd294, %rd553, %rd148;
	sub.s64 	%rd554, %rd551, %rd294;
$L__BB51_69:
	add.s64 	%rd296, %rd1, %rd290;
	ld.global.u64 	%rd297, [%rd296];
	mad.lo.s64 	%rd155, %rd297, %rd554, %rd147;
	mul.wide.u32 	%rd298, %r214, 8;
	add.s64 	%rd299, %rd2, %rd298;
	ld.global.u64 	%rd156, [%rd299];
	or.b64  	%rd300, %rd553, %rd156;
	and.b64  	%rd301, %rd300, -4294967296;
	setp.ne.s64 	%p8, %rd301, 0;
	@%p8 bra 	$L__BB51_71;
	cvt.u32.u64 	%r75, %rd156;
	cvt.u32.u64 	%r76, %rd553;
	div.u32 	%r77, %r76, %r75;
	mul.lo.s32 	%r78, %r77, %r75;
	sub.s32 	%r79, %r76, %r78;
	cvt.u64.u32 	%rd555, %r77;
	cvt.u64.u32 	%rd556, %r79;
	bra.uni 	$L__BB51_72;
$L__BB51_71:
	div.s64 	%rd555, %rd553, %rd156;
	mul.lo.s64 	%rd302, %rd555, %rd156;
	sub.s64 	%rd556, %rd553, %rd302;
$L__BB51_72:
	add.s64 	%rd304, %rd1, %rd298;
	ld.global.u64 	%rd305, [%rd304];
	mad.lo.s64 	%rd163, %rd305, %rd556, %rd155;
	add.s32 	%r30, %r214, -1;
	mul.wide.u32 	%rd306, %r30, 8;
	add.s64 	%rd307, %rd2, %rd306;
	ld.global.u64 	%rd164, [%rd307];
	or.b64  	%rd308, %rd555, %rd164;
	and.b64  	%rd309, %rd308, -4294967296;
	setp.ne.s64 	%p9, %rd309, 0;
	@%p9 bra 	$L__BB51_74;
	cvt.u32.u64 	%r80, %rd164;
	cvt.u32.u64 	%r81, %rd555;
	div.u32 	%r82, %r81, %r80;
	mul.lo.s32 	%r83, %r82, %r80;
	sub.s32 	%r84, %r81, %r83;
	cvt.u64.u32 	%rd557, %r82;
	cvt.u64.u32 	%rd558, %r84;
	bra.uni 	$L__BB51_75;
$L__BB51_74:
	div.s64 	%rd557, %rd555, %rd164;
	mul.lo.s64 	%rd310, %rd557, %rd164;
	sub.s64 	%rd558, %rd555, %rd310;
$L__BB51_75:
	add.s64 	%rd312, %rd1, %rd306;
	ld.global.u64 	%rd313, [%rd312];
	mad.lo.s64 	%rd171, %rd313, %rd558, %rd163;
	add.s32 	%r31, %r214, -2;
	mul.wide.u32 	%rd314, %r31, 8;
	add.s64 	%rd315, %rd2, %rd314;
	ld.global.u64 	%rd172, [%rd315];
	or.b64  	%rd316, %rd557, %rd172;
	and.b64  	%rd317, %rd316, -4294967296;
	setp.ne.s64 	%p10, %rd317, 0;
	@%p10 bra 	$L__BB51_77;
	cvt.u32.u64 	%r85, %rd172;
	cvt.u32.u64 	%r86, %rd557;
	div.u32 	%r87, %r86, %r85;
	mul.lo.s32 	%r88, %r87, %r85;
	sub.s32 	%r89, %r86, %r88;
	cvt.u64.u32 	%rd559, %r87;
	cvt.u64.u32 	%rd560, %r89;
	bra.uni 	$L__BB51_78;
$L__BB51_77:
	div.s64 	%rd559, %rd557, %rd172;
	mul.lo.s64 	%rd318, %rd559, %rd172;
	sub.s64 	%rd560, %rd557, %rd318;
$L__BB51_78:
	add.s64 	%rd320, %rd1, %rd314;
	ld.global.u64 	%rd321, [%rd320];
	mad.lo.s64 	%rd179, %rd321, %rd560, %rd171;
	add.s32 	%r32, %r214, -3;
	mul.wide.u32 	%rd322, %r32, 8;
	add.s64 	%rd323, %rd2, %rd322;
	ld.global.u64 	%rd180, [%rd323];
	or.b64  	%rd324, %rd559, %rd180;
	and.b64  	%rd325, %rd324, -4294967296;
	setp.ne.s64 	%p11, %rd325, 0;
	@%p11 bra 	$L__BB51_80;
	cvt.u32.u64 	%r90, %rd180;
	cvt.u32.u64 	%r91, %rd559;
	div.u32 	%r92, %r91, %r90;
	mul.lo.s32 	%r93, %r92, %r90;
	sub.s32 	%r94, %r91, %r93;
	cvt.u64.u32 	%rd561, %r92;
	cvt.u64.u32 	%rd562, %r94;
	bra.uni 	$L__BB51_81;
$L__BB51_80:
	div.s64 	%rd561, %rd559, %rd180;
	mul.lo.s64 	%rd326, %rd561, %rd180;
	sub.s64 	%rd562, %rd559, %rd326;
$L__BB51_81:
	add.s64 	%rd328, %rd1, %rd322;
	ld.global.u64 	%rd329, [%rd328];
	mad.lo.s64 	%rd187, %rd329, %rd562, %rd179;
	add.s32 	%r33, %r214, -4;
	mul.wide.u32 	%rd330, %r33, 8;
	add.s64 	%rd331, %rd2, %rd330;
	ld.global.u64 	%rd188, [%rd331];
	or.b64  	%rd332, %rd561, %rd188;
	and.b64  	%rd333, %rd332, -4294967296;
	setp.ne.s64 	%p12, %rd333, 0;
	@%p12 bra 	$L__BB51_83;
	cvt.u32.u64 	%r95, %rd188;
	cvt.u32.u64 	%r96, %rd561;
	div.u32 	%r97, %r96, %r95;
	mul.lo.s32 	%r98, %r97, %r95;
	sub.s32 	%r99, %r96, %r98;
	cvt.u64.u32 	%rd577, %r97;
	cvt.u64.u32 	%rd564, %r99;
	bra.uni 	$L__BB51_84;
$L__BB51_83:
	div.s64 	%rd577, %rd561, %rd188;
	mul.lo.s64 	%rd334, %rd577, %rd188;
	sub.s64 	%rd564, %rd561, %rd334;
$L__BB51_84:
	add.s64 	%rd336, %rd1, %rd330;
	ld.global.u64 	%rd337, [%rd336];
	mad.lo.s64 	%rd587, %rd337, %rd564, %rd187;
	add.s32 	%r214, %r214, -8;
	add.s32 	%r213, %r213, 8;
	setp.ne.s32 	%p13, %r213, 0;
	@%p13 bra 	$L__BB51_60;
	add.s32 	%r216, %r214, 3;
$L__BB51_86:
	and.b32  	%r38, %r21, 7;
	setp.eq.s32 	%p14, %r38, 0;
	@%p14 bra 	$L__BB51_115;
	and.b32  	%r39, %r21, 3;
	setp.lt.u32 	%p15, %r38, 4;
	@%p15 bra 	$L__BB51_101;
	mul.wide.u32 	%rd339, %r216, 8;
	add.s64 	%rd340, %rd2, %rd339;
	ld.global.u64 	%rd199, [%rd340];
	or.b64  	%rd341, %rd577, %rd199;
	and.b64  	%rd342, %rd341, -4294967296;
	setp.ne.s64 	%p16, %rd342, 0;
	@%p16 bra 	$L__BB51_90;
	cvt.u32.u64 	%r100, %rd199;
	cvt.u32.u64 	%r101, %rd577;
	div.u32 	%r102, %r101, %r100;
	mul.lo.s32 	%r103, %r102, %r100;
	sub.s32 	%r104, %r101, %r103;
	cvt.u64.u32 	%rd568, %r102;
	cvt.u64.u32 	%rd569, %r104;
	bra.uni 	$L__BB51_91;
$L__BB51_90:
	div.s64 	%rd568, %rd577, %rd199;
	mul.lo.s64 	%rd343, %rd568, %rd199;
	sub.s64 	%rd569, %rd577, %rd343;
$L__BB51_91:
	add.s64 	%rd345, %rd1, %rd339;
	ld.global.u64 	%rd346, [%rd345];
	mad.lo.s64 	%rd206, %rd346, %rd569, %rd587;
	add.s32 	%r40, %r216, -1;
	mul.wide.u32 	%rd347, %r40, 8;
	add.s64 	%rd348, %rd2, %rd347;
	ld.global.u64 	%rd207, [%rd348];
	or.b64  	%rd349, %rd568, %rd207;
	and.b64  	%rd350, %rd349, -4294967296;
	setp.ne.s64 	%p17, %rd350, 0;
	@%p17 bra 	$L__BB51_93;
	cvt.u32.u64 	%r105, %rd207;
	cvt.u32.u64 	%r106, %rd568;
	div.u32 	%r107, %r106, %r105;
	mul.lo.s32 	%r108, %r107, %r105;
	sub.s32 	%r109, %r106, %r108;
	cvt.u64.u32 	%rd570, %r107;
	cvt.u64.u32 	%rd571, %r109;
	bra.uni 	$L__BB51_94;
$L__BB51_93:
	div.s64 	%rd570, %rd568, %rd207;
	mul.lo.s64 	%rd351, %rd570, %rd207;
	sub.s64 	%rd571, %rd568, %rd351;
$L__BB51_94:
	add.s64 	%rd353, %rd1, %rd347;
	ld.global.u64 	%rd354, [%rd353];
	mad.lo.s64 	%rd214, %rd354, %rd571, %rd206;
	add.s32 	%r41, %r216, -2;
	mul.wide.u32 	%rd355, %r41, 8;
	add.s64 	%rd356, %rd2, %rd355;
	ld.global.u64 	%rd215, [%rd356];
	or.b64  	%rd357, %rd570, %rd215;
	and.b64  	%rd358, %rd357, -4294967296;
	setp.ne.s64 	%p18, %rd358, 0;
	@%p18 bra 	$L__BB51_96;
	cvt.u32.u64 	%r110, %rd215;
	cvt.u32.u64 	%r111, %rd570;
	div.u32 	%r112, %r111, %r110;
	mul.lo.s32 	%r113, %r112, %r110;
	sub.s32 	%r114, %r111, %r113;
	cvt.u64.u32 	%rd572, %r112;
	cvt.u64.u32 	%rd573, %r114;
	bra.uni 	$L__BB51_97;
$L__BB51_96:
	div.s64 	%rd572, %rd570, %rd215;
	mul.lo.s64 	%rd359, %rd572, %rd215;
	sub.s64 	%rd573, %rd570, %rd359;
$L__BB51_97:
	add.s64 	%rd361, %rd1, %rd355;
	ld.global.u64 	%rd362, [%rd361];
	mad.lo.s64 	%rd222, %rd362, %rd573, %rd214;
	add.s32 	%r42, %r216, -3;
	mul.wide.u32 	%rd363, %r42, 8;
	add.s64 	%rd364, %rd2, %rd363;
	ld.global.u64 	%rd223, [%rd364];
	or.b64  	%rd365, %rd572, %rd223;
	and.b64  	%rd366, %rd365, -4294967296;
	setp.ne.s64 	%p19, %rd366, 0;
	@%p19 bra 	$L__BB51_99;
	cvt.u32.u64 	%r115, %rd223;
	cvt.u32.u64 	%r116, %rd572;
	div.u32 	%r117, %r116, %r115;
	mul.lo.s32 	%r118, %r117, %r115;
	sub.s32 	%r119, %r116, %r118;
	cvt.u64.u32 	%rd577, %r117;
	cvt.u64.u32 	%rd575, %r119;
	bra.uni 	$L__BB51_100;
$L__BB51_99:
	div.s64 	%rd577, %rd572, %rd223;
	mul.lo.s64 	%rd367, %rd577, %rd223;
	sub.s64 	%rd575, %rd572, %rd367;
$L__BB51_100:
	add.s64 	%rd369, %rd1, %rd363;
	ld.global.u64 	%rd370, [%rd369];
	mad.lo.s64 	%rd587, %rd370, %rd575, %rd222;
	add.s32 	%r216, %r216, -4;
$L__BB51_101:
	setp.eq.s32 	%p20, %r39, 0;
	@%p20 bra 	$L__BB51_115;
	setp.eq.s32 	%p21, %r39, 1;
	@%p21 bra 	$L__BB51_110;
	mul.wide.u32 	%rd372, %r216, 8;
	add.s64 	%rd373, %rd2, %rd372;
	ld.global.u64 	%rd234, [%rd373];
	or.b64  	%rd374, %rd577, %rd234;
	and.b64  	%rd375, %rd374, -4294967296;
	setp.ne.s64 	%p22, %rd375, 0;
	@%p22 bra 	$L__BB51_105;
	cvt.u32.u64 	%r120, %rd234;
	cvt.u32.u64 	%r121, %rd577;
	div.u32 	%r122, %r121, %r120;
	mul.lo.s32 	%r123, %r122, %r120;
	sub.s32 	%r124, %r121, %r123;
	cvt.u64.u32 	%rd579, %r122;
	cvt.u64.u32 	%rd580, %r124;
	bra.uni 	$L__BB51_106;
$L__BB51_105:
	div.s64 	%rd579, %rd577, %rd234;
	mul.lo.s64 	%rd376, %rd579, %rd234;
	sub.s64 	%rd580, %rd577, %rd376;
$L__BB51_106:
	add.s64 	%rd378, %rd1, %rd372;
	ld.global.u64 	%rd379, [%rd378];
	mad.lo.s64 	%rd241, %rd379, %rd580, %rd587;
	add.s32 	%r45, %r216, -1;
	mul.wide.u32 	%rd380, %r45, 8;
	add.s64 	%rd381, %rd2, %rd380;
	ld.global.u64 	%rd242, [%rd381];
	or.b64  	%rd382, %rd579, %rd242;
	and.b64  	%rd383, %rd382, -4294967296;
	setp.ne.s64 	%p23, %rd383, 0;
	@%p23 bra 	$L__BB51_108;
	cvt.u32.u64 	%r125, %rd242;
	cvt.u32.u64 	%r126, %rd579;
	div.u32 	%r127, %r126, %r125;
	mul.lo.s32 	%r128, %r127, %r125;
	sub.s32 	%r129, %r126, %r128;
	cvt.u64.u32 	%rd577, %r127;
	cvt.u64.u32 	%rd582, %r129;
	bra.uni 	$L__BB51_109;
$L__BB51_108:
	div.s64 	%rd577, %rd579, %rd242;
	mul.lo.s64 	%rd384, %rd577, %rd242;
	sub.s64 	%rd582, %rd579, %rd384;
$L__BB51_109:
	add.s64 	%rd386, %rd1, %rd380;
	ld.global.u64 	%rd387, [%rd386];
	mad.lo.s64 	%rd587, %rd387, %rd582, %rd241;
	add.s32 	%r216, %r216, -2;
$L__BB51_110:
	and.b32  	%r130, %r21, 1;
	setp.eq.b32 	%p24, %r130, 1;
	not.pred 	%p25, %p24;
	@%p25 bra 	$L__BB51_115;
	mul.wide.u32 	%rd388, %r216, 8;
	add.s64 	%rd389, %rd2, %rd388;
	ld.global.u64 	%rd253, [%rd389];
	or.b64  	%rd390, %rd577, %rd253;
	and.b64  	%rd391, %rd390, -4294967296;
	setp.ne.s64 	%p26, %rd391, 0;
	@%p26 bra 	$L__BB51_113;
	cvt.u32.u64 	%r131, %rd253;
	cvt.u32.u64 	%r132, %rd577;
	rem.u32 	%r133, %r132, %r131;
	cvt.u64.u32 	%rd586, %r133;
	bra.uni 	$L__BB51_114;
$L__BB51_113:
	rem.s64 	%rd586, %rd577, %rd253;
$L__BB51_114:
	add.s64 	%rd393, %rd1, %rd388;
	ld.global.u64 	%rd394, [%rd393];
	mad.lo.s64 	%rd587, %rd394, %rd586, %rd587;
$L__BB51_115:
	shl.b64 	%rd395, %rd587, 3;
	add.s64 	%rd396, %rd3, %rd395;
	ld.global.f64 	%fd4, [%rd396];
	st.shared.f64 	[%r5], %fd4;
	st.shared.u64 	[%r4], %rd4;
$L__BB51_116:
	bar.sync 	0;
	setp.lt.u32 	%p49, %r218, 66;
	@%p49 bra 	$L__BB51_124;
$L__BB51_117:
	mov.u32 	%r48, %r218;
	shr.u32 	%r218, %r48, 1;
	setp.ge.u32 	%p50, %r3, %r218;
	@%p50 bra 	$L__BB51_123;
	ld.shared.f64 	%fd2, [%r5];
	shl.b32 	%r206, %r218, 3;
	add.s32 	%r207, %r5, %r206;
	ld.shared.f64 	%fd3, [%r207];
	setp.geu.f64 	%p51, %fd2, %fd3;
	add.s32 	%r50, %r4, %r206;
	@%p51 bra 	$L__BB51_120;
	ld.shared.u64 	%rd588, [%r50];
	bra.uni 	$L__BB51_122;
$L__BB51_120:
	setp.neu.f64 	%p52, %fd2, %fd3;
	@%p52 bra 	$L__BB51_123;
	ld.shared.u64 	%rd475, [%r4];
	ld.shared.u64 	%rd588, [%r50];
	setp.le.s64 	%p53, %rd475, %rd588;
	@%p53 bra 	$L__BB51_123;
$L__BB51_122:
	st.shared.f64 	[%r5], %fd3;
	st.shared.u64 	[%r4], %rd588;
$L__BB51_123:
	bar.sync 	0;
	setp.gt.u32 	%p54, %r48, 131;
	@%p54 bra 	$L__BB51_117;
$L__BB51_124:
	setp.gt.u32 	%p55, %r3, 31;
	@%p55 bra 	$L__BB51_151;
	ld.volatile.shared.f64 	%fd6, [%r5];
	ld.volatile.shared.f64 	%fd7, [%r5+256];
	setp.lt.f64 	%p56, %fd6, %fd7;
	@%p56 bra 	$L__BB51_128;
	ld.volatile.shared.f64 	%fd8, [%r5];
	ld.volatile.shared.f64 	%fd9, [%r5+256];
	setp.neu.f64 	%p57, %fd8, %fd9;
	@%p57 bra 	$L__BB51_129;
	ld.volatile.shared.u64 	%rd476, [%r4];
	ld.volatile.shared.u64 	%rd477, [%r4+256];
	setp.le.s64 	%p58, %rd476, %rd477;
	@%p58 bra 	$L__BB51_129;
$L__BB51_128:
	ld.volatile.shared.u64 	%rd478, [%r4+256];
	st.volatile.shared.u64 	[%r4], %rd478;
	ld.volatile.shared.f64 	%fd10, [%r5+256];
	st.volatile.shared.f64 	[%r5], %fd10;
$L__BB51_129:
	ld.volatile.shared.f64 	%fd11, [%r5];
	ld.volatile.shared.f64 	%fd12, [%r5+128];
	setp.lt.f64 	%p59, %fd11, %fd12;
	@%p59 bra 	$L__BB51_132;
	ld.volatile.shared.f64 	%fd13, [%r5];
	ld.volatile.shared.f64 	%fd14, [%r5+128];
	setp.neu.f64 	%p60, %fd13, %fd14;
	@%p60 bra 	$L__BB51_133;
	ld.volatile.shared.u64 	%rd479, [%r4];
	ld.volatile.shared.u64 	%rd480, [%r4+128];
	setp.le.s64 	%p61, %rd479, %rd480;
	@%p61 bra 	$L__BB51_133;
$L__BB51_132:
	ld.volatile.shared.u64 	%rd481, [%r4+128];
	st.volatile.shared.u64 	[%r4], %rd481;
	ld.volatile.shared.f64 	%fd15, [%r5+128];
	st.volatile.shared.f64 	[%r5], %fd15;
$L__BB51_133:
	ld.volatile.shared.f64 	%fd16, [%r5];
	ld.volatile.shared.f64 	%fd17, [%r5+64];
	setp.lt.f64 	%p62, %fd16, %fd17;
	@%p62 bra 	$L__BB51_136;
	ld.volatile.shared.f64 	%fd18, [%r5];
	ld.volatile.shared.f64 	%fd19, [%r5+64];
	setp.neu.f64 	%p63, %fd18, %fd19;
	@%p63 bra 	$L__BB51_137;
	ld.volatile.shared.u64 	%rd482, [%r4];
	ld.volatile.shared.u64 	%rd483, [%r4+64];
	setp.le.s64 	%p64, %rd482, %rd483;
	@%p64 bra 	$L__BB51_137;
$L__BB51_136:
	ld.volatile.shared.u64 	%rd484, [%r4+64];
	st.volatile.shared.u64 	[%r4], %rd484;
	ld.volatile.shared.f64 	%fd20, [%r5+64];
	st.volatile.shared.f64 	[%r5], %fd20;
$L__BB51_137:
	ld.volatile.shared.f64 	%fd21, [%r5];
	ld.volatile.shared.f64 	%fd22, [%r5+32];
	setp.lt.f64 	%p65, %fd21, %fd22;
	@%p65 bra 	$L__BB51_140;
	ld.volatile.shared.f64 	%fd23, [%r5];
	ld.volatile.shared.f64 	%fd24, [%r5+32];
	setp.neu.f64 	%p66, %fd23, %fd24;
	@%p66 bra 	$L__BB51_141;
	ld.volatile.shared.u64 	%rd485, [%r4];
	ld.volatile.shared.u64 	%rd486, [%r4+32];
	setp.le.s64 	%p67, %rd485, %rd486;
	@%p67 bra 	$L__BB51_141;
$L__BB51_140:
	ld.volatile.shared.u64 	%rd487, [%r4+32];
	st.volatile.shared.u64 	[%r4], %rd487;
	ld.volatile.shared.f64 	%fd25, [%r5+32];
	st.volatile.shared.f64 	[%r5], %fd25;
$L__BB51_141:
	ld.volatile.shared.f64 	%fd26, [%r5];
	ld.volatile.shared.f64 	%fd27, [%r5+16];
	setp.lt.f64 	%p68, %fd26, %fd27;
	@%p68 bra 	$L__BB51_144;
	ld.volatile.shared.f64 	%fd28, [%r5];
	ld.volatile.shared.f64 	%fd29, [%r5+16];
	setp.neu.f64 	%p69, %fd28, %fd29;
	@%p69 bra 	$L__BB51_145;
	ld.volatile.shared.u64 	%rd488, [%r4];
	ld.volatile.shared.u64 	%rd489, [%r4+16];
	setp.le.s64 	%p70, %rd488, %rd489;
	@%p70 bra 	$L__BB51_145;
$L__BB51_144:
	ld.volatile.shared.u64 	%rd490, [%r4+16];
	st.volatile.shared.u64 	[%r4], %rd490;
	ld.volatile.shared.f64 	%fd30, [%r5+16];
	st.volatile.shared.f64 	[%r5], %fd30;
$L__BB51_145:
	ld.volatile.shared.f64 	%fd31, [%r5];
	ld.volatile.shared.f64 	%fd32, [%r5+8];
	setp.lt.f64 	%p71, %fd31, %fd32;
	@%p71 bra 	$L__BB51_148;
	ld.volatile.shared.f64 	%fd33, [%r5];
	ld.volatile.shared.f64 	%fd34, [%r5+8];
	setp.neu.f64 	%p72, %fd33, %fd34;
	@%p72 bra 	$L__BB51_149;
	ld.volatile.shared.u64 	%rd491, [%r4];
	ld.volatile.shared.u64 	%rd492, [%r4+8];
	setp.le.s64 	%p73, %rd491, %rd492;
	@%p73 bra 	$L__BB51_149;
$L__BB51_148:
	ld.volatile.shared.u64 	%rd493, [%r4+8];
	st.volatile.shared.u64 	[%r4], %rd493;
	ld.volatile.shared.f64 	%fd35, [%r5+8];
	st.volatile.shared.f64 	[%r5], %fd35;
$L__BB51_149:
	setp.ne.s32 	%p74, %r3, 0;
	@%p74 bra 	$L__BB51_151;
	ld.param.u64 	%rd501, [uncontiguous_reduce_f64_param_1];
	ld.param.u64 	%rd500, [uncontiguous_reduce_f64_param_0];
	ld.shared.f64 	%fd36, [sdata_f64];
	mov.u32 	%r208, %ctaid.x;
	cvta.to.global.u64 	%rd494, %rd500;
	mul.wide.u32 	%rd495, %r208, 8;
	add.s64 	%rd496, %rd494, %rd495;
	st.global.f64 	[%rd496], %fd36;
	ld.shared.u64 	%rd497, [%r2];
	cvta.to.global.u64 	%rd498, %rd501;
	add.s64 	%rd499, %rd498, %rd495;
	st.global.u64 	[%rd499], %rd497;
$L__BB51_151:
	ret;

}
	// .globl	contiguous_reduce2_f64
.visible .entry contiguous_reduce2_f64(
	.param .u64 .ptr .align 1 contiguous_reduce2_f64_param_0,
	.param .u64 .ptr .align 1 contiguous_reduce2_f64_param_1,
	.param .u64 .ptr .align 1 contiguous_reduce2_f64_param_2,
	.param .u64 contiguous_reduce2_f64_param_3
)
{
	.reg .pred 	%p<32>;
	.reg .b32 	%r<20>;
	.reg .b64 	%rd<62>;
	.reg .b64 	%fd<37>;

	ld.param.u64 	%rd14, [contiguous_reduce2_f64_param_0];
	ld.param.u64 	%rd16, [contiguous_reduce2_f64_param_1];
	ld.param.u64 	%rd17, [contiguous_reduce2_f64_param_2];
	ld.param.u64 	%rd15, [contiguous_reduce2_f64_param_3];
	cvta.to.global.u64 	%rd1, %rd16;
	cvta.to.global.u64 	%rd2, %rd17;
	mov.u32 	%r19, %ntid.x;
	shl.b32 	%r10, %r19, 3;
	mov.u32 	%r11, sdata_f64;
	add.s32 	%r2, %r11, %r10;
	mov.u32 	%r3, %tid.x;
	mov.u32 	%r4, %ctaid.x;
	mul.lo.s32 	%r12, %r4, %r19;
	shl.b32 	%r13, %r12, 1;
	add.s32 	%r14, %r13, %r3;
	cvt.u64.u32 	%rd3, %r14;
	shl.b32 	%r15, %r3, 3;
	add.s32 	%r5, %r2, %r15;
	st.shared.u64 	[%r5], %rd3;
	add.s32 	%r6, %r11, %r15;
	mov.b64 	%rd18, -4503599627370496;
	st.shared.u64 	[%r6], %rd18;
	add.s32 	%r16, %r14, %r19;
	cvt.u64.u32 	%rd4, %r16;
	setp.le.u64 	%p1, %rd15, %rd4;
	@%p1 bra 	$L__BB52_8;
	shl.b64 	%rd23, %rd3, 3;
	add.s64 	%rd24, %rd2, %rd23;
	ld.global.f64 	%fd1, [%rd24];
	shl.b64 	%rd25, %rd4, 3;
	add.s64 	%rd26, %rd2, %rd25;
	ld.global.f64 	%fd2, [%rd26];
	setp.geu.f64 	%p3, %fd1, %fd2;
	@%p3 bra 	$L__BB52_3;
	add.s64 	%rd34, %rd1, %rd25;
	ld.global.u64 	%rd59, [%rd34];
	bra.uni 	$L__BB52_7;
$L__BB52_3:
	setp.eq.f64 	%p4, %fd1, %fd2;
	@%p4 bra 	$L__BB52_6;
	add.s64 	%rd28, %rd1, %rd23;
	ld.global.u64 	%rd60, [%rd28];
$L__BB52_5:
	st.shared.f64 	[%r6], %fd1;
	st.shared.u64 	[%r5], %rd60;
	bra.uni 	$L__BB52_10;
$L__BB52_6:
	add.s64 	%rd30, %rd1, %rd23;
	ld.global.u64 	%rd60, [%rd30];
	add.s64 	%rd32, %rd1, %rd25;
	ld.global.u64 	%rd59, [%rd32];
	setp.le.s64 	%p5, %rd60, %rd59;
	@%p5 bra 	$L__BB52_5;
$L__BB52_7:
	st.shared.f64 	[%r6], %fd2;
	st.shared.u64 	[%r5], %rd59;
	bra.uni 	$L__BB52_10;
$L__BB52_8:
	setp.le.u64 	%p2, %rd15, %rd3;
	@%p2 bra 	$L__BB52_10;
	shl.b64 	%rd19, %rd3, 3;
	add.s64 	%rd20, %rd2, %rd19;
	ld.global.f64 	%fd5, [%rd20];
	st.shared.f64 	[%r6], %fd5;
	add.s64 	%rd21, %rd1, %rd19;
	ld.global.u64 	%rd22, [%rd21];
	st.shared.u64 	[%r5], %rd22;
$L__BB52_10:
	bar.sync 	0;
	setp.lt.u32 	%p6, %r19, 66;
	@%p6 bra 	$L__BB52_18;
$L__BB52_11:
	mov.u32 	%r7, %r19;
	shr.u32 	%r19, %r7, 1;
	setp.ge.u32 	%p7, %r3, %r19;
	@%p7 bra 	$L__BB52_17;
	ld.shared.f64 	%fd3, [%r6];
	shl.b32 	%r17, %r19, 3;
	add.s32 	%r18, %r6, %r17;
	ld.shared.f64 	%fd4, [%r18];
	setp.geu.f64 	%p8, %fd3, %fd4;
	add.s32 	%r9, %r5, %r17;
	@%p8 bra 	$L__BB52_14;
	ld.shared.u64 	%rd61, [%r9];
	bra.uni 	$L__BB52_16;
$L__BB52_14:
	setp.neu.f64 	%p9, %fd3, %fd4;
	@%p9 bra 	$L__BB52_17;
	ld.shared.u64 	%rd35, [%r5];
	ld.shared.u64 	%rd61, [%r9];
	setp.le.s64 	%p10, %rd35, %rd61;
	@%p10 bra 	$L__BB52_17;
$L__BB52_16:
	st.shared.f64 	[%r6], %fd4;
	st.shared.u64 	[%r5], %rd61;
$L__BB52_17:
	bar.sync 	0;
	setp.gt.u32 	%p11, %r7, 131;
	@%p11 bra 	$L__BB52_11;
$L__BB52_18:
	setp.gt.u32 	%p12, %r3, 31;
	@%p12 bra 	$L__BB52_45;
	ld.volatile.shared.f64 	%fd6, [%r6];
	ld.volatile.shared.f64 	%fd7, [%r6+256];
	setp.lt.f64 	%p13, %fd6, %fd7;
	@%p13 bra 	$L__BB52_22;
	ld.volatile.shared.f64 	%fd8, [%r6];
	ld.volatile.shared.f64 	%fd9, [%r6+256];
	setp.neu.f64 	%p14, %fd8, %fd9;
	@%p14 bra 	$L__BB52_23;
	ld.volatile.shared.u64 	%rd36, [%r5];
	ld.volatile.shared.u64 	%rd37, [%r5+256];
	setp.le.s64 	%p15, %rd36, %rd37;
	@%p15 bra 	$L__BB52_23;
$L__BB52_22:
	ld.volatile.shared.u64 	%rd38, [%r5+256];
	st.volatile.shared.u64 	[%r5], %rd38;
	ld.volatile.shared.f64 	%fd10, [%r6+256];
	st.volatile.shared.f64 	[%r6], %fd10;
$L__BB52_23:
	ld.volatile.shared.f64 	%fd11, [%r6];
	ld.volatile.shared.f64 	%fd12, [%r6+128];
	setp.lt.f64 	%p16, %fd11, %fd12;
	@%p16 bra 	$L__BB52_26;
	ld.volatile.shared.f64 	%fd13, [%r6];
	ld.volatile.shared.f64 	%fd14, [%r6+128];
	setp.neu.f64 	%p17, %fd13, %fd14;
	@%p17 bra 	$L__BB52_27;
	ld.volatile.shared.u64 	%rd39, [%r5];
	ld.volatile.shared.u64 	%rd40, [%r5+128];
	setp.le.s64 	%p18, %rd39, %rd40;
	@%p18 bra 	$L__BB52_27;
$L__BB52_26:
	ld.volatile.shared.u64 	%rd41, [%r5+128];
	st.volatile.shared.u64 	[%r5], %rd41;
	ld.volatile.shared.f64 	%fd15, [%r6+128];
	st.volatile.shared.f64 	[%r6], %fd15;
$L__BB52_27:
	ld.volatile.shared.f64 	%fd16, [%r6];
	ld.volatile.shared.f64 	%fd17, [%r6+64];
	setp.lt.f64 	%p19, %fd16, %fd17;
	@%p19 bra 	$L__BB52_30;
	ld.volatile.shared.f64 	%fd18, [%r6];
	ld.volatile.shared.f64 	%fd19, [%r6+64];
	setp.neu.f64 	%p20, %fd18, %fd19;
	@%p20 bra 	$L__BB52_31;
	ld.volatile.shared.u64 	%rd42, [%r5];
	ld.volatile.shared.u64 	%rd43, [%r5+64];
	setp.le.s64 	%p21, %rd42, %rd43;
	@%p21 bra 	$L__BB52_31;
$L__BB52_30:
	ld.volatile.shared.u64 	%rd44, [%r5+64];
	st.volatile.shared.u64 	[%r5], %rd44;
	ld.volatile.shared.f64 	%fd20, [%r6+64];
	st.volatile.shared.f64 	[%r6], %fd20;
$L__BB52_31:
	ld.volatile.shared.f64 	%fd21, [%r6];
	ld.volatile.shared.f64 	%fd22, [%r6+32];
	setp.lt.f64 	%p22, %fd21, %fd22;
	@%p22 bra 	$L__BB52_34;
	ld.volatile.shared.f64 	%fd23, [%r6];
	ld.volatile.shared.f64 	%fd24, [%r6+32];
	setp.neu.f64 	%p23, %fd23, %fd24;
	@%p23 bra 	$L__BB52_35;
	ld.volatile.shared.u64 	%rd45, [%r5];
	ld.volatile.shared.u64 	%rd46, [%r5+32];
	setp.le.s64 	%p24, %rd45, %rd46;
	@%p24 bra 	$L__BB52_35;
$L__BB52_34:
	ld.volatile.shared.u64 	%rd47, [%r5+32];
	st.volatile.shared.u64 	[%r5], %rd47;
	ld.volatile.shared.f64 	%fd25, [%r6+32];
	st.volatile.shared.f64 	[%r6], %fd25;
$L__BB52_35:
	ld.volatile.shared.f64 	%fd26, [%r6];
	ld.volatile.shared.f64 	%fd27, [%r6+16];
	setp.lt.f64 	%p25, %fd26, %fd27;
	@%p25 bra 	$L__BB52_38;
	ld.volatile.shared.f64 	%fd28, [%r6];
	ld.volatile.shared.f64 	%fd29, [%r6+16];
	setp.neu.f64 	%p26, %fd28, %fd29;
	@%p26 bra 	$L__BB52_39;
	ld.volatile.shared.u64 	%rd48, [%r5];
	ld.volatile.shared.u64 	%rd49, [%r5+16];
	setp.le.s64 	%p27, %rd48, %rd49;
	@%p27 bra 	$L__BB52_39;
$L__BB52_38:
	ld.volatile.shared.u64 	%rd50, [%r5+16];
	st.volatile.shared.u64 	[%r5], %rd50;
	ld.volatile.shared.f64 	%fd30, [%r6+16];
	st.volatile.shared.f64 	[%r6], %fd30;
$L__BB52_39:
	ld.volatile.shared.f64 	%fd31, [%r6];
	ld.volatile.shared.f64 	%fd32, [%r6+8];
	setp.lt.f64 	%p28, %fd31, %fd32;
	@%p28 bra 	$L__BB52_42;
	ld.volatile.shared.f64 	%fd33, [%r6];
	ld.volatile.shared.f64 	%fd34, [%r6+8];
	setp.neu.f64 	%p29, %fd33, %fd34;
	@%p29 bra 	$L__BB52_43;
	ld.volatile.shared.u64 	%rd51, [%r5];
	ld.volatile.shared.u64 	%rd52, [%r5+8];
	setp.le.s64 	%p30, %rd51, %rd52;
	@%p30 bra 	$L__BB52_43;
$L__BB52_42:
	ld.volatile.shared.u64 	%rd53, [%r5+8];
	st.volatile.shared.u64 	[%r5], %rd53;
	ld.volatile.shared.f64 	%fd35, [%r6+8];
	st.volatile.shared.f64 	[%r6], %fd35;
$L__BB52_43:
	setp.ne.s32 	%p31, %r3, 0;
	@%p31 bra 	$L__BB52_45;
	ld.shared.f64 	%fd36, [sdata_f64];
	cvta.to.global.u64 	%rd54, %rd14;
	mul.wide.u32 	%rd55, %r4, 8;
	add.s64 	%rd56, %rd54, %rd55;
	st.global.f64 	[%rd56], %fd36;
	ld.shared.u64 	%rd57, [%r2];
	add.s64 	%rd58, %rd1, %rd55;
	st.global.u64 	[%rd58], %rd57;
$L__BB52_45:
	ret;

}
	// .globl	nkd_f64
.visible .entry nkd_f64(
	.param .u64 .ptr .align 1 nkd_f64_param_0,
	.param .u64 .ptr .align 1 nkd_f64_param_1,
	.param .u64 .ptr .align 1 nkd_f64_param_2,
	.param .u64 .ptr .align 1 nkd_f64_param_3,
	.param .u64 .ptr .align 1 nkd_f64_param_4,
	.param .u64 nkd_f64_param_5,
	.param .u64 nkd_f64_param_6,
	.param .u64 nkd_f64_param_7,
	.param .u64 nkd_f64_param_8,
	.param .u64 nkd_f64_param_9
)
{
	.reg .pred 	%p<76>;
	.reg .b32 	%r<218>;
	.reg .b64 	%rd<601>;
	.reg .b64 	%fd<37>;

	ld.param.u64 	%rd271, [nkd_f64_param_1];
	ld.param.u64 	%rd267, [nkd_f64_param_2];
	ld.param.u64 	%rd272, [nkd_f64_param_3];
	ld.param.u64 	%rd273, [nkd_f64_param_4];
	ld.param.u64 	%rd268, [nkd_f64_param_5];
	ld.param.u64 	%rd274, [nkd_f64_param_6];
	ld.param.u64 	%rd269, [nkd_f64_param_7];
	ld.param.u64 	%rd275, [nkd_f64_param_8];
	cvta.to.global.u64 	%rd1, %rd273;
	cvta.to.global.u64 	%rd2, %rd272;
	cvta.to.global.u64 	%rd599, %rd271;
	mov.u32 	%r217, %ntid.x;
	shl.b32 	%r54, %r217, 3;
	mov.u32 	%r55, sdata_f64;
	add.s32 	%r2, %r55, %r54;
	mov.u32 	%r3, %tid.x;
	mov.u32 	%r4, %ctaid.x;
	mul.lo.s32 	%r56, %r4, %r217;
	shl.b32 	%r57, %r56, 1;
	add.s32 	%r58, %r57, %r3;
	shl.b32 	%r59, %r3, 3;
	add.s32 	%r5, %r55, %r59;
	mov.b64 	%rd276, -4503599627370496;
	st.shared.u64 	[%r5], %rd276;
	cvt.u64.u32 	%rd4, %r58;
	add.s32 	%r6, %r2, %r59;
	st.shared.u64 	[%r6], %rd4;
	mov.u32 	%r60, %ctaid.y;
	cvt.u64.u32 	%rd277, %r60;
	add.s64 	%rd5, %rd274, %rd277;
	setp.ge.u64 	%p1, %rd5, %rd275;
	@%p1 bra 	$L__BB53_152;
	cvt.u32.u64 	%r61, %rd4;
	add.s32 	%r62, %r61, %r217;
	cvt.u64.u32 	%rd6, %r62;
	setp.le.u64 	%p2, %rd269, %rd6;
	@%p2 bra 	$L__BB53_57;
	mul.lo.s64 	%rd409, %rd5, %rd269;
	add.s64 	%rd553, %rd409, %rd4;
	add.s64 	%rd551, %rd409, %rd6;
	cvt.u32.u64 	%r7, %rd268;
	add.s32 	%r211, %r7, -1;
	setp.lt.s32 	%p28, %r211, 0;
	mov.b64 	%rd557, 0;
	mov.u64 	%rd558, %rd557;
	@%p28 bra 	$L__BB53_54;
	setp.lt.u32 	%p29, %r211, 3;
	mov.b64 	%rd558, 0;
	mov.u64 	%rd557, %rd558;
	@%p29 bra 	$L__BB53_31;
	add.s32 	%r209, %r7, -2;
	and.b32  	%r138, %r7, -4;
	neg.s32 	%r208, %r138;
	mov.b64 	%rd558, 0;
$L__BB53_5:
	.pragma "nounroll";
	add.s32 	%r13, %r209, 1;
	mul.wide.u32 	%rd413, %r13, 8;
	add.s64 	%rd414, %rd2, %rd413;
	ld.global.u64 	%rd13, [%rd414];
	or.b64  	%rd415, %rd553, %rd13;
	and.b64  	%rd416, %rd415, -4294967296;
	setp.ne.s64 	%p30, %rd416, 0;
	@%p30 bra 	$L__BB53_7;
	cvt.u32.u64 	%r139, %rd13;
	cvt.u32.u64 	%r140, %rd553;
	div.u32 	%r141, %r140, %r139;
	mul.lo.s32 	%r142, %r141, %r139;
	sub.s32 	%r143, %r140, %r142;
	cvt.u64.u32 	%rd519, %r141;
	cvt.u64.u32 	%rd520, %r143;
	bra.uni 	$L__BB53_8;
$L__BB53_7:
	div.s64 	%rd519, %rd553, %rd13;
	mul.lo.s64 	%rd417, %rd519, %rd13;
	sub.s64 	%rd520, %rd553, %rd417;
$L__BB53_8:
	mul.wide.u32 	%rd418, %r13, 8;
	add.s64 	%rd419, %rd1, %rd418;
	ld.global.u64 	%rd20, [%rd419];
	mad.lo.s64 	%rd21, %rd20, %rd520, %rd557;
	or.b64  	%rd420, %rd551, %rd13;
	and.b64  	%rd421, %rd420, -4294967296;
	setp.ne.s64 	%p31, %rd421, 0;
	@%p31 bra 	$L__BB53_10;
	cvt.u32.u64 	%r144, %rd13;
	cvt.u32.u64 	%r145, %rd551;
	div.u32 	%r146, %r145, %r144;
	mul.lo.s32 	%r147, %r146, %r144;
	sub.s32 	%r148, %r145, %r147;
	cvt.u64.u32 	%rd521, %r146;
	cvt.u64.u32 	%rd522, %r148;
	bra.uni 	$L__BB53_11;
$L__BB53_10:
	div.s64 	%rd521, %rd551, %rd13;
	mul.lo.s64 	%rd422, %rd521, %rd13;
	sub.s64 	%rd522, %rd551, %rd422;
$L__BB53_11:
	mad.lo.s64 	%rd28, %rd522, %rd20, %rd558;
	add.s32 	%r14, %r209, -2;
	mul.wide.u32 	%rd423, %r209, 8;
	add.s64 	%rd424, %rd2, %rd423;
	ld.global.u64 	%rd29, [%rd424];
	or.b64  	%rd425, %rd519, %rd29;
	and.b64  	%rd426, %rd425, -4294967296;
	setp.ne.s64 	%p32, %rd426, 0;
	@%p32 bra 	$L__BB53_13;
	cvt.u32.u64 	%r149, %rd29;
	cvt.u32.u64 	%r150, %rd519;
	div.u32 	%r151, %r150, %r149;
	mul.lo.s32 	%r152, %r151, %r149;
	sub.s32 	%r153, %r150, %r152;
	cvt.u64.u32 	%rd523, %r151;
	cvt.u64.u32 	%rd524, %r153;
	bra.uni 	$L__BB53_14;
$L__BB53_13:
	div.s64 	%rd523, %rd519, %rd29;
	mul.lo.s64 	%rd427, %rd523, %rd29;
	sub.s64 	%rd524, %rd519, %rd427;
$L__BB53_14:
	mul.wide.u32 	%rd428, %r209, 8;
	add.s64 	%rd429, %rd1, %rd428;
	ld.global.u64 	%rd36, [%rd429];
	mad.lo.s64 	%rd37, %rd36, %rd524, %rd21;
	or.b64  	%rd430, %rd521, %rd29;
	and.b64  	%rd431, %rd430, -4294967296;
	setp.ne.s64 	%p33, %rd431, 0;
	@%p33 bra 	$L__BB53_16;
	cvt.u32.u64 	%r154, %rd29;
	cvt.u32.u64 	%r155, %rd521;
	div.u32 	%r156, %r155, %r154;
	mul.lo.s32 	%r157, %r156, %r154;
	sub.s32 	%r158, %r155, %r157;
	cvt.u64.u32 	%rd525, %r156;
	cvt.u64.u32 	%rd526, %r158;
	bra.uni 	$L__BB53_17;
$L__BB53_16:
	div.s64 	%rd525, %rd521, %rd29;
	mul.lo.s64 	%rd432, %rd525, %rd29;
	sub.s64 	%rd526, %rd521, %rd432;
$L__BB53_17:
	mad.lo.s64 	%rd44, %rd526, %rd36, %rd28;
	add.s32 	%r15, %r209, -1;
	mul.wide.u32 	%rd433, %r15, 8;
	add.s64 	%rd434, %rd2, %rd433;
	ld.global.u64 	%rd45, [%rd434];
	or.b64  	%rd435, %rd523, %rd45;
	and.b64  	%rd436, %rd435, -4294967296;
	setp.ne.s64 	%p34, %rd436, 0;
	@%p34 bra 	$L__BB53_19;
	cvt.u32.u64 	%r159, %rd45;
	cvt.u32.u64 	%r160, %rd523;
	div.u32 	%r161, %r160, %r159;
	mul.lo.s32 	%r162, %r161, %r159;
	sub.s32 	%r163, %r160, %r162;
	cvt.u64.u32 	%rd527, %r161;
	cvt.u64.u32 	%rd528, %r163;
	bra.uni 	$L__BB53_20;
$L__BB53_19:
	div.s64 	%rd527, %rd523, %rd45;
	mul.lo.s64 	%rd437, %rd527, %rd45;
	sub.s64 	%rd528, %rd523, %rd437;
$L__BB53_20:
	mul.wide.u32 	%rd438, %r15, 8;
	add.s64 	%rd439, %rd1, %rd438;
	ld.global.u64 	%rd52, [%rd439];
	mad.lo.s64 	%rd53, %rd52, %rd528, %rd37;
	or.b64  	%rd440, %rd525, %rd45;
	and.b64  	%rd441, %rd440, -4294967296;
	setp.ne.s64 	%p35, %rd441, 0;
	@%p35 bra 	$L__BB53_22;
	cvt.u32.u64 	%r164, %rd45;
	cvt.u32.u64 	%r165, %rd525;
	div.u32 	%r166, %r165, %r164;
	mul.lo.s32 	%r167, %r166, %r164;
	sub.s32 	%r168, %r165, %r167;
	cvt.u64.u32 	%rd529, %r166;
	cvt.u64.u32 	%rd530, %r168;
	bra.uni 	$L__BB53_23;
$L__BB53_22:
	div.s64 	%rd529, %rd525, %rd45;
	mul.lo.s64 	%rd442, %rd529, %rd45;
	sub.s64 	%rd530, %rd525, %rd442;
$L__BB53_23:
	mad.lo.s64 	%rd60, %rd530, %rd52, %rd44;
	mul.wide.u32 	%rd443, %r14, 8;
	add.s64 	%rd444, %rd2, %rd443;
	ld.global.u64 	%rd61, [%rd444];
	or.b64  	%rd445, %rd527, %rd61;
	and.b64  	%rd446, %rd445, -4294967296;
	setp.ne.s64 	%p36, %rd446, 0;
	@%p36 bra 	$L__BB53_25;
	cvt.u32.u64 	%r169, %rd61;
	cvt.u32.u64 	%r170, %rd527;
	div.u32 	%r171, %r170, %r169;
	mul.lo.s32 	%r172, %r171, %r169;
	sub.s32 	%r173, %r170, %r172;
	cvt.u64.u32 	%rd553, %r171;
	cvt.u64.u32 	%rd532, %r173;
	bra.uni 	$L__BB53_26;
$L__BB53_25:
	div.s64 	%rd553, %rd527, %rd61;
	mul.lo.s64 	%rd447, %rd553, %rd61;
	sub.s64 	%rd532, %rd527, %rd447;
$L__BB53_26:
	mul.wide.u32 	%rd448, %r14, 8;
	add.s64 	%rd449, %rd1, %rd448;
	ld.global.u64 	%rd68, [%rd449];
	mad.lo.s64 	%rd557, %rd68, %rd532, %rd53;
	or.b64  	%rd450, %rd529, %rd61;
	and.b64  	%rd451, %rd450, -4294967296;
	setp.ne.s64 	%p37, %rd451, 0;
	@%p37 bra 	$L__BB53_28;
	cvt.u32.u64 	%r174, %rd61;
	cvt.u32.u64 	%r175, %rd529;
	div.u32 	%r176, %r175, %r174;
	mul.lo.s32 	%r177, %r176, %r174;
	sub.s32 	%r178, %r175, %r177;
	cvt.u64.u32 	%rd551, %r176;
	cvt.u64.u32 	%rd534, %r178;
	bra.uni 	$L__BB53_29;
$L__BB53_28:
	div.s64 	%rd551, %rd529, %rd61;
	mul.lo.s64 	%rd452, %rd551, %rd61;
	sub.s64 	%rd534, %rd529, %rd452;
$L__BB53_29:
	mad.lo.s64 	%rd558, %rd534, %rd68, %rd60;
	add.s32 	%r209, %r209, -4;
	add.s32 	%r208, %r208, 4;
	setp.ne.s32 	%p38, %r208, 0;
	@%p38 bra 	$L__BB53_5;
	add.s32 	%r211, %r209, 1;
$L__BB53_31:
	and.b32  	%r20, %r7, 3;
	setp.eq.s32 	%p39, %r20, 0;
	@%p39 bra 	$L__BB53_54;
	setp.eq.s32 	%p40, %r20, 1;
	@%p40 bra 	$L__BB53_46;
	mul.wide.u32 	%rd454, %r211, 8;
	add.s64 	%rd455, %rd2, %rd454;
	ld.global.u64 	%rd83, [%rd455];
	or.b64  	%rd456, %rd553, %rd83;
	and.b64  	%rd457, %rd456, -4294967296;
	setp.ne.s64 	%p41, %rd457, 0;
	@%p41 bra 	$L__BB53_35;
	cvt.u32.u64 	%r179, %rd83;
	cvt.u32.u64 	%r180, %rd553;
	div.u32 	%r181, %r180, %r179;
	mul.lo.s32 	%r182, %r181, %r179;
	sub.s32 	%r183, %r180, %r182;
	cvt.u64.u32 	%rd541, %r181;
	cvt.u64.u32 	%rd542, %r183;
	bra.uni 	$L__BB53_36;
$L__BB53_35:
	div.s64 	%rd541, %rd553, %rd83;
	mul.lo.s64 	%rd458, %rd541, %rd83;
	sub.s64 	%rd542, %rd553, %rd458;
$L__BB53_36:
	mul.wide.u32 	%rd459, %r211, 8;
	add.s64 	%rd460, %rd1, %rd459;
	ld.global.u64 	%rd90, [%rd460];
	mad.lo.s64 	%rd91, %rd90, %rd542, %rd557;
	or.b64  	%rd461, %rd551, %rd83;
	and.b64  	%rd462, %rd461, -4294967296;
	setp.ne.s64 	%p42, %rd462, 0;
	@%p42 bra 	$L__BB53_38;
	cvt.u32.u64 	%r184, %rd83;
	cvt.u32.u64 	%r185, %rd551;
	div.u32 	%r186, %r185, %r184;
	mul.lo.s32 	%r187, %r186, %r184;
	sub.s32 	%r188, %r185, %r187;
	cvt.u64.u32 	%rd543, %r186;
	cvt.u64.u32 	%rd544, %r188;
	bra.uni 	$L__BB53_39;
$L__BB53_38:
	div.s64 	%rd543, %rd551, %rd83;
	mul.lo.s64 	%rd463, %rd543, %rd83;
	sub.s64 	%rd544, %rd551, %rd463;
$L__BB53_39:
	mad.lo.s64 	%rd98, %rd544, %rd90, %rd558;
	add.s32 	%r21, %r211, -1;
	mul.wide.u32 	%rd464, %r21, 8;
	add.s64 	%rd465, %rd2, %rd464;
	ld.global.u64 	%rd99, [%rd465];
	or.b64  	%rd466, %rd541, %rd99;
	and.b64  	%rd467, %rd466, -4294967296;
	setp.ne.s64 	%p43, %rd467, 0;
	@%p43 bra 	$L__BB53_41;
	cvt.u32.u64 	%r189, %rd99;
	cvt.u32.u64 	%r190, %rd541;
	div.u32 	%r191, %r190, %r189;
	mul.lo.s32 	%r192, %r191, %r189;
	sub.s32 	%r193, %r190, %r192;
	cvt.u64.u32 	%rd553, %r191;
	cvt.u64.u32 	%rd546, %r193;
	bra.uni 	$L__BB53_42;
$L__BB53_41:
	div.s64 	%rd553, %rd541, %rd99;
	mul.lo.s64 	%rd468, %rd553, %rd99;
	sub.s64 	%rd546, %rd541, %rd468;
$L__BB53_42:
	mul.wide.u32 	%rd469, %r21, 8;
	add.s64 	%rd470, %rd1, %rd469;
	ld.global.u64 	%rd106, [%rd470];
	mad.lo.s64 	%rd557, %rd106, %rd546, %rd91;
	or.b64  	%rd471, %rd543, %rd99;
	and.b64  	%rd472, %rd471, -4294967296;
	setp.ne.s64 	%p44, %rd472, 0;
	@%p44 bra 	$L__BB53_44;
	cvt.u32.u64 	%r194, %rd99;
	cvt.u32.u64 	%r195, %rd543;
	div.u32 	%r196, %r195, %r194;
	mul.lo.s32 	%r197, %r196, %r194;
	sub.s32 	%r198, %r195, %r197;
	cvt.u64.u32 	%rd551, %r196;
	cvt.u64.u32 	%rd548, %r198;
	bra.uni 	$L__BB53_45;
$L__BB53_44:
	div.s64 	%rd551, %rd543, %rd99;
	mul.lo.s64 	%rd473, %rd551, %rd99;
	sub.s64 	%rd548, %rd543, %rd473;
$L__BB53_45:
	mad.lo.s64 	%rd558, %rd548, %rd106, %rd98;
	add.s32 	%r211, %r211, -2;
$L__BB53_46:
	and.b32  	%r199, %r7, 1;
	setp.eq.b32 	%p45, %r199, 1;
	not.pred 	%p46, %p45;
	@%p46 bra 	$L__BB53_54;
	mul.wide.u32 	%rd474, %r211, 8;
	add.s64 	%rd475, %rd2, %rd474;
	ld.global.u64 	%rd121, [%rd475];
	or.b64  	%rd476, %rd553, %rd121;
	and.b64  	%rd477, %rd476, -4294967296;
	setp.ne.s64 	%p47, %rd477, 0;
	@%p47 bra 	$L__BB53_49;
	cvt.u32.u64 	%r200, %rd121;
	cvt.u32.u64 	%r201, %rd553;
	rem.u32 	%r202, %r201, %r200;
	cvt.u64.u32 	%rd555, %r202;
	bra.uni 	$L__BB53_50;
$L__BB53_49:
	rem.s64 	%rd555, %rd553, %rd121;
$L__BB53_50:
	mul.wide.u32 	%rd478, %r211, 8;
	add.s64 	%rd479, %rd1, %rd478;
	ld.global.u64 	%rd125, [%rd479];
	mad.lo.s64 	%rd557, %rd125, %rd555, %rd557;
	or.b64  	%rd480, %rd551, %rd121;
	and.b64  	%rd481, %rd480, -4294967296;
	setp.ne.s64 	%p48, %rd481, 0;
	@%p48 bra 	$L__BB53_52;
	cvt.u32.u64 	%r203, %rd121;
	cvt.u32.u64 	%r204, %rd551;
	rem.u32 	%r205, %r204, %r203;
	cvt.u64.u32 	%rd556, %r205;
	bra.uni 	$L__BB53_53;
$L__BB53_52:
	rem.s64 	%rd556, %rd551, %rd121;
$L__BB53_53:
	mad.lo.s64 	%rd558, %rd556, %rd125, %rd558;
$L__BB53_54:
	shl.b64 	%rd482, %rd557, 3;
	add.s64 	%rd483, %rd599, %rd482;
	ld.global.f64 	%fd1, [%rd483];
	shl.b64 	%rd484, %rd558, 3;
	add.s64 	%rd485, %rd599, %rd484;
	ld.global.f64 	%fd2, [%rd485];
	setp.geu.f64 	%p49, %fd1, %fd2;
	@%p49 bra 	$L__BB53_56;
	st.shared.f64 	[%r5], %fd2;
	st.shared.u64 	[%r6], %rd6;
	bra.uni 	$L__BB53_117;
$L__BB53_56:
	st.shared.f64 	[%r5], %fd1;
	st.shared.u64 	[%r6], %rd4;
	bra.uni 	$L__BB53_117;
$L__BB53_57:
	setp.le.u64 	%p3, %rd269, %rd4;
	@%p3 bra 	$L__BB53_117;
	mad.lo.s64 	%rd590, %rd5, %rd269, %rd4;
	cvt.u32.u64 	%r24, %rd268;
	add.s32 	%r215, %r24, -1;
	setp.lt.s32 	%p4, %r215, 0;
	@%p4 bra 	$L__BB53_116;
	and.b32  	%r26, %r24, 7;
	setp.lt.u32 	%p5, %r215, 7;
	@%p5 bra 	$L__BB53_87;
	add.s32 	%r213, %r24, -4;
	and.b32  	%r63, %r24, -8;
	neg.s32 	%r212, %r63;
$L__BB53_61:
	.pragma "nounroll";
	add.s32 	%r31, %r213, 3;
	mul.wide.u32 	%rd279, %r31, 8;
	add.s64 	%rd280, %rd2, %rd279;
	ld.global.u64 	%rd136, [%rd280];
	or.b64  	%rd281, %rd590, %rd136;
	and.b64  	%rd282, %rd281, -4294967296;
	setp.ne.s64 	%p6, %rd282, 0;
	@%p6 bra 	$L__BB53_63;
	cvt.u32.u64 	%r64, %rd136;
	cvt.u32.u64 	%r65, %rd590;
	div.u32 	%r66, %r65, %r64;
	mul.lo.s32 	%r67, %r66, %r64;
	sub.s32 	%r68, %r65, %r67;
	cvt.u64.u32 	%rd561, %r66;
	cvt.u64.u32 	%rd562, %r68;
	bra.uni 	$L__BB53_64;
$L__BB53_63:
	div.s64 	%rd561, %rd590, %rd136;
	mul.lo.s64 	%rd283, %rd561, %rd136;
	sub.s64 	%rd562, %rd590, %rd283;
$L__BB53_64:
	mul.wide.u32 	%rd284, %r31, 8;
	add.s64 	%rd285, %rd1, %rd284;
	ld.global.u64 	%rd286, [%rd285];
	mul.lo.s64 	%rd143, %rd286, %rd562;
	add.s32 	%r32, %r213, 2;
	mul.wide.u32 	%rd287, %r32, 8;
	add.s64 	%rd288, %rd2, %rd287;
	ld.global.u64 	%rd144, [%rd288];
	or.b64  	%rd289, %rd561, %rd144;
	and.b64  	%rd290, %rd289, -4294967296;
	setp.ne.s64 	%p7, %rd290, 0;
	@%p7 bra 	$L__BB53_66;
	cvt.u32.u64 	%r69, %rd144;
	cvt.u32.u64 	%r70, %rd561;
	div.u32 	%r71, %r70, %r69;
	mul.lo.s32 	%r72, %r71, %r69;
	sub.s32 	%r73, %r70, %r72;
	cvt.u64.u32 	%rd563, %r71;
	cvt.u64.u32 	%rd564, %r73;
	bra.uni 	$L__BB53_67;
$L__BB53_66:
	div.s64 	%rd563, %rd561, %rd144;
	mul.lo.s64 	%rd291, %rd563, %rd144;
	sub.s64 	%rd564, %rd561, %rd291;
$L__BB53_67:
	mul.wide.u32 	%rd292, %r32, 8;
	add.s64 	%rd293, %rd1, %rd292;
	ld.global.u64 	%rd294, [%rd293];
	mad.lo.s64 	%rd151, %rd294, %rd564, %rd143;
	add.s32 	%r33, %r213, 1;
	mul.wide.u32 	%rd295, %r33, 8;
	add.s64 	%rd296, %rd2, %rd295;
	ld.global.u64 	%rd152, [%rd296];
	or.b64  	%rd297, %rd563, %rd152;
	and.b64  	%rd298, %rd297, -4294967296;
	setp.ne.s64 	%p8, %rd298, 0;
	@%p8 bra 	$L__BB53_69;
	cvt.u32.u64 	%r74, %rd152;
	cvt.u32.u64 	%r75, %rd563;
	div.u32 	%r76, %r75, %r74;
	mul.lo.s32 	%r77, %r76, %r74;
	sub.s32 	%r78, %r75, %r77;
	cvt.u64.u32 	%rd565, %r76;
	cvt.u64.u32 	%rd566, %r78;
	bra.uni 	$L__BB53_70;
$L__BB53_69:
	div.s64 	%rd565, %rd563, %rd152;
	mul.lo.s64 	%rd299, %rd565, %rd152;
	sub.s64 	%rd566, %rd563, %rd299;
$L__BB53_70:
	mul.wide.u32 	%rd300, %r33, 8;
	add.s64 	%rd301, %rd1, %rd300;
	ld.global.u64 	%rd302, [%rd301];
	mad.lo.s64 	%rd159, %rd302, %rd566, %rd151;
	add.s32 	%r34, %r213, -4;
	mul.wide.u32 	%rd303, %r213, 8;
	add.s64 	%rd304, %rd2, %rd303;
	ld.global.u64 	%rd160, [%rd304];
	or.b64  	%rd305, %rd565, %rd160;
	and.b64  	%rd306, %rd305, -4294967296;
	setp.ne.s64 	%p9, %rd306, 0;
	@%p9 bra 	$L__BB53_72;
	cvt.u32.u64 	%r79, %rd160;
	cvt.u32.u64 	%r80, %rd565;
	div.u32 	%r81, %r80, %r79;
	mul.lo.s32 	%r82, %r81, %r79;
	sub.s32 	%r83, %r80, %r82;
	cvt.u64.u32 	%rd567, %r81;
	cvt.u64.u32 	%rd568, %r83;
	bra.uni 	$L__BB53_73;
$L__BB53_72:
	div.s64 	%rd567, %rd565, %rd160;
	mul.lo.s64 	%rd307, %rd567, %rd160;
	sub.s64 	%rd568, %rd565, %rd307;
$L__BB53_73:
	mul.wide.u32 	%rd308, %r213, 8;
	add.s64 	%rd309, %rd1, %rd308;
	ld.global.u64 	%rd310, [%rd309];
	mad.lo.s64 	%rd167, %rd310, %rd568, %rd159;
	add.s32 	%r35, %r213, -1;
	mul.wide.u32 	%rd311, %r35, 8;
	add.s64 	%rd312, %rd2, %rd311;
	ld.global.u64 	%rd168, [%rd312];
	or.b64  	%rd313, %rd567, %rd168;
	and.b64  	%rd314, %rd313, -4294967296;
	setp.ne.s64 	%p10, %rd314, 0;
	@%p10 bra 	$L__BB53_75;
	cvt.u32.u64 	%r84, %rd168;
	cvt.u32.u64 	%r85, %rd567;
	div.u32 	%r86, %r85, %r84;
	mul.lo.s32 	%r87, %r86, %r84;
	sub.s32 	%r88, %r85, %r87;
	cvt.u64.u32 	%rd569, %r86;
	cvt.u64.u32 	%rd570, %r88;
	bra.uni 	$L__BB53_76;
$L__BB53_75:
	div.s64 	%rd569, %rd567, %rd168;
	mul.lo.s64 	%rd315, %rd569, %rd168;
	sub.s64 	%rd570, %rd567, %rd315;
$L__BB53_76:
	mul.wide.u32 	%rd316, %r35, 8;
	add.s64 	%rd317, %rd1, %rd316;
	ld.global.u64 	%rd318, [%rd317];
	mad.lo.s64 	%rd175, %rd318, %rd570, %rd167;
	add.s32 	%r36, %r213, -2;
	mul.wide.u32 	%rd319, %r36, 8;
	add.s64 	%rd320, %rd2, %rd319;
	ld.global.u64 	%rd176, [%rd320];
	or.b64  	%rd321, %rd569, %rd176;
	and.b64  	%rd322, %rd321, -4294967296;
	setp.ne.s64 	%p11, %rd322, 0;
	@%p11 bra 	$L__BB53_78;
	cvt.u32.u64 	%r89, %rd176;
	cvt.u32.u64 	%r90, %rd569;
	div.u32 	%r91, %r90, %r89;
	mul.lo.s32 	%r92, %r91, %r89;
	sub.s32 	%r93, %r90, %r92;
	cvt.u64.u32 	%rd571, %r91;
	cvt.u64.u32 	%rd572, %r93;
	bra.uni 	$L__BB53_79;
$L__BB53_78:
	div.s64 	%rd571, %rd569, %rd176;
	mul.lo.s64 	%rd323, %rd571, %rd176;
	sub.s64 	%rd572, %rd569, %rd323;
$L__BB53_79:
	mul.wide.u32 	%rd324, %r36, 8;
	add.s64 	%rd325, %rd1, %rd324;
	ld.global.u64 	%rd326, [%rd325];
	mad.lo.s64 	%rd183, %rd326, %rd572, %rd175;
	add.s32 	%r37, %r213, -3;
	mul.wide.u32 	%rd327, %r37, 8;
	add.s64 	%rd328, %rd2, %rd327;
	ld.global.u64 	%rd184, [%rd328];
	or.b64  	%rd329, %rd571, %rd184;
	and.b64  	%rd330, %rd329, -4294967296;
	setp.ne.s64 	%p12, %rd330, 0;
	@%p12 bra 	$L__BB53_81;
	cvt.u32.u64 	%r94, %rd184;
	cvt.u32.u64 	%r95, %rd571;
	div.u32 	%r96, %r95, %r94;
	mul.lo.s32 	%r97, %r96, %r94;
	sub.s32 	%r98, %r95, %r97;
	cvt.u64.u32 	%rd573, %r96;
	cvt.u64.u32 	%rd574, %r98;
	bra.uni 	$L__BB53_82;
$L__BB53_81:
	div.s64 	%rd573, %rd571, %rd184;
	mul.lo.s64 	%rd331, %rd573, %rd184;
	sub.s64 	%rd574, %rd571, %rd331;
$L__BB53_82:
	mul.wide.u32 	%rd332, %r37, 8;
	add.s64 	%rd333, %rd1, %rd332;
	ld.global.u64 	%rd334, [%rd333];
	mad.lo.s64 	%rd191, %rd334, %rd574, %rd183;
	mul.wide.u32 	%rd335, %r34, 8;
	add.s64 	%rd336, %rd2, %rd335;
	ld.global.u64 	%rd192, [%rd336];
	or.b64  	%rd337, %rd573, %rd192;
	and.b64  	%rd338, %rd337, -4294967296;
	setp.ne.s64 	%p13, %rd338, 0;
	@%p13 bra 	$L__BB53_84;
	cvt.u32.u64 	%r99, %rd192;
	cvt.u32.u64 	%r100, %rd573;
	div.u32 	%r101, %r100, %r99;
	mul.lo.s32 	%r102, %r101, %r99;
	sub.s32 	%r103, %r100, %r102;
	cvt.u64.u32 	%rd590, %r101;
	cvt.u64.u32 	%rd576, %r103;
	bra.uni 	$L__BB53_85;
$L__BB53_84:
	div.s64 	%rd590, %rd573, %rd192;
	mul.lo.s64 	%rd339, %rd590, %rd192;
	sub.s64 	%rd576, %rd573, %rd339;
$L__BB53_85:
	mul.wide.u32 	%rd340, %r34, 8;
	add.s64 	%rd341, %rd1, %rd340;
	ld.global.u64 	%rd342, [%rd341];
	mad.lo.s64 	%rd343, %rd342, %rd576, %rd191;
	shl.b64 	%rd344, %rd343, 3;
	add.s64 	%rd599, %rd599, %rd344;
	add.s32 	%r213, %r213, -8;
	add.s32 	%r212, %r212, 8;
	setp.ne.s32 	%p14, %r212, 0;
	@%p14 bra 	$L__BB53_61;
	add.s32 	%r215, %r213, 3;
$L__BB53_87:
	setp.eq.s32 	%p15, %r26, 0;
	@%p15 bra 	$L__BB53_116;
	and.b32  	%r42, %r24, 3;
	setp.lt.u32 	%p16, %r26, 4;
	@%p16 bra 	$L__BB53_102;
	mul.wide.u32 	%rd346, %r215, 8;
	add.s64 	%rd347, %rd2, %rd346;
	ld.global.u64 	%rd203, [%rd347];
	or.b64  	%rd348, %rd590, %rd203;
	and.b64  	%rd349, %rd348, -4294967296;
	setp.ne.s64 	%p17, %rd349, 0;
	@%p17 bra 	$L__BB53_91;
	cvt.u32.u64 	%r104, %rd203;
	cvt.u32.u64 	%r105, %rd590;
	div.u32 	%r106, %r105, %r104;
	mul.lo.s32 	%r107, %r106, %r104;
	sub.s32 	%r108, %r105, %r107;
	cvt.u64.u32 	%rd580, %r106;
	cvt.u64.u32 	%rd581, %r108;
	bra.uni 	$L__BB53_92;
$L__BB53_91:
	div.s64 	%rd580, %rd590, %rd203;
	mul.lo.s64 	%rd350, %rd580, %rd203;
	sub.s64 	%rd581, %rd590, %rd350;
$L__BB53_92:
	mul.wide.u32 	%rd351, %r215, 8;
	add.s64 	%rd352, %rd1, %rd351;
	ld.global.u64 	%rd353, [%rd352];
	mul.lo.s64 	%rd210, %rd353, %rd581;
	add.s32 	%r43, %r215, -1;
	mul.wide.u32 	%rd354, %r43, 8;
	add.s64 	%rd355, %rd2, %rd354;
	ld.global.u64 	%rd211, [%rd355];
	or.b64  	%rd356, %rd580, %rd211;
	and.b64  	%rd357, %rd356, -4294967296;
	setp.ne.s64 	%p18, %rd357, 0;
	@%p18 bra 	$L__BB53_94;
	cvt.u32.u64 	%r109, %rd211;
	cvt.u32.u64 	%r110, %rd580;
	div.u32 	%r111, %r110, %r109;
	mul.lo.s32 	%r112, %r111, %r109;
	sub.s32 	%r113, %r110, %r112;
	cvt.u64.u32 	%rd582, %r111;
	cvt.u64.u32 	%rd583, %r113;
	bra.uni 	$L__BB53_95;
$L__BB53_94:
	div.s64 	%rd582, %rd580, %rd211;
	mul.lo.s64 	%rd358, %rd582, %rd211;
	sub.s64 	%rd583, %rd580, %rd358;
$L__BB53_95:
	mul.wide.u32 	%rd359, %r43, 8;
	add.s64 	%rd360, %rd1, %rd359;
	ld.global.u64 	%rd361, [%rd360];
	mad.lo.s64 	%rd218, %rd361, %rd583, %rd210;
	add.s32 	%r44, %r215, -2;
	mul.wide.u32 	%rd362, %r44, 8;
	add.s64 	%rd363, %rd2, %rd362;
	ld.global.u64 	%rd219, [%rd363];
	or.b64  	%rd364, %rd582, %rd219;
	and.b64  	%rd365, %rd364, -4294967296;
	setp.ne.s64 	%p19, %rd365, 0;
	@%p19 bra 	$L__BB53_97;
	cvt.u32.u64 	%r114, %rd219;
	cvt.u32.u64 	%r115, %rd582;
	div.u32 	%r116, %r115, %r114;
	mul.lo.s32 	%r117, %r116, %r114;
	sub.s32 	%r118, %r115, %r117;
	cvt.u64.u32 	%rd584, %r116;
	cvt.u64.u32 	%rd585, %r118;
	bra.uni 	$L__BB53_98;
$L__BB53_97:
	div.s64 	%rd584, %rd582, %rd219;
	mul.lo.s64 	%rd366, %rd584, %rd219;
	sub.s64 	%rd585, %rd582, %rd366;
$L__BB53_98:
	mul.wide.u32 	%rd367, %r44, 8;
	add.s64 	%rd368, %rd1, %rd367;
	ld.global.u64 	%rd369, [%rd368];
	mad.lo.s64 	%rd226, %rd369, %rd585, %rd218;
	add.s32 	%r45, %r215, -3;
	mul.wide.u32 	%rd370, %r45, 8;
	add.s64 	%rd371, %rd2, %rd370;
	ld.global.u64 	%rd227, [%rd371];
	or.b64  	%rd372, %rd584, %rd227;
	and.b64  	%rd373, %rd372, -4294967296;
	setp.ne.s64 	%p20, %rd373, 0;
	@%p20 bra 	$L__BB53_100;
	cvt.u32.u64 	%r119, %rd227;
	cvt.u32.u64 	%r120, %rd584;
	div.u32 	%r121, %r120, %r119;
	mul.lo.s32 	%r122, %r121, %r119;
	sub.s32 	%r123, %r120, %r122;
	cvt.u64.u32 	%rd590, %r121;
	cvt.u64.u32 	%rd587, %r123;
	bra.uni 	$L__BB53_101;
$L__BB53_100:
	div.s64 	%rd590, %rd584, %rd227;
	mul.lo.s64 	%rd374, %rd590, %rd227;
	sub.s64 	%rd587, %rd584, %rd374;
$L__BB53_101:
	mul.wide.u32 	%rd375, %r45, 8;
	add.s64 	%rd376, %rd1, %rd375;
	ld.global.u64 	%rd377, [%rd376];
	mad.lo.s64 	%rd378, %rd377, %rd587, %rd226;
	shl.b64 	%rd379, %rd378, 3;
	add.s64 	%rd599, %rd599, %rd379;
	add.s32 	%r215, %r215, -4;
$L__BB53_102:
	setp.eq.s32 	%p21, %r42, 0;
	@%p21 bra 	$L__BB53_116;
	setp.eq.s32 	%p22, %r42, 1;
	@%p22 bra 	$L__BB53_111;
	mul.wide.u32 	%rd381, %r215, 8;
	add.s64 	%rd382, %rd2, %rd381;
	ld.global.u64 	%rd238, [%rd382];
	or.b64  	%rd383, %rd590, %rd238;
	and.b64  	%rd384, %rd383, -4294967296;
	setp.ne.s64 	%p23, %rd384, 0;
	@%p23 bra 	$L__BB53_106;
	cvt.u32.u64 	%r124, %rd238;
	cvt.u32.u64 	%r125, %rd590;
	div.u32 	%r126, %r125, %r124;
	mul.lo.s32 	%r127, %r126, %r124;
	sub.s32 	%r128, %r125, %r127;
	cvt.u64.u32 	%rd591, %r126;
	cvt.u64.u32 	%rd592, %r128;
	bra.uni 	$L__BB53_107;
$L__BB53_106:
	div.s64 	%rd591, %rd590, %rd238;
	mul.lo.s64 	%rd385, %rd591, %rd238;
	sub.s64 	%rd592, %rd590, %rd385;
$L__BB53_107:
	mul.wide.u32 	%rd386, %r215, 8;
	add.s64 	%rd387, %rd1, %rd386;
	ld.global.u64 	%rd388, [%rd387];
	mul.lo.s64 	%rd245, %rd388, %rd592;
	add.s32 	%r48, %r215, -1;
	mul.wide.u32 	%rd389, %r48, 8;
	add.s64 	%rd390, %rd2, %rd389;
	ld.global.u64 	%rd246, [%rd390];
	or.b64  	%rd391, %rd591, %rd246;
	and.b64  	%rd392, %rd391, -4294967296;
	setp.ne.s64 	%p24, %rd392, 0;
	@%p24 bra 	$L__BB53_109;
	cvt.u32.u64 	%r129, %rd246;
	cvt.u32.u64 	%r130, %rd591;
	div.u32 	%r131, %r130, %r129;
	mul.lo.s32 	%r132, %r131, %r129;
	sub.s32 	%r133, %r130, %r132;
	cvt.u64.u32 	%rd590, %r131;
	cvt.u64.u32 	%rd594, %r133;
	bra.uni 	$L__BB53_110;
$L__BB53_109:
	div.s64 	%rd590, %rd591, %rd246;
	mul.lo.s64 	%rd393, %rd590, %rd246;
	sub.s64 	%rd594, %rd591, %rd393;
$L__BB53_110:
	add.s64 	%rd395, %rd1, %rd389;
	ld.global.u64 	%rd396, [%rd395];
	mad.lo.s64 	%rd397, %rd396, %rd594, %rd245;
	shl.b64 	%rd398, %rd397, 3;
	add.s64 	%rd599, %rd599, %rd398;
	add.s32 	%r215, %r215, -2;
$L__BB53_111:
	and.b32  	%r134, %r24, 1;
	setp.eq.b32 	%p25, %r134, 1;
	not.pred 	%p26, %p25;
	@%p26 bra 	$L__BB53_116;
	mul.wide.u32 	%rd399, %r215, 8;
	add.s64 	%rd400, %rd2, %rd399;
	ld.global.u64 	%rd257, [%rd400];
	or.b64  	%rd401, %rd590, %rd257;
	and.b64  	%rd402, %rd401, -4294967296;
	setp.ne.s64 	%p27, %rd402, 0;
	@%p27 bra 	$L__BB53_114;
	cvt.u32.u64 	%r135, %rd257;
	cvt.u32.u64 	%r136, %rd590;
	rem.u32 	%r137, %r136, %r135;
	cvt.u64.u32 	%rd598, %r137;
	bra.uni 	$L__BB53_115;
$L__BB53_114:
	rem.s64 	%rd598, %rd590, %rd257;
$L__BB53_115:
	add.s64 	%rd404, %rd1, %rd399;
	ld.global.u64 	%rd405, [%rd404];
	mul.lo.s64 	%rd406, %rd405, %rd598;
	shl.b64 	%rd407, %rd406, 3;
	add.s64 	%rd599, %rd599, %rd407;
$L__BB53_116:
	ld.global.f64 	%fd5, [%rd599];
	st.shared.f64 	[%r5], %fd5;
	st.shared.u64 	[%r6], %rd4;
$L__BB53_117:
	bar.sync 	0;
	setp.lt.u32 	%p50, %r217, 66;
	@%p50 bra 	$L__BB53_125;
$L__BB53_118:
	mov.u32 	%r51, %r217;
	shr.u32 	%r217, %r51, 1;
	setp.ge.u32 	%p51, %r3, %r217;
	@%p51 bra 	$L__BB53_124;
	ld.shared.f64 	%fd3, [%r5];
	shl.b32 	%r206, %r217, 3;
	add.s32 	%r207, %r5, %r206;
	ld.shared.f64 	%fd4, [%r207];
	setp.geu.f64 	%p52, %fd3, %fd4;
	add.s32 	%r53, %r6, %r206;
	@%p52 bra 	$L__BB53_121;
	ld.shared.u64 	%rd600, [%r53];
	bra.uni 	$L__BB53_123;
$L__BB53_121:
	setp.neu.f64 	%p53, %fd3, %fd4;
	@%p53 bra 	$L__BB53_124;
	ld.shared.u64 	%rd486, [%r6];
	ld.shared.u64 	%rd600, [%r53];
	setp.le.s64 	%p54, %rd486, %rd600;
	@%p54 bra 	$L__BB53_124;
$L__BB53_123:
	st.shared.f64 	[%r5], %fd4;
	st.shared.u64 	[%r6], %rd600;
$L__BB53_124:
	bar.sync 	0;
	setp.gt.u32 	%p55, %r51, 131;
	@%p55 bra 	$L__BB53_118;
$L__BB53_125:
	setp.gt.u32 	%p56, %r3, 31;
	@%p56 bra 	$L__BB53_152;
	ld.volatile.shared.f64 	%fd6, [%r5];
	ld.volatile.shared.f64 	%fd7, [%r5+256];
	setp.lt.f64 	%p57, %fd6, %fd7;
	@%p57 bra 	$L__BB53_129;
	ld.volatile.shared.f64 	%fd8, [%r5];
	ld.volatile.shared.f64 	%fd9, [%r5+256];
	setp.neu.f64 	%p58, %fd8, %fd9;
	@%p58 bra 	$L__BB53_130;
	ld.volatile.shared.u64 	%rd487, [%r6];
	ld.volatile.shared.u64 	%rd488, [%r6+256];
	setp.le.s64 	%p59, %rd487, %rd488;
	@%p59 bra 	$L__BB53_130;
$L__BB53_129:
	ld.volatile.shared.u64 	%rd489, [%r6+256];
	st.volatile.shared.u64 	[%r6], %rd489;
	ld.volatile.shared.f64 	%fd10, [%r5+256];
	st.volatile.shared.f64 	[%r5], %fd10;
$L__BB53_130:
	ld.volatile.shared.f64 	%fd11, [%r5];
	ld.volatile.shared.f64 	%fd12, [%r5+128];
	setp.lt.f64 	%p60, %fd11, %fd12;
	@%p60 bra 	$L__BB53_133;
	ld.volatile.shared.f64 	%fd13, [%r5];
	ld.volatile.shared.f64 	%fd14, [%r5+128];
	setp.neu.f64 	%p61, %fd13, %fd14;
	@%p61 bra 	$L__BB53_134;
	ld.volatile.shared.u64 	%rd490, [%r6];
	ld.volatile.shared.u64 	%rd491, [%r6+128];
	setp.le.s64 	%p62, %rd490, %rd491;
	@%p62 bra 	$L__BB53_134;
$L__BB53_133:
	ld.volatile.shared.u64 	%rd492, [%r6+128];
	st.volatile.shared.u64 	[%r6], %rd492;
	ld.volatile.shared.f64 	%fd15, [%r5+128];
	st.volatile.shared.f64 	[%r5], %fd15;
$L__BB53_134:
	ld.volatile.shared.f64 	%fd16, [%r5];
	ld.volatile.shared.f64 	%fd17, [%r5+64];
	setp.lt.f64 	%p63, %fd16, %fd17;
	@%p63 bra 	$L__BB53_137;
	ld.volatile.shared.f64 	%fd18, [%r5];
	ld.volatile.shared.f64 	%fd19, [%r5+64];
	setp.neu.f64 	%p64, %fd18, %fd19;
	@%p64 bra 	$L__BB53_138;
	ld.volatile.shared.u64 	%rd493, [%r6];
	ld.volatile.shared.u64 	%rd494, [%r6+64];
	setp.le.s64 	%p65, %rd493, %rd494;
	@%p65 bra 	$L__BB53_138;
$L__BB53_137:
	ld.volatile.shared.u64 	%rd495, [%r6+64];
	st.volatile.shared.u64 	[%r6], %rd495;
	ld.volatile.shared.f64 	%fd20, [%r5+64];
	st.volatile.shared.f64 	[%r5], %fd20;
$L__BB53_138:
	ld.volatile.shared.f64 	%fd21, [%r5];
	ld.volatile.shared.f64 	%fd22, [%r5+32];
	setp.lt.f64 	%p66, %fd21, %fd22;
	@%p66 bra 	$L__BB53_141;
	ld.volatile.shared.f64 	%fd23, [%r5];
	ld.volatile.shared.f64 	%fd24, [%r5+32];
	setp.neu.f64 	%p67, %fd23, %fd24;
	@%p67 bra 	$L__BB53_142;
	ld.volatile.shared.u64 	%rd496, [%r6];
	ld.volatile.shared.u64 	%rd497, [%r6+32];
	setp.le.s64 	%p68, %rd496, %rd497;
	@%p68 bra 	$L__BB53_142;
$L__BB53_141:
	ld.volatile.shared.u64 	%rd498, [%r6+32];
	st.volatile.shared.u64 	[%r6], %rd498;
	ld.volatile.shared.f64 	%fd25, [%r5+32];
	st.volatile.shared.f64 	[%r5], %fd25;
$L__BB53_142:
	ld.volatile.shared.f64 	%fd26, [%r5];
	ld.volatile.shared.f64 	%fd27, [%r5+16];
	setp.lt.f64 	%p69, %fd26, %fd27;
	@%p69 bra 	$L__BB53_145;
	ld.volatile.shared.f64 	%fd28, [%r5];
	ld.volatile.shared.f64 	%fd29, [%r5+16];
	setp.neu.f64 	%p70, %fd28, %fd29;
	@%p70 bra 	$L__BB53_146;
	ld.volatile.shared.u64 	%rd499, [%r6];
	ld.volatile.shared.u64 	%rd500, [%r6+16];
	setp.le.s64 	%p71, %rd499, %rd500;
	@%p71 bra 	$L__BB53_146;
$L__BB53_145:
	ld.volatile.shared.u64 	%rd501, [%r6+16];
	st.volatile.shared.u64 	[%r6], %rd501;
	ld.volatile.shared.f64 	%fd30, [%r5+16];
	st.volatile.shared.f64 	[%r5], %fd30;
$L__BB53_146:
	ld.volatile.shared.f64 	%fd31, [%r5];
	ld.volatile.shared.f64 	%fd32, [%r5+8];
	setp.lt.f64 	%p72, %fd31, %fd32;
	@%p72 bra 	$L__BB53_149;
	ld.volatile.shared.f64 	%fd33, [%r5];
	ld.volatile.shared.f64 	%fd34, [%r5+8];
	setp.neu.f64 	%p73, %fd33, %fd34;
	@%p73 bra 	$L__BB53_150;
	ld.volatile.shared.u64 	%rd502, [%r6];
	ld.volatile.shared.u64 	%rd503, [%r6+8];
	setp.le.s64 	%p74, %rd502, %rd503;
	@%p74 bra 	$L__BB53_150;
$L__BB53_149:
	ld.volatile.shared.u64 	%rd504, [%r6+8];
	st.volatile.shared.u64 	[%r6], %rd504;
	ld.volatile.shared.f64 	%fd35, [%r5+8];
	st.volatile.shared.f64 	[%r5], %fd35;
$L__BB53_150:
	setp.ne.s32 	%p75, %r3, 0;
	@%p75 bra 	$L__BB53_152;
	ld.param.u64 	%rd514, [nkd_f64_param_9];
	ld.param.u64 	%rd513, [nkd_f64_param_0];
	ld.shared.f64 	%fd36, [sdata_f64];
	cvt.u64.u32 	%rd505, %r4;
	mad.lo.s64 	%rd506, %rd514, %rd5, %rd505;
	cvta.to.global.u64 	%rd507, %rd513;
	shl.b64 	%rd508, %rd506, 3;
	add.s64 	%rd509, %rd507, %rd508;
	st.global.f64 	[%rd509], %fd36;
	ld.shared.u64 	%rd510, [%r2];
	cvta.to.global.u64 	%rd511, %rd267;
	add.s64 	%rd512, %rd511, %rd508;
	st.global.u64 	[%rd512], %rd510;
$L__BB53_152:
	ret;

}
	// .globl	nkd2_f64
.visible .entry nkd2_f64(
	.param .u64 .ptr .align 1 nkd2_f64_param_0,
	.param .u64 .ptr .align 1 nkd2_f64_param_1,
	.param .u64 .ptr .align 1 nkd2_f64_param_2,
	.param .u64 nkd2_f64_param_3,
	.param .u64 nkd2_f64_param_4,
	.param .u64 nkd2_f64_param_5,
	.param .u64 nkd2_f64_param_6,
	.param .u64 nkd2_f64_param_7
)
{
	.reg .pred 	%p<33>;
	.reg .b32 	%r<25>;
	.reg .b64 	%rd<70>;
	.reg .b64 	%fd<37>;

	ld.param.u64 	%rd15, [nkd2_f64_param_0];
	ld.param.u64 	%rd18, [nkd2_f64_param_1];
	ld.param.u64 	%rd19, [nkd2_f64_param_2];
	ld.param.u64 	%rd20, [nkd2_f64_param_3];
	ld.param.u64 	%rd16, [nkd2_f64_param_4];
	ld.param.u64 	%rd21, [nkd2_f64_param_5];
	ld.param.u64 	%rd17, [nkd2_f64_param_7];
	cvta.to.global.u64 	%rd1, %rd19;
	cvta.to.global.u64 	%rd2, %rd18;
	mov.u32 	%r24, %ntid.x;
	shl.b32 	%r12, %r24, 3;
	mov.u32 	%r13, sdata_f64;
	add.s32 	%r2, %r13, %r12;
	mov.u32 	%r3, %tid.x;
	mov.u32 	%r4, %ctaid.x;
	mul.lo.s32 	%r14, %r4, %r24;
	shl.b32 	%r15, %r14, 1;
	add.s32 	%r16, %r15, %r3;
	shl.b32 	%r17, %r3, 3;
	add.s32 	%r5, %r13, %r17;
	mov.b64 	%rd22, -4503599627370496;
	st.shared.u64 	[%r5], %rd22;
	cvt.u64.u32 	%rd3, %r16;
	add.s32 	%r6, %r2, %r17;
	st.shared.u64 	[%r6], %rd3;
	mov.u32 	%r18, %ctaid.y;
	cvt.u64.u32 	%rd23, %r18;
	add.s64 	%rd4, %rd20, %rd23;
	setp.ge.u64 	%p1, %rd4, %rd21;
	@%p1 bra 	$L__BB54_46;
	cvt.u32.u64 	%r19, %rd3;
	mul.lo.s64 	%rd5, %rd17, %rd4;
	cvt.u32.u64 	%r20, %rd5;
	add.s32 	%r7, %r19, %r20;
	add.s32 	%r21, %r19, %r24;
	add.s32 	%r8, %r7, %r24;
	cvt.u64.u32 	%rd24, %r21;
	setp.le.u64 	%p2, %rd16, %rd24;
	@%p2 bra 	$L__BB54_9;
	mul.wide.u32 	%rd29, %r7, 8;
	add.s64 	%rd30, %rd2, %rd29;
	ld.global.f64 	%fd1, [%rd30];
	mul.wide.u32 	%rd31, %r8, 8;
	add.s64 	%rd32, %rd2, %rd31;
	ld.global.f64 	%fd2, [%rd32];
	setp.geu.f64 	%p4, %fd1, %fd2;
	@%p4 bra 	$L__BB54_4;
	add.s64 	%rd40, %rd1, %rd31;
	ld.global.u64 	%rd67, [%rd40];
	bra.uni 	$L__BB54_8;
$L__BB54_4:
	setp.eq.f64 	%p5, %fd1, %fd2;
	@%p5 bra 	$L__BB54_7;
	add.s64 	%rd34, %rd1, %rd29;
	ld.global.u64 	%rd68, [%rd34];
$L__BB54_6:
	st.shared.f64 	[%r5], %fd1;
	st.shared.u64 	[%r6], %rd68;
	bra.uni 	$L__BB54_11;
$L__BB54_7:
	add.s64 	%rd36, %rd1, %rd29;
	ld.global.u64 	%rd68, [%rd36];
	add.s64 	%rd38, %rd1, %rd31;
	ld.global.u64 	%rd67, [%rd38];
	setp.le.s64 	%p6, %rd68, %rd67;
	@%p6 bra 	$L__BB54_6;
$L__BB54_8:
	st.shared.f64 	[%r5], %fd2;
	st.shared.u64 	[%r6], %rd67;
	bra.uni 	$L__BB54_11;
$L__BB54_9:
	setp.le.u64 	%p3, %rd16, %rd3;
	@%p3 bra 	$L__BB54_11;
	mul.wide.u32 	%rd25, %r7, 8;
	add.s64 	%rd26, %rd2, %rd25;
	ld.global.f64 	%fd5, [%rd26];
	st.shared.f64 	[%r5], %fd5;
	add.s64 	%rd27, %rd1, %rd25;
	ld.global.u64 	%rd28, [%rd27];
	st.shared.u64 	[%r6], %rd28;
$L__BB54_11:
	bar.sync 	0;
	setp.lt.u32 	%p7, %r24, 66;
	@%p7 bra 	$L__BB54_19;
$L__BB54_12:
	mov.u32 	%r9, %r24;
	shr.u32 	%r24, %r9, 1;
	setp.ge.u32 	%p8, %r3, %r24;
	@%p8 bra 	$L__BB54_18;
	ld.shared.f64 	%fd3, [%r5];
	shl.b32 	%r22, %r24, 3;
	add.s32 	%r23, %r5, %r22;
	ld.shared.f64 	%fd4, [%r23];
	setp.geu.f64 	%p9, %fd3, %fd4;
	add.s32 	%r11, %r6, %r22;
	@%p9 bra 	$L__BB54_15;
	ld.shared.u64 	%rd69, [%r11];
	bra.uni 	$L__BB54_17;
$L__BB54_15:
	setp.neu.f64 	%p10, %fd3, %fd4;
	@%p10 bra 	$L__BB54_18;
	ld.shared.u64 	%rd41, [%r6];
	ld.shared.u64 	%rd69, [%r11];
	setp.le.s64 	%p11, %rd41, %rd69;
	@%p11 bra 	$L__BB54_18;
$L__BB54_17:
	st.shared.f64 	[%r5], %fd4;
	st.shared.u64 	[%r6], %rd69;
$L__BB54_18:
	bar.sync 	0;
	setp.gt.u32 	%p12, %r9, 131;
	@%p12 bra 	$L__BB54_12;
$L__BB54_19:
	setp.gt.u32 	%p13, %r3, 31;
	@%p13 bra 	$L__BB54_46;
	ld.volatile.shared.f64 	%fd6, [%r5];
	ld.volatile.shared.f64 	%fd7, [%r5+256];
	setp.lt.f64 	%p14, %fd6, %fd7;
	@%p14 bra 	$L__BB54_23;
	ld.volatile.shared.f64 	%fd8, [%r5];
	ld.volatile.shared.f64 	%fd9, [%r5+256];
	setp.neu.f64 	%p15, %fd8, %fd9;
	@%p15 bra 	$L__BB54_24;
	ld.volatile.shared.u64 	%rd42, [%r6];
	ld.volatile.shared.u64 	%rd43, [%r6+256];
	setp.le.s64 	%p16, %rd42, %rd43;
	@%p16 bra 	$L__BB54_24;
$L__BB54_23:
	ld.volatile.shared.u64 	%rd44, [%r6+256];
	st.volatile.shared.u64 	[%r6], %rd44;
	ld.volatile.shared.f64 	%fd10, [%r5+256];
	st.volatile.shared.f64 	[%r5], %fd10;
$L__BB54_24:
	ld.volatile.shared.f64 	%fd11, [%r5];
	ld.volatile.shared.f64 	%fd12, [%r5+128];
	setp.lt.f64 	%p17, %fd11, %fd12;
	@%p17 bra 	$L__BB54_27;
	ld.volatile.shared.f64 	%fd13, [%r5];
	ld.volatile.shared.f64 	%fd14, [%r5+128];
	setp.neu.f64 	%p18, %fd13, %fd14;
	@%p18 bra 	$L__BB54_28;
	ld.volatile.shared.u64 	%rd45, [%r6];
	ld.volatile.shared.u64 	%rd46, [%r6+128];
	setp.le.s64 	%p19, %rd45, %rd46;
	@%p19 bra 	$L__BB54_28;
$L__BB54_27:
	ld.volatile.shared.u64 	%rd47, [%r6+128];
	st.volatile.shared.u64 	[%r6], %rd47;
	ld.volatile.shared.f64 	%fd15, [%r5+128];
	st.volatile.shared.f64 	[%r5], %fd15;
$L__BB54_28:
	ld.volatile.shared.f64 	%fd16, [%r5];
	ld.volatile.shared.f64 	%fd17, [%r5+64];
	setp.lt.f64 	%p20, %fd16, %fd17;
	@%p20 bra 	$L__BB54_31;
	ld.volatile.shared.f64 	%fd18, [%r5];
	ld.volatile.shared.f64 	%fd19, [%r5+64];
	setp.neu.f64 	%p21, %fd18, %fd19;
	@%p21 bra 	$L__BB54_32;
	ld.volatile.shared.u64 	%rd48, [%r6];
	ld.volatile.shared.u64 	%rd49, [%r6+64];
	setp.le.s64 	%p22, %rd48, %rd49;
	@%p22 bra 	$L__BB54_32;
$L__BB54_31:
	ld.volatile.shared.u64 	%rd50, [%r6+64];
	st.volatile.shared.u64 	[%r6], %rd50;
	ld.volatile.shared.f64 	%fd20, [%r5+64];
	st.volatile.shared.f64 	[%r5], %fd20;
$L__BB54_32:
	ld.volatile.shared.f64 	%fd21, [%r5];
	ld.volatile.shared.f64 	%fd22, [%r5+32];
	setp.lt.f64 	%p23, %fd21, %fd22;
	@%p23 bra 	$L__BB54_35;
	ld.volatile.shared.f64 	%fd23, [%r5];
	ld.volatile.shared.f64 	%fd24, [%r5+32];
	setp.neu.f64 	%p24, %fd23, %fd24;
	@%p24 bra 	$L__BB54_36;
	ld.volatile.shared.u64 	%rd51, [%r6];
	ld.volatile.shared.u64 	%rd52, [%r6+32];
	setp.le.s64 	%p25, %rd51, %rd52;
	@%p25 bra 	$L__BB54_36;
$L__BB54_35:
	ld.volatile.shared.u64 	%rd53, [%r6+32];
	st.volatile.shared.u64 	[%r6], %rd53;
	ld.volatile.shared.f64 	%fd25, [%r5+32];
	st.volatile.shared.f64 	[%r5], %fd25;
$L__BB54_36:
	ld.volatile.shared.f64 	%fd26, [%r5];
	ld.volatile.shared.f64 	%fd27, [%r5+16];
	setp.lt.f64 	%p26, %fd26, %fd27;
	@%p26 bra 	$L__BB54_39;
	ld.volatile.shared.f64 	%fd28, [%r5];
	ld.volatile.shared.f64 	%fd29, [%r5+16];
	setp.neu.f64 	%p27, %fd28, %fd29;
	@%p27 bra 	$L__BB54_40;
	ld.volatile.shared.u64 	%rd54, [%r6];
	ld.volatile.shared.u64 	%rd55, [%r6+16];
	setp.le.s64 	%p28, %rd54, %rd55;
	@%p28 bra 	$L__BB54_40;
$L__BB54_39:
	ld.volatile.shared.u64 	%rd56, [%r6+16];
	st.volatile.shared.u64 	[%r6], %rd56;
	ld.volatile.shared.f64 	%fd30, [%r5+16];
	st.volatile.shared.f64 	[%r5], %fd30;
$L__BB54_40:
	ld.volatile.shared.f64 	%fd31, [%r5];
	ld.volatile.shared.f64 	%fd32, [%r5+8];
	setp.lt.f64 	%p29, %fd31, %fd32;
	@%p29 bra 	$L__BB54_43;
	ld.volatile.shared.f64 	%fd33, [%r5];
	ld.volatile.shared.f64 	%fd34, [%r5+8];
	setp.neu.f64 	%p30, %fd33, %fd34;
	@%p30 bra 	$L__BB54_44;
	ld.volatile.shared.u64 	%rd57, [%r6];
	ld.volatile.shared.u64 	%rd58, [%r6+8];
	setp.le.s64 	%p31, %rd57, %rd58;
	@%p31 bra 	$L__BB54_44;
$L__BB54_43:
	ld.volatile.shared.u64 	%rd59, [%r6+8];
	st.volatile.shared.u64 	[%r6], %rd59;
	ld.volatile.shared.f64 	%fd35, [%r5+8];
	st.volatile.shared.f64 	[%r5], %fd35;
$L__BB54_44:
	setp.ne.s32 	%p32, %r3, 0;
	@%p32 bra 	$L__BB54_46;
	ld.shared.f64 	%fd36, [sdata_f64];
	cvt.u64.u32 	%rd60, %r4;
	add.s64 	%rd61, %rd5, %rd60;
	cvta.to.global.u64 	%rd62, %rd15;
	shl.b64 	%rd63, %rd61, 3;
	add.s64 	%rd64, %rd62, %rd63;
	st.global.f64 	[%rd64], %fd36;
	ld.shared.u64 	%rd65, [%r2];
	add.s64 	%rd66, %rd1, %rd63;
	st.global.u64 	[%rd66], %rd65;
$L__BB54_46:
	ret;

}
	// .globl	contiguous_reduce_f16
.visible .entry contiguous_reduce_f16(
	.param .u64 .ptr .align 1 contiguous_reduce_f16_param_0,
	.param .u64 .ptr .align 1 contiguous_reduce_f16_param_1,
	.param .u64 .ptr .align 1 contiguous_reduce_f16_param_2,
	.param .u64 contiguous_reduce_f16_param_3
)
{
	.reg .pred 	%p<30>;
	.reg .b16 	%rs<77>;
	.reg .b32 	%r<22>;
	.reg .b64 	%rd<44>;

	ld.param.u64 	%rd7, [contiguous_reduce_f16_param_0];
	ld.param.u64 	%rd8, [contiguous_reduce_f16_param_1];
	ld.param.u64 	%rd10, [contiguous_reduce_f16_param_2];
	ld.param.u64 	%rd9, [contiguous_reduce_f16_param_3];
	cvta.to.global.u64 	%rd1, %rd10;
	mov.u32 	%r21, %ntid.x;
	shl.b32 	%r10, %r21, 1;
	mov.u32 	%r11, sdata_f16;
	add.s32 	%r2, %r11, %r10;
	mov.u32 	%r3, %tid.x;
	mov.u32 	%r4, %ctaid.x;
	mul.lo.s32 	%r12, %r4, %r21;
	shl.b32 	%r13, %r12, 1;
	add.s32 	%r14, %r13, %r3;
	cvt.u64.u32 	%rd2, %r14;
	shl.b32 	%r15, %r3, 3;
	add.s32 	%r5, %r2, %r15;
	st.shared.u64 	[%r5], %rd2;
	mov.b16 	%rs23, -1024;
	// begin inline asm
	cvt.rn.f16.u16 %rs22, %rs23;
	// end inline asm
	shl.b32 	%r16, %r3, 1;
	add.s32 	%r6, %r11, %r16;
	st.shared.u16 	[%r6], %rs22;
	add.s32 	%r17, %r14, %r21;
	cvt.u64.u32 	%rd3, %r17;
	setp.le.u64 	%p1, %rd9, %rd3;
	@%p1 bra 	$L__BB55_4;
	shl.b64 	%rd13, %rd2, 1;
	add.s64 	%rd14, %rd1, %rd13;
	ld.global.u16 	%rs1, [%rd14];
	shl.b64 	%rd15, %rd3, 1;
	add.s64 	%rd16, %rd1, %rd15;
	ld.global.u16 	%rs2, [%rd16];
	// begin inline asm
	{ .reg .pred __$temp3;
  setp.lt.f16  __$temp3, %rs1, %rs2;
  selp.u16 %rs25, 1, 0, __$temp3;}
	// end inline asm
	setp.eq.s16 	%p3, %rs25, 0;
	@%p3 bra 	$L__BB55_3;
	st.shared.u16 	[%r6], %rs2;
	st.shared.u64 	[%r5], %rd3;
	bra.uni 	$L__BB55_6;
$L__BB55_3:
	st.shared.u16 	[%r6], %rs1;
	st.shared.u64 	[%r5], %rd2;
	bra.uni 	$L__BB55_6;
$L__BB55_4:
	setp.le.u64 	%p2, %rd9, %rd2;
	@%p2 bra 	$L__BB55_6;
	shl.b64 	%rd11, %rd2, 1;
	add.s64 	%rd12, %rd1, %rd11;
	ld.global.u16 	%rs24, [%rd12];
	st.shared.u16 	[%r6], %rs24;
	st.shared.u64 	[%r5], %rd2;
$L__BB55_6:
	bar.sync 	0;
	setp.lt.u32 	%p4, %r21, 66;
	@%p4 bra 	$L__BB55_14;
$L__BB55_7:
	mov.u32 	%r7, %r21;
	shr.u32 	%r21, %r7, 1;
	setp.ge.u32 	%p5, %r3, %r21;
	@%p5 bra 	$L__BB55_13;
	ld.shared.u16 	%rs3, [%r6];
	and.b32  	%r18, %r7, 2046;
	add.s32 	%r19, %r6, %r18;
	ld.shared.u16 	%rs4, [%r19];
	// begin inline asm
	{ .reg .pred __$temp3;
  setp.lt.f16  __$temp3, %rs3, %rs4;
  selp.u16 %rs28, 1, 0, __$temp3;}
	// end inline asm
	setp.eq.s16 	%p6, %rs28, 0;
	shl.b32 	%r20, %r21, 3;
	add.s32 	%r9, %r5, %r20;
	@%p6 bra 	$L__BB55_10;
	ld.shared.u64 	%rd43, [%r9];
	bra.uni 	$L__BB55_12;
$L__BB55_10:
	// begin inline asm
	{ .reg .pred __$temp3;
  setp.eq.f16  __$temp3, %rs3, %rs4;
  selp.u16 %rs31, 1, 0, __$temp3;}
	// end inline asm
	setp.eq.s16 	%p7, %rs31, 0;
	@%p7 bra 	$L__BB55_13;
	ld.shared.u64 	%rd17, [%r5];
	ld.shared.u64 	%rd43, [%r9];
	setp.le.s64 	%p8, %rd17, %rd43;
	@%p8 bra 	$L__BB55_13;
$L__BB55_12:
	st.shared.u16 	[%r6], %rs4;
	st.shared.u64 	[%r5], %rd43;
$L__BB55_13:
	bar.sync 	0;
	setp.gt.u32 	%p9, %r7, 131;
	@%p9 bra 	$L__BB55_7;
$L__BB55_14:
	setp.gt.u32 	%p10, %r3, 31;
	@%p10 bra 	$L__BB55_41;
	ld.shared.u16 	%rs73, [%r6];
	ld.shared.u16 	%rs6, [%r6+64];
	// begin inline asm
	{ .reg .pred __$temp3;
  setp.lt.f16  __$temp3, %rs73, %rs6;
  selp.u16 %rs34, 1, 0, __$temp3;}
	// end inline asm
	setp.ne.s16 	%p11, %rs34, 0;
	@%p11 bra 	$L__BB55_18;
	// begin inline asm
	{ .reg .pred __$temp3;
  setp.eq.f16  __$temp3, %rs73, %rs6;
  selp.u16 %rs37, 1, 0, __$temp3;}
	// end inline asm
	setp.eq.s16 	%p12, %rs37, 0;
	@%p12 bra 	$L__BB55_19;
	ld.volatile.shared.u64 	%rd18, [%r5];
	ld.volatile.shared.u64 	%rd19, [%r5+256];
	setp.le.s64 	%p13, %rd18, %rd19;
	@%p13 bra 	$L__BB55_19;
$L__BB55_18:
	ld.volatile.shared.u64 	%rd20, [%r5+256];
	st.volatile.shared.u64 	[%r5], %rd20;
	ld.volatile.shared.u16 	%rs73, [%r6+64];
	st.volatile.shared.u16 	[%r6], %rs73;
$L__BB55_19:
	ld.shared.u16 	%rs9, [%r6+32];
	// begin inline asm
	{ .reg .pred __$temp3;
  setp.lt.f16  __$temp3, %rs73, %rs9;
  selp.u16 %rs40, 1, 0, __$temp3;}
	// end inline asm
	setp.ne.s16 	%p14, %rs40, 0;
	@%p14 bra 	$L__BB55_22;
	// begin inline asm
	{ .reg .pred __$temp3;
  setp.eq.f16  __$temp3, %rs73, %rs9;
  selp.u16 %rs43, 1, 0, __$temp3;}
	// end inline asm
	setp.eq.s16 	%p15, %rs43, 0;
	@%p15 bra 	$L__BB55_23;
	ld.volatile.shared.u64 	%rd21, [%r5];
	ld.volatile.shared.u64 	%rd22, [%r5+128];
	setp.le.s64 	%p16, %rd21, %rd22;
	@%p16 bra 	$L__BB55_23;
$L__BB55_22:
	ld.volatile.shared.u64 	%rd23, [%r5+128];
	st.volatile.shared.u64 	[%r5], %rd23;
	ld.volatile.shared.u16 	%rs73, [%r6+32];
	st.volatile.shared.u16 	[%r6], %rs73;
$L__BB55_23:
	ld.shared.u16 	%rs12, [%r6+16];
	// begin inline asm
	{ .reg .pred __$temp3;
  setp.lt.f16  __$temp3, %rs73, %rs12;
  selp.u16 %rs46, 1, 0, __$temp3;}
	// end inline asm
	setp.ne.s16 	%p17, %rs46, 0;
	@%p17 bra 	$L__BB55_26;
	// begin inline asm
	{ .reg .pred __$temp3;
  setp.eq.f16  __$temp3, %rs73, %rs12;
  selp.u16 %rs49, 1, 0, __$temp3;}
	// end inline asm
	setp.eq.s16 	%p18, %rs49, 0;
	@%p18 bra 	$L__BB55_27;
	ld.volatile.shared.u64 	%rd24, [%r5];
	ld.volatile.shared.u64 	%rd25, [%r5+64];
	setp.le.s64 	%p19, %rd24, %rd25;
	@%p19 bra 	$L__BB55_27;
$L__BB55_26:
	ld.volatile.shared.u64 	%rd26, [%r5+64];
	st.volatile.shared.u64 	[%r5], %rd26;
	ld.volatile.shared.u16 	%rs73, [%r6+16];
	st.volatile.shared.u16 	[%r6], %rs73;
$L__BB55_27:
	ld.shared.u16 	%rs15, [%r6+8];
	// begin inline asm
	{ .reg .pred __$temp3;
  setp.lt.f16  __$temp3, %rs73, %rs15;
  selp.u16 %rs52, 1, 0, __$temp3;}
	// end inline asm
	setp.ne.s16 	%p20, %rs52, 0;
	@%p20 bra 	$L__BB55_30;
	// begin inline asm
	{ .reg .pred __$temp3;
  setp.eq.f16  __$temp3, %rs73, %rs15;
  selp.u16 %rs55, 1, 0, __$temp3;}
	// end inline asm
	setp.eq.s16 	%p21, %rs55, 0;
	@%p21 bra 	$L__BB55_31;
	ld.volatile.shared.u64 	%rd27, [%r5];
	ld.volatile.shared.u64 	%rd28, [%r5+32];
	setp.le.s64 	%p22, %rd27, %rd28;
	@%p22 bra 	$L__BB55_31;
$L__BB55_30:
	ld.volatile.shared.u64 	%rd29, [%r5+32];
	st.volatile.shared.u64 	[%r5], %rd29;
	ld.volatile.shared.u16 	%rs73, [%r6+8];
	st.volatile.shared.u16 	[%r6], %rs73;
$L__BB55_31:
	ld.shared.u16 	%rs18, [%r6+4];
	// begin inline asm
	{ .reg .pred __$temp3;
  setp.lt.f16  __$temp3, %rs73, %rs18;
  selp.u16 %rs58, 1, 0, __$temp3;}
	// end inline asm
	setp.ne.s16 	%p23, %rs58, 0;
	@%p23 bra 	$L__BB55_34;
	// begin inline asm
	{ .reg .pred __$temp3;
  setp.eq.f16  __$temp3, %rs73, %rs18;
  selp.u16 %rs61, 1, 0, __$temp3;}
	// end inline asm
	setp.eq.s16 	%p24, %rs61, 0;
	@%p24 bra 	$L__BB55_35;
	ld.volatile.shared.u64 	%rd30, [%r5];
	ld.volatile.shared.u64 	%rd31, [%r5+16];
	setp.le.s64 	%p25, %rd30, %rd31;
	@%p25 bra 	$L__BB55_35;
$L__BB55_34:
	ld.volatile.shared.u64 	%rd32, [%r5+16];
	st.volatile.shared.u64 	[%r5], %rd32;
	ld.volatile.shared.u16 	%rs73, [%r6+4];
	st.volatile.shared.u16 	[%r6], %rs73;
$L__BB55_35:
	ld.shared.u16 	%rs21, [%r6+2];
	// begin inline asm
	{ .reg .pred __$temp3;
  setp.lt.f16  __$temp3, %rs73, %rs21;
  selp.u16 %rs64, 1, 0, __$temp3;}
	// end inline asm
	setp.ne.s16 	%p26, %rs64, 0;
	@%p26 bra 	$L__BB55_38;
	// begin inline asm
	{ .reg .pred __$temp3;
  setp.eq.f16  __$temp3, %rs73, %rs21;
  selp.u16 %rs67, 1, 0, __$temp3;}
	// end inline asm
	setp.eq.s16 	%p27, %rs67, 0;
	@%p27 bra 	$L__BB55_39;
	ld.volatile.shared.u64 	%rd33, [%r5];
	ld.volatile.shared.u64 	%rd34, [%r5+8];
	setp.le.s64 	%p28, %rd33, %rd34;
	@%p28 bra 	$L__BB55_39;
$L__BB55_38:
	ld.volatile.shared.u64 	%rd35, [%r5+8];
	st.volatile.shared.u64 	[%r5], %rd35;
	ld.volatile.shared.u16 	%rs70, [%r6+2];
	st.volatile.shared.u16 	[%r6], %rs70;
$L__BB55_39:
	setp.ne.s32 	%p29, %r3, 0;
	@%p29 bra 	$L__BB55_41;
	cvta.to.global.u64 	%rd36, %rd7;
	mul.wide.u32 	%rd37, %r4, 2;
	add.s64 	%rd38, %rd36, %rd37;
	ld.shared.u16 	%rs71, [sdata_f16];
	st.global.u16 	[%rd38], %rs71;
	ld.shared.u64 	%rd39, [%r2];
	cvta.to.global.u64 	%rd40, %rd8;
	mul.wide.u32 	%rd41, %r4, 8;
	add.s64 	%rd42, %rd40, %rd41;
	st.global.u64 	[%rd42], %rd39;
$L__BB55_41:
	ret;

}
	// .globl	uncontiguous_reduce_f16
.visible .entry uncontiguous_reduce_f16(
	.param .u64 .ptr .align 1 uncontiguous_reduce_f16_param_0,
	.param .u64 .ptr .align 1 uncontiguous_reduce_f16_param_1,
	.param .u64 .ptr .align 1 uncontiguous_reduce_f16_param_2,
	.param .u64 .ptr .align 1 uncontiguous_reduce_f16_param_3,
	.param .u64 .ptr .align 1 uncontiguous_reduce_f16_param_4,
	.param .u64 uncontiguous_reduce_f16_param_5,
	.param .u64 uncontiguous_reduce_f16_param_6
)
{
	.reg .pred 	%p<75>;
	.reg .b16 	%rs<76>;
	.reg .b32 	%r<221>;
	.reg .b64 	%rd<589>;

	ld.param.u64 	%rd264, [uncontiguous_reduce_f16_param_2];
	ld.param.u64 	%rd267, [uncontiguous_reduce_f16_param_3];
	ld.param.u64 	%rd268, [uncontiguous_reduce_f16_param_4];
	ld.param.u64 	%rd265, [uncontiguous_reduce_f16_param_5];
	ld.param.u64 	%rd266, [uncontiguous_reduce_f16_param_6];
	cvta.to.global.u64 	%rd1, %rd268;
	cvta.to.global.u64 	%rd2, %rd267;
	cvta.to.global.u64 	%rd3, %rd264;
	mov.u32 	%r220, %ntid.x;
	shl.b32 	%r51, %r220, 1;
	mov.u32 	%r52, sdata_f16;
	add.s32 	%r2, %r52, %r51;
	mov.u32 	%r3, %tid.x;
	mov.u32 	%r53, %ctaid.x;
	mul.lo.s32 	%r54, %r53, %r220;
	shl.b32 	%r55, %r54, 1;
	add.s32 	%r56, %r55, %r3;
	cvt.u64.u32 	%rd4, %r56;
	shl.b32 	%r57, %r3, 3;
	add.s32 	%r4, %r2, %r57;
	st.shared.u64 	[%r4], %rd4;
	mov.b16 	%rs22, -1024;
	// begin inline asm
	cvt.rn.f16.u16 %rs21, %rs22;
	// end inline asm
	shl.b32 	%r58, %r3, 1;
	add.s32 	%r5, %r52, %r58;
	st.shared.u16 	[%r5], %rs21;
	add.s32 	%r59, %r56, %r220;
	cvt.u64.u32 	%rd5, %r59;
	setp.le.u64 	%p1, %rd266, %rd5;
	@%p1 bra 	$L__BB56_56;
	cvt.u32.u64 	%r6, %rd265;
	add.s32 	%r214, %r6, -1;
	setp.lt.s32 	%p27, %r214, 0;
	mov.b64 	%rd545, 0;
	mov.u64 	%rd546, %rd545;
	@%p27 bra 	$L__BB56_53;
	setp.lt.u32 	%p28, %r214, 3;
	mov.b64 	%rd546, 0;
	mov.u64 	%rd539, %rd5;
	mov.u64 	%rd541, %rd4;
	mov.u64 	%rd545, %rd546;
	@%p28 bra 	$L__BB56_30;
	add.s32 	%r212, %r6, -2;
	and.b32  	%r135, %r6, -4;
	neg.s32 	%r211, %r135;
	mov.b64 	%rd546, 0;
	mov.u64 	%rd539, %rd5;
	mov.u64 	%rd541, %rd4;
$L__BB56_4:
	.pragma "nounroll";
	add.s32 	%r12, %r212, 1;
	mul.wide.u32 	%rd400, %r12, 8;
	add.s64 	%rd401, %rd2, %rd400;
	ld.global.u64 	%rd10, [%rd401];
	or.b64  	%rd402, %rd541, %rd10;
	and.b64  	%rd403, %rd402, -4294967296;
	setp.ne.s64 	%p29, %rd403, 0;
	@%p29 bra 	$L__BB56_6;
	cvt.u32.u64 	%r136, %rd10;
	cvt.u32.u64 	%r137, %rd541;
	div.u32 	%r138, %r137, %r136;
	mul.lo.s32 	%r139, %r138, %r136;
	sub.s32 	%r140, %r137, %r139;
	cvt.u64.u32 	%rd507, %r138;
	cvt.u64.u32 	%rd508, %r140;
	bra.uni 	$L__BB56_7;
$L__BB56_6:
	div.s64 	%rd507, %rd541, %rd10;
	mul.lo.s64 	%rd404, %rd507, %rd10;
	sub.s64 	%rd508, %rd541, %rd404;
$L__BB56_7:
	mul.wide.u32 	%rd405, %r12, 8;
	add.s64 	%rd406, %rd1, %rd405;
	ld.global.u64 	%rd17, [%rd406];
	mad.lo.s64 	%rd18, %rd17, %rd508, %rd545;
	or.b64  	%rd407, %rd539, %rd10;
	and.b64  	%rd408, %rd407, -4294967296;
	setp.ne.s64 	%p30, %rd408, 0;
	@%p30 bra 	$L__BB56_9;
	cvt.u32.u64 	%r141, %rd10;
	cvt.u32.u64 	%r142, %rd539;
	div.u32 	%r143, %r142, %r141;
	mul.lo.s32 	%r144, %r143, %r141;
	sub.s32 	%r145, %r142, %r144;
	cvt.u64.u32 	%rd509, %r143;
	cvt.u64.u32 	%rd510, %r145;
	bra.uni 	$L__BB56_10;
$L__BB56_9:
	div.s64 	%rd509, %rd539, %rd10;
	mul.lo.s64 	%rd409, %rd509, %rd10;
	sub.s64 	%rd510, %rd539, %rd409;
$L__BB56_10:
	mad.lo.s64 	%rd25, %rd510, %rd17, %rd546;
	mul.wide.u32 	%rd410, %r212, 8;
	add.s64 	%rd411, %rd2, %rd410;
	ld.global.u64 	%rd26, [%rd411];
	or.b64  	%rd412, %rd507, %rd26;
	and.b64  	%rd413, %rd412, -4294967296;
	setp.ne.s64 	%p31, %rd413, 0;
	@%p31 bra 	$L__BB56_12;
	cvt.u32.u64 	%r146, %rd26;
	cvt.u32.u64 	%r147, %rd507;
	div.u32 	%r148, %r147, %r146;
	mul.lo.s32 	%r149, %r148, %r146;
	sub.s32 	%r150, %r147, %r149;
	cvt.u64.u32 	%rd511, %r148;
	cvt.u64.u32 	%rd512, %r150;
	bra.uni 	$L__BB56_13;
$L__BB56_12:
	div.s64 	%rd511, %rd507, %rd26;
	mul.lo.s64 	%rd414, %rd511, %rd26;
	sub.s64 	%rd512, %rd507, %rd414;
$L__BB56_13:
	mul.wide.u32 	%rd415, %r212, 8;
	add.s64 	%rd416, %rd1, %rd415;
	ld.global.u64 	%rd33, [%rd416];
	mad.lo.s64 	%rd34, %rd33, %rd512, %rd18;
	or.b64  	%rd417, %rd509, %rd26;
	and.b64  	%rd418, %rd417, -4294967296;
	setp.ne.s64 	%p32, %rd418, 0;
	@%p32 bra 	$L__BB56_15;
	cvt.u32.u64 	%r151, %rd26;
	cvt.u32.u64 	%r152, %rd509;
	div.u32 	%r153, %r152, %r151;
	mul.lo.s32 	%r154, %r153, %r151;
	sub.s32 	%r155, %r152, %r154;
	cvt.u64.u32 	%rd513, %r153;
	cvt.u64.u32 	%rd514, %r155;
	bra.uni 	$L__BB56_16;
$L__BB56_15:
	div.s64 	%rd513, %rd509, %rd26;
	mul.lo.s64 	%rd419, %rd513, %rd26;
	sub.s64 	%rd514, %rd509, %rd419;
$L__BB56_16:
	mad.lo.s64 	%rd41, %rd514, %rd33, %rd25;
	add.s32 	%r13, %r212, -1;
	mul.wide.u32 	%rd420, %r13, 8;
	add.s64 	%rd421, %rd2, %rd420;
	ld.global.u64 	%rd42, [%rd421];
	or.b64  	%rd422, %rd511, %rd42;
	and.b64  	%rd423, %rd422, -4294967296;
	setp.ne.s64 	%p33, %rd423, 0;
	@%p33 bra 	$L__BB56_18;
	cvt.u32.u64 	%r156, %rd42;
	cvt.u32.u64 	%r157, %rd511;
	div.u32 	%r158, %r157, %r156;
	mul.lo.s32 	%r159, %r158, %r156;
	sub.s32 	%r160, %r157, %r159;
	cvt.u64.u32 	%rd515, %r158;
	cvt.u64.u32 	%rd516, %r160;
	bra.uni 	$L__BB56_19;
$L__BB56_18:
	div.s64 	%rd515, %rd511, %rd42;
	mul.lo.s64 	%rd424, %rd515, %rd42;
	sub.s64 	%rd516, %rd511, %rd424;
$L__BB56_19:
	mul.wide.u32 	%rd425, %r13, 8;
	add.s64 	%rd426, %rd1, %rd425;
	ld.global.u64 	%rd49, [%rd426];
	mad.lo.s64 	%rd50, %rd49, %rd516, %rd34;
	or.b64  	%rd427, %rd513, %rd42;
	and.b64  	%rd428, %rd427, -4294967296;
	setp.ne.s64 	%p34, %rd428, 0;
	@%p34 bra 	$L__BB56_21;
	cvt.u32.u64 	%r161, %rd42;
	cvt.u32.u64 	%r162, %rd513;
	div.u32 	%r163, %r162, %r161;
	mul.lo.s32 	%r164, %r163, %r161;
	sub.s32 	%r165, %r162, %r164;
	cvt.u64.u32 	%rd517, %r163;
	cvt.u64.u32 	%rd518, %r165;
	bra.uni 	$L__BB56_22;
$L__BB56_21:
	div.s64 	%rd517, %rd513, %rd42;
	mul.lo.s64 	%rd429, %rd517, %rd42;
	sub.s64 	%rd518, %rd513, %rd429;
$L__BB56_22:
	mad.lo.s64 	%rd57, %rd518, %rd49, %rd41;
	add.s32 	%r166, %r212, -2;
	mul.wide.u32 	%rd430, %r166, 8;
	add.s64 	%rd431, %rd2, %rd430;
	ld.global.u64 	%rd58, [%rd431];
	or.b64  	%rd432, %rd515, %rd58;
	and.b64  	%rd433, %rd432, -4294967296;
	setp.ne.s64 	%p35, %rd433, 0;
	@%p35 bra 	$L__BB56_24;
	cvt.u32.u64 	%r167, %rd58;
	cvt.u32.u64 	%r168, %rd515;
	div.u32 	%r169, %r168, %r167;
	mul.lo.s32 	%r170, %r169, %r167;
	sub.s32 	%r171, %r168, %r170;
	cvt.u64.u32 	%rd541, %r169;
	cvt.u64.u32 	%rd520, %r171;
	bra.uni 	$L__BB56_25;
$L__BB56_24:
	div.s64 	%rd541, %rd515, %rd58;
	mul.lo.s64 	%rd434, %rd541, %rd58;
	sub.s64 	%rd520, %rd515, %rd434;
$L__BB56_25:
	add.s32 	%r172, %r212, -2;
	mul.wide.u32 	%rd435, %r172, 8;
	add.s64 	%rd436, %rd1, %rd435;
	ld.global.u64 	%rd65, [%rd436];
	mad.lo.s64 	%rd545, %rd65, %rd520, %rd50;
	or.b64  	%rd437, %rd517, %rd58;
	and.b64  	%rd438, %rd437, -4294967296;
	setp.ne.s64 	%p36, %rd438, 0;
	@%p36 bra 	$L__BB56_27;
	cvt.u32.u64 	%r173, %rd58;
	cvt.u32.u64 	%r174, %rd517;
	div.u32 	%r175, %r174, %r173;
	mul.lo.s32 	%r176, %r175, %r173;
	sub.s32 	%r177, %r174, %r176;
	cvt.u64.u32 	%rd539, %r175;
	cvt.u64.u32 	%rd522, %r177;
	bra.uni 	$L__BB56_28;
$L__BB56_27:
	div.s64 	%rd539, %rd517, %rd58;
	mul.lo.s64 	%rd439, %rd539, %rd58;
	sub.s64 	%rd522, %rd517, %rd439;
$L__BB56_28:
	mad.lo.s64 	%rd546, %rd522, %rd65, %rd57;
	add.s32 	%r212, %r212, -4;
	add.s32 	%r211, %r211, 4;
	setp.ne.s32 	%p37, %r211, 0;
	@%p37 bra 	$L__BB56_4;
	add.s32 	%r214, %r212, 1;
$L__BB56_30:
	and.b32  	%r178, %r6, 3;
	setp.eq.s32 	%p38, %r178, 0;
	@%p38 bra 	$L__BB56_53;
	setp.eq.s32 	%p39, %r178, 1;
	@%p39 bra 	$L__BB56_45;
	mul.wide.u32 	%rd441, %r214, 8;
	add.s64 	%rd442, %rd2, %rd441;
	ld.global.u64 	%rd80, [%rd442];
	or.b64  	%rd443, %rd541, %rd80;
	and.b64  	%rd444, %rd443, -4294967296;
	setp.ne.s64 	%p40, %rd444, 0;
	@%p40 bra 	$L__BB56_34;
	cvt.u32.u64 	%r180, %rd80;
	cvt.u32.u64 	%r181, %rd541;
	div.u32 	%r182, %r181, %r180;
	mul.lo.s32 	%r183, %r182, %r180;
	sub.s32 	%r184, %r181, %r183;
	cvt.u64.u32 	%rd529, %r182;
	cvt.u64.u32 	%rd530, %r184;
	bra.uni 	$L__BB56_35;
$L__BB56_34:
	div.s64 	%rd529, %rd541, %rd80;
	mul.lo.s64 	%rd445, %rd529, %rd80;
	sub.s64 	%rd530, %rd541, %rd445;
$L__BB56_35:
	mul.wide.u32 	%rd446, %r214, 8;
	add.s64 	%rd447, %rd1, %rd446;
	ld.global.u64 	%rd87, [%rd447];
	mad.lo.s64 	%rd88, %rd87, %rd530, %rd545;
	or.b64  	%rd448, %rd539, %rd80;
	and.b64  	%rd449, %rd448, -4294967296;
	setp.ne.s64 	%p41, %rd449, 0;
	@%p41 bra 	$L__BB56_37;
	cvt.u32.u64 	%r185, %rd80;
	cvt.u32.u64 	%r186, %rd539;
	div.u32 	%r187, %r186, %r185;
	mul.lo.s32 	%r188, %r187, %r185;
	sub.s32 	%r189, %r186, %r188;
	cvt.u64.u32 	%rd531, %r187;
	cvt.u64.u32 	%rd532, %r189;
	bra.uni 	$L__BB56_38;
$L__BB56_37:
	div.s64 	%rd531, %rd539, %rd80;
	mul.lo.s64 	%rd450, %rd531, %rd80;
	sub.s64 	%rd532, %rd539, %rd450;
$L__BB56_38:
	mad.lo.s64 	%rd95, %rd532, %rd87, %rd546;
	add.s32 	%r18, %r214, -1;
	mul.wide.u32 	%rd451, %r18, 8;
	add.s64 	%rd452, %rd2, %rd451;
	ld.global.u64 	%rd96, [%rd452];
	or.b64  	%rd453, %rd529, %rd96;
	and.b64  	%rd454, %rd453, -4294967296;
	setp.ne.s64 	%p42, %rd454, 0;
	@%p42 bra 	$L__BB56_40;
	cvt.u32.u64 	%r190, %rd96;
	cvt.u32.u64 	%r191, %rd529;
	div.u32 	%r192, %r191, %r190;
	mul.lo.s32 	%r193, %r192, %r190;
	sub.s32 	%r194, %r191, %r193;
	cvt.u64.u32 	%rd541, %r192;
	cvt.u64.u32 	%rd534, %r194;
	bra.uni 	$L__BB56_41;
$L__BB56_40:
	div.s64 	%rd541, %rd529, %rd96;
	mul.lo.s64 	%rd455, %rd541, %rd96;
	sub.s64 	%rd534, %rd529, %rd455;
$L__BB56_41:
	mul.wide.u32 	%rd456, %r18, 8;
	add.s64 	%rd457, %rd1, %rd456;
	ld.global.u64 	%rd103, [%rd457];
	mad.lo.s64 	%rd545, %rd103, %rd534, %rd88;
	or.b64  	%rd458, %rd531, %rd96;
	and.b64  	%rd459, %rd458, -4294967296;
	setp.ne.s64 	%p43, %rd459, 0;
	@%p43 bra 	$L__BB56_43;
	cvt.u32.u64 	%r195, %rd96;
	cvt.u32.u64 	%r196, %rd531;
	div.u32 	%r197, %r196, %r195;
	mul.lo.s32 	%r198, %r197, %r195;
	sub.s32 	%r199, %r196, %r198;
	cvt.u64.u32 	%rd539, %r197;
	cvt.u64.u32 	%rd536, %r199;
	bra.uni 	$L__BB56_44;
$L__BB56_43:
	div.s64 	%rd539, %rd531, %rd96;
	mul.lo.s64 	%rd460, %rd539, %rd96;
	sub.s64 	%rd536, %rd531, %rd460;
$L__BB56_44:
	mad.lo.s64 	%rd546, %rd536, %rd103, %rd95;
	add.s32 	%r214, %r214, -2;
$L__BB56_45:
	and.b32  	%r200, %r6, 1;
	setp.eq.b32 	%p44, %r200, 1;
	not.pred 	%p45, %p44;
	@%p45 bra 	$L__BB56_53;
	mul.wide.u32 	%rd461, %r214, 8;
	add.s64 	%rd462, %rd2, %rd461;
	ld.global.u64 	%rd118, [%rd462];
	or.b64  	%rd463, %rd541, %rd118;
	and.b64  	%rd464, %rd463, -4294967296;
	setp.ne.s64 	%p46, %rd464, 0;
	@%p46 bra 	$L__BB56_48;
	cvt.u32.u64 	%r201, %rd118;
	cvt.u32.u64 	%r202, %rd541;
	rem.u32 	%r203, %r202, %r201;
	cvt.u64.u32 	%rd543, %r203;
	bra.uni 	$L__BB56_49;
$L__BB56_48:
	rem.s64 	%rd543, %rd541, %rd118;
$L__BB56_49:
	add.s64 	%rd466, %rd1, %rd461;
	ld.global.u64 	%rd122, [%rd466];
	mad.lo.s64 	%rd545, %rd122, %rd543, %rd545;
	or.b64  	%rd467, %rd539, %rd118;
	and.b64  	%rd468, %rd467, -4294967296;
	setp.ne.s64 	%p47, %rd468, 0;
	@%p47 bra 	$L__BB56_51;
	cvt.u32.u64 	%r204, %rd118;
	cvt.u32.u64 	%r205, %rd539;
	rem.u32 	%r206, %r205, %r204;
	cvt.u64.u32 	%rd544, %r206;
	bra.uni 	$L__BB56_52;
$L__BB56_51:
	rem.s64 	%rd544, %rd539, %rd118;
$L__BB56_52:
	mad.lo.s64 	%rd546, %rd544, %rd122, %rd546;
$L__BB56_53:
	ld.param.u64 	%rd502, [uncontiguous_reduce_f16_param_2];
	cvta.to.global.u64 	%rd469, %rd502;
	shl.b64 	%rd470, %rd545, 1;
	add.s64 	%rd471, %rd469, %rd470;
	ld.global.u16 	%rs1, [%rd471];
	shl.b64 	%rd472, %rd546, 1;
	add.s64 	%rd473, %rd469, %rd472;
	ld.global.u16 	%rs26, [%rd473];
	// begin inline asm
	{ .reg .pred __$temp3;
  setp.lt.f16  __$temp3, %rs1, %rs26;
  selp.u16 %rs24, 1, 0, __$temp3;}
	// end inline asm
	setp.eq.s16 	%p48, %rs24, 0;
	@%p48 bra 	$L__BB56_55;
	st.shared.u16 	[%r5], %rs1;
	st.shared.u64 	[%r4], %rd5;
	bra.uni 	$L__BB56_116;
$L__BB56_55:
	st.shared.u16 	[%r5], %rs1;
	st.shared.u64 	[%r4], %rd4;
	bra.uni 	$L__BB56_116;
$L__BB56_56:
	setp.le.u64 	%p2, %rd266, %rd4;
	@%p2 bra 	$L__BB56_116;
	cvt.u32.u64 	%r21, %rd265;
	add.s32 	%r218, %r21, -1;
	setp.lt.s32 	%p3, %r218, 0;
	mov.b64 	%rd587, 0;
	@%p3 bra 	$L__BB56_115;
	setp.lt.u32 	%p4, %r218, 7;
	mov.b64 	%rd587, 0;
	mov.u64 	%rd577, %rd4;
	@%p4 bra 	$L__BB56_86;
	add.s32 	%r216, %r21, -4;
	and.b32  	%r60, %r21, -8;
	neg.s32 	%r215, %r60;
	mov.b64 	%rd587, 0;
	mov.u64 	%rd577, %rd4;
$L__BB56_60:
	.pragma "nounroll";
	add.s32 	%r27, %r216, 3;
	mul.wide.u32 	%rd273, %r27, 8;
	add.s64 	%rd274, %rd2, %rd273;
	ld.global.u64 	%rd132, [%rd274];
	or.b64  	%rd275, %rd577, %rd132;
	and.b64  	%rd276, %rd275, -4294967296;
	setp.ne.s64 	%p5, %rd276, 0;
	@%p5 bra 	$L__BB56_62;
	cvt.u32.u64 	%r61, %rd132;
	cvt.u32.u64 	%r62, %rd577;
	div.u32 	%r63, %r62, %r61;
	mul.lo.s32 	%r64, %r63, %r61;
	sub.s32 	%r65, %r62, %r64;
	cvt.u64.u32 	%rd549, %r63;
	cvt.u64.u32 	%rd550, %r65;
	bra.uni 	$L__BB56_63;
$L__BB56_62:
	div.s64 	%rd549, %rd577, %rd132;
	mul.lo.s64 	%rd277, %rd549, %rd132;
	sub.s64 	%rd550, %rd577, %rd277;
$L__BB56_63:
	add.s64 	%rd279, %rd1, %rd273;
	ld.global.u64 	%rd280, [%rd279];
	mad.lo.s64 	%rd139, %rd280, %rd550, %rd587;
	add.s32 	%r28, %r216, 2;
	mul.wide.u32 	%rd281, %r28, 8;
	add.s64 	%rd282, %rd2, %rd281;
	ld.global.u64 	%rd140, [%rd282];
	or.b64  	%rd283, %rd549, %rd140;
	and.b64  	%rd284, %rd283, -4294967296;
	setp.ne.s64 	%p6, %rd284, 0;
	@%p6 bra 	$L__BB56_65;
	cvt.u32.u64 	%r66, %rd140;
	cvt.u32.u64 	%r67, %rd549;
	div.u32 	%r68, %r67, %r66;
	mul.lo.s32 	%r69, %r68, %r66;
	sub.s32 	%r70, %r67, %r69;
	cvt.u64.u32 	%rd551, %r68;
	cvt.u64.u32 	%rd552, %r70;
	bra.uni 	$L__BB56_66;
$L__BB56_65:
	div.s64 	%rd551, %rd549, %rd140;
	mul.lo.s64 	%rd285, %rd551, %rd140;
	sub.s64 	%rd552, %rd549, %rd285;
$L__BB56_66:
	add.s64 	%rd287, %rd1, %rd281;
	ld.global.u64 	%rd288, [%rd287];
	mad.lo.s64 	%rd147, %rd288, %rd552, %rd139;
	add.s32 	%r29, %r216, 1;
	mul.wide.u32 	%rd289, %r29, 8;
	add.s64 	%rd290, %rd2, %rd289;
	ld.global.u64 	%rd148, [%rd290];
	or.b64  	%rd291, %rd551, %rd148;
	and.b64  	%rd292, %rd291, -4294967296;
	setp.ne.s64 	%p7, %rd292, 0;
	@%p7 bra 	$L__BB56_68;
	cvt.u32.u64 	%r71, %rd148;
	cvt.u32.u64 	%r72, %rd551;
	div.u32 	%r73, %r72, %r71;
	mul.lo.s32 	%r74, %r73, %r71;
	sub.s32 	%r75, %r72, %r74;
	cvt.u64.u32 	%rd553, %r73;
	cvt.u64.u32 	%rd554, %r75;
	bra.uni 	$L__BB56_69;
$L__BB56_68:
	div.s64 	%rd553, %rd551, %rd148;
	mul.lo.s64 	%rd293, %rd553, %rd148;
	sub.s64 	%rd554, %rd551, %rd293;
$L__BB56_69:
	add.s64 	%rd295, %rd1, %rd289;
	ld.global.u64 	%rd296, [%rd295];
	mad.lo.s64 	%rd155, %rd296, %rd554, %rd147;
	mul.wide.u32 	%rd297, %r216, 8;
	add.s64 	%rd298, %rd2, %rd297;
	ld.global.u64 	%rd156, [%rd298];
	or.b64  	%rd299, %rd553, %rd156;
	and.b64  	%rd300, %rd299, -4294967296;
	setp.ne.s64 	%p8, %rd300, 0;
	@%p8 bra 	$L__BB56_71;
	cvt.u32.u64 	%r76, %rd156;
	cvt.u32.u64 	%r77, %rd553;
	div.u32 	%r78, %r77, %r76;
	mul.lo.s32 	%r79, %r78, %r76;
	sub.s32 	%r80, %r77, %r79;
	cvt.u64.u32 	%rd555, %r78;
	cvt.u64.u32 	%rd556, %r80;
	bra.uni 	$L__BB56_72;
$L__BB56_71:
	div.s64 	%rd555, %rd553, %rd156;
	mul.lo.s64 	%rd301, %rd555, %rd156;
	sub.s64 	%rd556, %rd553, %rd301;
$L__BB56_72:
	add.s64 	%rd303, %rd1, %rd297;
	ld.global.u64 	%rd304, [%rd303];
	mad.lo.s64 	%rd163, %rd304, %rd556, %rd155;
	add.s32 	%r30, %r216, -1;
	mul.wide.u32 	%rd305, %r30, 8;
	add.s64 	%rd306, %rd2, %rd305;
	ld.global.u64 	%rd164, [%rd306];
	or.b64  	%rd307, %rd555, %rd164;
	and.b64  	%rd308, %rd307, -4294967296;
	setp.ne.s64 	%p9, %rd308, 0;
	@%p9 bra 	$L__BB56_74;
	cvt.u32.u64 	%r81, %rd164;
	cvt.u32.u64 	%r82, %rd555;
	div.u32 	%r83, %r82, %r81;
	mul.lo.s32 	%r84, %r83, %r81;
	sub.s32 	%r85, %r82, %r84;
	cvt.u64.u32 	%rd557, %r83;
	cvt.u64.u32 	%rd558, %r85;
	bra.uni 	$L__BB56_75;
$L__BB56_74:
	div.s64 	%rd557, %rd555, %rd164;
	mul.lo.s64 	%rd309, %rd557, %rd164;
	sub.s64 	%rd558, %rd555, %rd309;
$L__BB56_75:
	add.s64 	%rd311, %rd1, %rd305;
	ld.global.u64 	%rd312, [%rd311];
	mad.lo.s64 	%rd171, %rd312, %rd558, %rd163;
	add.s32 	%r31, %r216, -2;
	mul.wide.u32 	%rd313, %r31, 8;
	add.s64 	%rd314, %rd2, %rd313;
	ld.global.u64 	%rd172, [%rd314];
	or.b64  	%rd315, %rd557, %rd172;
	and.b64  	%rd316, %rd315, -4294967296;
	setp.ne.s64 	%p10, %rd316, 0;
	@%p10 bra 	$L__BB56_77;
	cvt.u32.u64 	%r86, %rd172;
	cvt.u32.u64 	%r87, %rd557;
	div.u32 	%r88, %r87, %r86;
	mul.lo.s32 	%r89, %r88, %r86;
	sub.s32 	%r90, %r87, %r89;
	cvt.u64.u32 	%rd559, %r88;
	cvt.u64.u32 	%rd560, %r90;
	bra.uni 	$L__BB56_78;
$L__BB56_77:
	div.s64 	%rd559, %rd557, %rd172;
	mul.lo.s64 	%rd317, %rd559, %rd172;
	sub.s64 	%rd560, %rd557, %rd317;
$L__BB56_78:
	add.s64 	%rd319, %rd1, %rd313;
	ld.global.u64 	%rd320, [%rd319];
	mad.lo.s64 	%rd179, %rd320, %rd560, %rd171;
	add.s32 	%r32, %r216, -3;
	mul.wide.u32 	%rd321, %r32, 8;
	add.s64 	%rd322, %rd2, %rd321;
	ld.global.u64 	%rd180, [%rd322];
	or.b64  	%rd323, %rd559, %rd180;
	and.b64  	%rd324, %rd323, -4294967296;
	setp.ne.s64 	%p11, %rd324, 0;
	@%p11 bra 	$L__BB56_80;
	cvt.u32.u64 	%r91, %rd180;
	cvt.u32.u64 	%r92, %rd559;
	div.u32 	%r93, %r92, %r91;
	mul.lo.s32 	%r94, %r93, %r91;
	sub.s32 	%r95, %r92, %r94;
	cvt.u64.u32 	%rd561, %r93;
	cvt.u64.u32 	%rd562, %r95;
	bra.uni 	$L__BB56_81;
$L__BB56_80:
	div.s64 	%rd561, %rd559, %rd180;
	mul.lo.s64 	%rd325, %rd561, %rd180;
	sub.s64 	%rd562, %rd559, %rd325;
$L__BB56_81:
	add.s64 	%rd327, %rd1, %rd321;
	ld.global.u64 	%rd328, [%rd327];
	mad.lo.s64 	%rd187, %rd328, %rd562, %rd179;
	add.s32 	%r33, %r216, -4;
	mul.wide.u32 	%rd329, %r33, 8;
	add.s64 	%rd330, %rd2, %rd329;
	ld.global.u64 	%rd188, [%rd330];
	or.b64  	%rd331, %rd561, %rd188;
	and.b64  	%rd332, %rd331, -4294967296;
	setp.ne.s64 	%p12, %rd332, 0;
	@%p12 bra 	$L__BB56_83;
	cvt.u32.u64 	%r96, %rd188;
	cvt.u32.u64 	%r97, %rd561;
	div.u32 	%r98, %r97, %r96;
	mul.lo.s32 	%r99, %r98, %r96;
	sub.s32 	%r100, %r97, %r99;
	cvt.u64.u32 	%rd577, %r98;
	cvt.u64.u32 	%rd564, %r100;
	bra.uni 	$L__BB56_84;
$L__BB56_83:
	div.s64 	%rd577, %rd561, %rd188;
	mul.lo.s64 	%rd333, %rd577, %rd188;
	sub.s64 	%rd564, %rd561, %rd333;
$L__BB56_84:
	add.s64 	%rd335, %rd1, %rd329;
	ld.global.u64 	%rd336, [%rd335];
	mad.lo.s64 	%rd587, %rd336, %rd564, %rd187;
	add.s32 	%r216, %r216, -8;
	add.s32 	%r215, %r215, 8;
	setp.ne.s32 	%p13, %r215, 0;
	@%p13 bra 	$L__BB56_60;
	add.s32 	%r218, %r216, 3;
$L__BB56_86:
	and.b32  	%r38, %r21, 7;
	setp.eq.s32 	%p14, %r38, 0;
	@%p14 bra 	$L__BB56_115;
	and.b32  	%r39, %r21, 3;
	setp.lt.u32 	%p15, %r38, 4;
	@%p15 bra 	$L__BB56_101;
	mul.wide.u32 	%rd338, %r218, 8;
	add.s64 	%rd339, %rd2, %rd338;
	ld.global.u64 	%rd199, [%rd339];
	or.b64  	%rd340, %rd577, %rd199;
	and.b64  	%rd341, %rd340, -4294967296;
	setp.ne.s64 	%p16, %rd341, 0;
	@%p16 bra 	$L__BB56_90;
	cvt.u32.u64 	%r101, %rd199;
	cvt.u32.u64 	%r102, %rd577;
	div.u32 	%r103, %r102, %r101;
	mul.lo.s32 	%r104, %r103, %r101;
	sub.s32 	%r105, %r102, %r104;
	cvt.u64.u32 	%rd568, %r103;
	cvt.u64.u32 	%rd569, %r105;
	bra.uni 	$L__BB56_91;
$L__BB56_90:
	div.s64 	%rd568, %rd577, %rd199;
	mul.lo.s64 	%rd342, %rd568, %rd199;
	sub.s64 	%rd569, %rd577, %rd342;
$L__BB56_91:
	add.s64 	%rd344, %rd1, %rd338;
	ld.global.u64 	%rd345, [%rd344];
	mad.lo.s64 	%rd206, %rd345, %rd569, %rd587;
	add.s32 	%r40, %r218, -1;
	mul.wide.u32 	%rd346, %r40, 8;
	add.s64 	%rd347, %rd2, %rd346;
	ld.global.u64 	%rd207, [%rd347];
	or.b64  	%rd348, %rd568, %rd207;
	and.b64  	%rd349, %rd348, -4294967296;
	setp.ne.s64 	%p17, %rd349, 0;
	@%p17 bra 	$L__BB56_93;
	cvt.u32.u64 	%r106, %rd207;
	cvt.u32.u64 	%r107, %rd568;
	div.u32 	%r108, %r107, %r106;
	mul.lo.s32 	%r109, %r108, %r106;
	sub.s32 	%r110, %r107, %r109;
	cvt.u64.u32 	%rd570, %r108;
	cvt.u64.u32 	%rd571, %r110;
	bra.uni 	$L__BB56_94;
$L__BB56_93:
	div.s64 	%rd570, %rd568, %rd207;
	mul.lo.s64 	%rd350, %rd570, %rd207;
	sub.s64 	%rd571, %rd568, %rd350;
$L__BB56_94:
	add.s64 	%rd352, %rd1, %rd346;
	ld.global.u64 	%rd353, [%rd352];
	mad.lo.s64 	%rd214, %rd353, %rd571, %rd206;
	add.s32 	%r41, %r218, -2;
	mul.wide.u32 	%rd354, %r41, 8;
	add.s64 	%rd355, %rd2, %rd354;
	ld.global.u64 	%rd215, [%rd355];
	or.b64  	%rd356, %rd570, %rd215;
	and.b64  	%rd357, %rd356, -4294967296;
	setp.ne.s64 	%p18, %rd357, 0;
	@%p18 bra 	$L__BB56_96;
	cvt.u32.u64 	%r111, %rd215;
	cvt.u32.u64 	%r112, %rd570;
	div.u32 	%r113, %r112, %r111;
	mul.lo.s32 	%r114, %r113, %r111;
	sub.s32 	%r115, %r112, %r114;
	cvt.u64.u32 	%rd572, %r113;
	cvt.u64.u32 	%rd573, %r115;
	bra.uni 	$L__BB56_97;
$L__BB56_96:
	div.s64 	%rd572, %rd570, %rd215;
	mul.lo.s64 	%rd358, %rd572, %rd215;
	sub.s64 	%rd573, %rd570, %rd358;
$L__BB56_97:
	add.s64 	%rd360, %rd1, %rd354;
	ld.global.u64 	%rd361, [%rd360];
	mad.lo.s64 	%rd222, %rd361, %rd573, %rd214;
	add.s32 	%r42, %r218, -3;
	mul.wide.u32 	%rd362, %r42, 8;
	add.s64 	%rd363, %rd2, %rd362;
	ld.global.u64 	%rd223, [%rd363];
	or.b64  	%rd364, %rd572, %rd223;
	and.b64  	%rd365, %rd364, -4294967296;
	setp.ne.s64 	%p19, %rd365, 0;
	@%p19 bra 	$L__BB56_99;
	cvt.u32.u64 	%r116, %rd223;
	cvt.u32.u64 	%r117, %rd572;
	div.u32 	%r118, %r117, %r116;
	mul.lo.s32 	%r119, %r118, %r116;
	sub.s32 	%r120, %r117, %r119;
	cvt.u64.u32 	%rd577, %r118;
	cvt.u64.u32 	%rd575, %r120;
	bra.uni 	$L__BB56_100;
$L__BB56_99:
	div.s64 	%rd577, %rd572, %rd223;
	mul.lo.s64 	%rd366, %rd577, %rd223;
	sub.s64 	%rd575, %rd572, %rd366;
$L__BB56_100:
	add.s64 	%rd368, %rd1, %rd362;
	ld.global.u64 	%rd369, [%rd368];
	mad.lo.s64 	%rd587, %rd369, %rd575, %rd222;
	add.s32 	%r218, %r218, -4;
$L__BB56_101:
	setp.eq.s32 	%p20, %r39, 0;
	@%p20 bra 	$L__BB56_115;
	setp.eq.s32 	%p21, %r39, 1;
	@%p21 bra 	$L__BB56_110;
	mul.wide.u32 	%rd371, %r218, 8;
	add.s64 	%rd372, %rd2, %rd371;
	ld.global.u64 	%rd234, [%rd372];
	or.b64  	%rd373, %rd577, %rd234;
	and.b64  	%rd374, %rd373, -4294967296;
	setp.ne.s64 	%p22, %rd374, 0;
	@%p22 bra 	$L__BB56_105;
	cvt.u32.u64 	%r121, %rd234;
	cvt.u32.u64 	%r122, %rd577;
	div.u32 	%r123, %r122, %r121;
	mul.lo.s32 	%r124, %r123, %r121;
	sub.s32 	%r125, %r122, %r124;
	cvt.u64.u32 	%rd579, %r123;
	cvt.u64.u32 	%rd580, %r125;
	bra.uni 	$L__BB56_106;
$L__BB56_105:
	div.s64 	%rd579, %rd577, %rd234;
	mul.lo.s64 	%rd375, %rd579, %rd234;
	sub.s64 	%rd580, %rd577, %rd375;
$L__BB56_106:
	add.s64 	%rd377, %rd1, %rd371;
	ld.global.u64 	%rd378, [%rd377];
	mad.lo.s64 	%rd241, %rd378, %rd580, %rd587;
	add.s32 	%r45, %r218, -1;
	mul.wide.u32 	%rd379, %r45, 8;
	add.s64 	%rd380, %rd2, %rd379;
	ld.global.u64 	%rd242, [%rd380];
	or.b64  	%rd381, %rd579, %rd242;
	and.b64  	%rd382, %rd381, -4294967296;
	setp.ne.s64 	%p23, %rd382, 0;
	@%p23 bra 	$L__BB56_108;
	cvt.u32.u64 	%r126, %rd242;
	cvt.u32.u64 	%r127, %rd579;
	div.u32 	%r128, %r127, %r126;
	mul.lo.s32 	%r129, %r128, %r126;
	sub.s32 	%r130, %r127, %r129;
	cvt.u64.u32 	%rd577, %r128;
	cvt.u64.u32 	%rd582, %r130;
	bra.uni 	$L__BB56_109;
$L__BB56_108:
	div.s64 	%rd577, %rd579, %rd242;
	mul.lo.s64 	%rd383, %rd577, %rd242;
	sub.s64 	%rd582, %rd579, %rd383;
$L__BB56_109:
	add.s64 	%rd385, %rd1, %rd379;
	ld.global.u64 	%rd386, [%rd385];
	mad.lo.s64 	%rd587, %rd386, %rd582, %rd241;
	add.s32 	%r218, %r218, -2;
$L__BB56_110:
	and.b32  	%r131, %r21, 1;
	setp.eq.b32 	%p24, %r131, 1;
	not.pred 	%p25, %p24;
	@%p25 bra 	$L__BB56_115;
	mul.wide.u32 	%rd387, %r218, 8;
	add.s64 	%rd388, %rd2, %rd387;
	ld.global.u64 	%rd253, [%rd388];
	or.b64  	%rd389, %rd577, %rd253;
	and.b64  	%rd390, %rd389, -4294967296;
	setp.ne.s64 	%p26, %rd390, 0;
	@%p26 bra 	$L__BB56_113;
	cvt.u32.u64 	%r132, %rd253;
	cvt.u32.u64 	%r133, %rd577;
	rem.u32 	%r134, %r133, %r132;
	cvt.u64.u32 	%rd586, %r134;
	bra.uni 	$L__BB56_114;
$L__BB56_113:
	rem.s64 	%rd586, %rd577, %rd253;
$L__BB56_114:
	add.s64 	%rd392, %rd1, %rd387;
	ld.global.u64 	%rd393, [%rd392];
	mad.lo.s64 	%rd587, %rd393, %rd586, %rd587;
$L__BB56_115:
	shl.b64 	%rd394, %rd587, 1;
	add.s64 	%rd395, %rd3, %rd394;
	ld.global.u16 	%rs23, [%rd395];
	st.shared.u16 	[%r5], %rs23;
	st.shared.u64 	[%r4], %rd4;
$L__BB56_116:
	bar.sync 	0;
	setp.lt.u32 	%p49, %r220, 66;
	@%p49 bra 	$L__BB56_124;
$L__BB56_117:
	mov.u32 	%r48, %r220;
	shr.u32 	%r220, %r48, 1;
	setp.ge.u32 	%p50, %r3, %r220;
	@%p50 bra 	$L__BB56_123;
	ld.shared.u16 	%rs2, [%r5];
	and.b32  	%r207, %r48, 2046;
	add.s32 	%r208, %r5, %r207;
	ld.shared.u16 	%rs3, [%r208];
	// begin inline asm
	{ .reg .pred __$temp3;
  setp.lt.f16  __$temp3, %rs2, %rs3;
  selp.u16 %rs27, 1, 0, __$temp3;}
	// end inline asm
	setp.eq.s16 	%p51, %rs27, 0;
	shl.b32 	%r209, %r220, 3;
	add.s32 	%r50, %r4, %r209;
	@%p51 bra 	$L__BB56_120;
	ld.shared.u64 	%rd588, [%r50];
	bra.uni 	$L__BB56_122;
$L__BB56_120:
	// begin inline asm
	{ .reg .pred __$temp3;
  setp.eq.f16  __$temp3, %rs2, %rs3;
  selp.u16 %rs30, 1, 0, __$temp3;}
	// end inline asm
	setp.eq.s16 	%p52, %rs30, 0;
	@%p52 bra 	$L__BB56_123;
	ld.shared.u64 	%rd474, [%r4];
	ld.shared.u64 	%rd588, [%r50];
	setp.le.s64 	%p53, %rd474, %rd588;
	@%p53 bra 	$L__BB56_123;
$L__BB56_122:
	st.shared.u16 	[%r5], %rs3;
	st.shared.u64 	[%r4], %rd588;
$L__BB56_123:
	bar.sync 	0;
	setp.gt.u32 	%p54, %r48, 131;
	@%p54 bra 	$L__BB56_117;
$L__BB56_124:
	setp.gt.u32 	%p55, %r3, 31;
	@%p55 bra 	$L__BB56_151;
	ld.shared.u16 	%rs72, [%r5];
	ld.shared.u16 	%rs5, [%r5+64];
	// begin inline asm
	{ .reg .pred __$temp3;
  setp.lt.f16  __$temp3, %rs72, %rs5;
  selp.u16 %rs33, 1, 0, __$temp3;}
	// end inline asm
	setp.ne.s16 	%p56, %rs33, 0;
	@%p56 bra 	$L__BB56_128;
	// begin inline asm
	{ .reg .pred __$temp3;
  setp.eq.f16  __$temp3, %rs72, %rs5;
  selp.u16 %rs36, 1, 0, __$temp3;}
	// end inline asm
	setp.eq.s16 	%p57, %rs36, 0;
	@%p57 bra 	$L__BB56_129;
	ld.volatile.shared.u64 	%rd475, [%r4];
	ld.volatile.shared.u64 	%rd476, [%r4+256];
	setp.le.s64 	%p58, %rd475, %rd476;
	@%p58 bra 	$L__BB56_129;
$L__BB56_128:
	ld.volatile.shared.u64 	%rd477, [%r4+256];
	st.volatile.shared.u64 	[%r4], %rd477;
	ld.volatile.shared.u16 	%rs72, [%r5+64];
	st.volatile.shared.u16 	[%r5], %rs72;
$L__BB56_129:
	ld.shared.u16 	%rs8, [%r5+32];
	// begin inline asm
	{ .reg .pred __$temp3;
  setp.lt.f16  __$temp3, %rs72, %rs8;
  selp.u16 %rs39, 1, 0, __$temp3;}
	// end inline asm
	setp.ne.s16 	%p59, %rs39, 0;
	@%p59 bra 	$L__BB56_132;
	// begin inline asm
	{ .reg .pred __$temp3;
  setp.eq.f16  __$temp3, %rs72, %rs8;
  selp.u16 %rs42, 1, 0, __$temp3;}
	// end inline asm
	setp.eq.s16 	%p60, %rs42, 0;
	@%p60 bra 	$L__BB56_133;
	ld.volatile.shared.u64 	%rd478, [%r4];
	ld.volatile.shared.u64 	%rd479, [%r4+128];
	setp.le.s64 	%p61, %rd478, %rd479;
	@%p61 bra 	$L__BB56_133;
$L__BB56_132:
	ld.volatile.shared.u64 	%rd480, [%r4+128];
	st.volatile.shared.u64 	[%r4], %rd480;
	ld.volatile.shared.u16 	%rs72, [%r5+32];
	st.volatile.shared.u16 	[%r5], %rs72;
$L__BB56_133:
	ld.shared.u16 	%rs11, [%r5+16];
	// begin inline asm
	{ .reg .pred __$temp3;
  setp.lt.f16  __$temp3, %rs72, %rs11;
  selp.u16 %rs45, 1, 0, __$temp3;}
	// end inline asm
	setp.ne.s16 	%p62, %rs45, 0;
	@%p62 bra 	$L__BB56_136;
	// begin inline asm
	{ .reg .pred __$temp3;
  setp.eq.f16  __$temp3, %rs72, %rs11;
  selp.u16 %rs48, 1, 0, __$temp3;}
	// end inline asm
	setp.eq.s16 	%p63, %rs48, 0;
	@%p63 bra 	$L__BB56_137;
	ld.volatile.shared.u64 	%rd481, [%r4];
	ld.volatile.shared.u64 	%rd482, [%r4+64];
	setp.le.s64 	%p64, %rd481, %rd482;
	@%p64 bra 	$L__BB56_137;
$L__BB56_136:
	ld.volatile.shared.u64 	%rd483, [%r4+64];
	st.volatile.shared.u64 	[%r4], %rd483;
	ld.volatile.shared.u16 	%rs72, [%r5+16];
	st.volatile.shared.u16 	[%r5], %rs72;
$L__BB56_137:
	ld.shared.u16 	%rs14, [%r5+8];
	// begin inline asm
	{ .reg .pred __$temp3;
  setp.lt.f16  __$temp3, %rs72, %rs14;
  selp.u16 %rs51, 1, 0, __$temp3;}
	// end inline asm
	setp.ne.s16 	%p65, %rs51, 0;
	@%p65 bra 	$L__BB56_140;
	// begin inline asm
	{ .reg .pred __$temp3;
  setp.eq.f16  __$temp3, %rs72, %rs14;
  selp.u16 %rs54, 1, 0, __$temp3;}
	// end inline asm
	setp.eq.s16 	%p66, %rs54, 0;
	@%p66 bra 	$L__BB56_141;
	ld.volatile.shared.u64 	%rd484, [%r4];
	ld.volatile.shared.u64 	%rd485, [%r4+32];
	setp.le.s64 	%p67, %rd484, %rd485;
	@%p67 bra 	$L__BB56_141;
$L__BB56_140:
	ld.volatile.shared.u64 	%rd486, [%r4+32];
	st.volatile.shared.u64 	[%r4], %rd486;
	ld.volatile.shared.u16 	%rs72, [%r5+8];
	st.volatile.shared.u16 	[%r5], %rs72;
$L__BB56_141:
	ld.shared.u16 	%rs17, [%r5+4];
	// begin inline asm
	{ .reg .pred __$temp3;
  setp.lt.f16  __$temp3, %rs72, %rs17;
  selp.u16 %rs57, 1, 0, __$temp3;}
	// end inline asm
	setp.ne.s16 	%p68, %rs57, 0;
	@%p68 bra 	$L__BB56_144;
	// begin inline asm
	{ .reg .pred __$temp3;
  setp.eq.f16  __$temp3, %rs72, %rs17;
  selp.u16 %rs60, 1, 0, __$temp3;}
	// end inline asm
	setp.eq.s16 	%p69, %rs60, 0;
	@%p69 bra 	$L__BB56_145;
	ld.volatile.shared.u64 	%rd487, [%r4];
	ld.volatile.shared.u64 	%rd488, [%r4+16];
	setp.le.s64 	%p70, %rd487, %rd488;
	@%p70 bra 	$L__BB56_145;
$L__BB56_144:
	ld.volatile.shared.u64 	%rd489, [%r4+16];
	st.volatile.shared.u64 	[%r4], %rd489;
	ld.volatile.shared.u16 	%rs72, [%r5+4];
	st.volatile.shared.u16 	[%r5], %rs72;
$L__BB56_145:
	ld.shared.u16 	%rs20, [%r5+2];
	// begin inline asm
	{ .reg .pred __$temp3;
  setp.lt.f16  __$temp3, %rs72, %rs20;
  selp.u16 %rs63, 1, 0, __$temp3;}
	// end inline asm
	setp.ne.s16 	%p71, %rs63, 0;
	@%p71 bra 	$L__BB56_148;
	// begin inline asm
	{ .reg .pred __$temp3;
  setp.eq.f16  __$temp3, %rs72, %rs20;
  selp.u16 %rs66, 1, 0, __$temp3;}
	// end inline asm
	setp.eq.s16 	%p72, %rs66, 0;
	@%p72 bra 	$L__BB56_149;
	ld.volatile.shared.u64 	%rd490, [%r4];
	ld.volatile.shared.u64 	%rd491, [%r4+8];
	setp.le.s64 	%p73, %rd490, %rd491;
	@%p73 bra 	$L__BB56_149;
$L__BB56_148:
	ld.volatile.shared.u64 	%rd492, [%r4+8];
	st.volatile.shared.u64 	[%r4], %rd492;
	ld.volatile.shared.u16 	%rs69, [%r5+2];
	st.volatile.shared.u16 	[%r5], %rs69;
$L__BB56_149:
	setp.ne.s32 	%p74, %r3, 0;
	@%p74 bra 	$L__BB56_151;
	ld.param.u64 	%rd501, [uncontiguous_reduce_f16_param_1];
	ld.param.u64 	%rd500, [uncontiguous_reduce_f16_param_0];
	mov.u32 	%r210, %ctaid.x;
	cvta.to.global.u64 	%rd493, %rd500;
	mul.wide.u32 	%rd494, %r210, 2;
	add.s64 	%rd495, %rd493, %rd494;
	ld.shared.u16 	%rs70, [sdata_f16];
	st.global.u16 	[%rd495], %rs70;
	ld.shared.u64 	%rd496, [%r2];
	cvta.to.global.u64 	%rd497, %rd501;
	mul.wide.u32 	%rd498, %r210, 8;
	add.s64 	%rd499, %rd497, %rd498;
	st.global.u64 	[%rd499], %rd496;
$L__BB56_151:
	ret;

}
	// .globl	contiguous_reduce2_f16
.visible .entry contiguous_reduce2_f16(
	.param .u64 .ptr .align 1 contiguous_reduce2_f16_param_0,
	.param .u64 .ptr .align 1 contiguous_reduce2_f16_param_1,
	.param .u64 .ptr .align 1 contiguous_reduce2_f16_param_2,
	.param .u64 contiguous_reduce2_f16_param_3
)
{
	.reg .pred 	%p<32>;
	.reg .b16 	%rs<80>;
	.reg .b32 	%r<22>;
	.reg .b64 	%rd<63>;

	ld.param.u64 	%rd14, [contiguous_reduce2_f16_param_0];
	ld.param.u64 	%rd16, [contiguous_reduce2_f16_param_1];
	ld.param.u64 	%rd17, [contiguous_reduce2_f16_param_2];
	ld.param.u64 	%rd15, [contiguous_reduce2_f16_param_3];
	cvta.to.global.u64 	%rd1, %rd16;
	cvta.to.global.u64 	%rd2, %rd17;
	mov.u32 	%r21, %ntid.x;
	shl.b32 	%r10, %r21, 1;
	mov.u32 	%r11, sdata_f16;
	add.s32 	%r2, %r11, %r10;
	mov.u32 	%r3, %tid.x;
	mov.u32 	%r4, %ctaid.x;
	mul.lo.s32 	%r12, %r4, %r21;
	shl.b32 	%r13, %r12, 1;
	add.s32 	%r14, %r13, %r3;
	cvt.u64.u32 	%rd3, %r14;
	shl.b32 	%r15, %r3, 3;
	add.s32 	%r5, %r2, %r15;
	st.shared.u64 	[%r5], %rd3;
	mov.b16 	%rs23, -1024;
	// begin inline asm
	cvt.rn.f16.u16 %rs22, %rs23;
	// end inline asm
	shl.b32 	%r16, %r3, 1;
	add.s32 	%r6, %r11, %r16;
	st.shared.u16 	[%r6], %rs22;
	add.s32 	%r17, %r14, %r21;
	cvt.u64.u32 	%rd4, %r17;
	setp.le.u64 	%p1, %rd15, %rd4;
	@%p1 bra 	$L__BB57_8;
	shl.b64 	%rd23, %rd3, 1;
	add.s64 	%rd24, %rd2, %rd23;
	ld.global.u16 	%rs1, [%rd24];
	shl.b64 	%rd25, %rd4, 1;
	add.s64 	%rd26, %rd2, %rd25;
	ld.global.u16 	%rs2, [%rd26];
	// begin inline asm
	{ .reg .pred __$temp3;
  setp.lt.f16  __$temp3, %rs1, %rs2;
  selp.u16 %rs25, 1, 0, __$temp3;}
	// end inline asm
	setp.eq.s16 	%p3, %rs25, 0;
	@%p3 bra 	$L__BB57_3;
	shl.b64 	%rd27, %rd4, 3;
	add.s64 	%rd28, %rd1, %rd27;
	ld.global.u64 	%rd60, [%rd28];
	bra.uni 	$L__BB57_7;
$L__BB57_3:
	// begin inline asm
	{ .reg .pred __$temp3;
  setp.eq.f16  __$temp3, %rs1, %rs2;
  selp.u16 %rs28, 1, 0, __$temp3;}
	// end inline asm
	setp.ne.s16 	%p4, %rs28, 0;
	@%p4 bra 	$L__BB57_6;
	shl.b64 	%rd33, %rd3, 3;
	add.s64 	%rd34, %rd1, %rd33;
	ld.global.u64 	%rd61, [%rd34];
$L__BB57_5:
	st.shared.u16 	[%r6], %rs1;
	st.shared.u64 	[%r5], %rd61;
	bra.uni 	$L__BB57_10;
$L__BB57_6:
	shl.b64 	%rd29, %rd3, 3;
	add.s64 	%rd30, %rd1, %rd29;
	ld.global.u64 	%rd61, [%rd30];
	shl.b64 	%rd31, %rd4, 3;
	add.s64 	%rd32, %rd1, %rd31;
	ld.global.u64 	%rd60, [%rd32];
	setp.le.s64 	%p5, %rd61, %rd60;
	@%p5 bra 	$L__BB57_5;
$L__BB57_7:
	st.shared.u16 	[%r6], %rs2;
	st.shared.u64 	[%r5], %rd60;
	bra.uni 	$L__BB57_10;
$L__BB57_8:
	setp.le.u64 	%p2, %rd15, %rd3;
	@%p2 bra 	$L__BB57_10;
	shl.b64 	%rd18, %rd3, 1;
	add.s64 	%rd19, %rd2, %rd18;
	ld.global.u16 	%rs24, [%rd19];
	st.shared.u16 	[%r6], %rs24;
	shl.b64 	%rd20, %rd3, 3;
	add.s64 	%rd21, %rd1, %rd20;
	ld.global.u64 	%rd22, [%rd21];
	st.shared.u64 	[%r5], %rd22;
$L__BB57_10:
	bar.sync 	0;
	setp.lt.u32 	%p6, %r21, 66;
	@%p6 bra 	$L__BB57_18;
$L__BB57_11:
	mov.u32 	%r7, %r21;
	shr.u32 	%r21, %r7, 1;
	setp.ge.u32 	%p7, %r3, %r21;
	@%p7 bra 	$L__BB57_17;
	ld.shared.u16 	%rs3, [%r6];
	and.b32  	%r18, %r7, 2046;
	add.s32 	%r19, %r6, %r18;
	ld.shared.u16 	%rs4, [%r19];
	// begin inline asm
	{ .reg .pred __$temp3;
  setp.lt.f16  __$temp3, %rs3, %rs4;
  selp.u16 %rs31, 1, 0, __$temp3;}
	// end inline asm
	setp.eq.s16 	%p8, %rs31, 0;
	shl.b32 	%r20, %r21, 3;
	add.s32 	%r9, %r5, %r20;
	@%p8 bra 	$L__BB57_14;
	ld.shared.u64 	%rd62, [%r9];
	bra.uni 	$L__BB57_16;
$L__BB57_14:
	// begin inline asm
	{ .reg .pred __$temp3;
  setp.eq.f16  __$temp3, %rs3, %rs4;
  selp.u16 %rs34, 1, 0, __$temp3;}
	// end inline asm
	setp.eq.s16 	%p9, %rs34, 0;
	@%p9 bra 	$L__BB57_17;
	ld.shared.u64 	%rd35, [%r5];
	ld.shared.u64 	%rd62, [%r9];
	setp.le.s64 	%p10, %rd35, %rd62;
	@%p10 bra 	$L__BB57_17;
$L__BB57_16:
	st.shared.u16 	[%r6], %rs4;
	st.shared.u64 	[%r5], %rd62;
$L__BB57_17:
	bar.sync 	0;
	setp.gt.u32 	%p11, %r7, 131;
	@%p11 bra 	$L__BB57_11;
$L__BB57_18:
	setp.gt.u32 	%p12, %r3, 31;
	@%p12 bra 	$L__BB57_45;
	ld.shared.u16 	%rs76, [%r6];
	ld.shared.u16 	%rs6, [%r6+64];
	// begin inline asm
	{ .reg .pred __$temp3;
  setp.lt.f16  __$temp3, %rs76, %rs6;
  selp.u16 %rs37, 1, 0, __$temp3;}
	// end inline asm
	setp.ne.s16 	%p13, %rs37, 0;
	@%p13 bra 	$L__BB57_22;
	// begin inline asm
	{ .reg .pred __$temp3;
  setp.eq.f16  __$temp3, %rs76, %rs6;
  selp.u16 %rs40, 1, 0, __$temp3;}
	// end inline asm
	setp.eq.s16 	%p14, %rs40, 0;
	@%p14 bra 	$L__BB57_23;
	ld.volatile.shared.u64 	%rd36, [%r5];
	ld.volatile.shared.u64 	%rd37, [%r5+256];
	setp.le.s64 	%p15, %rd36, %rd37;
	@%p15 bra 	$L__BB57_23;
$L__BB57_22:
	ld.volatile.shared.u64 	%rd38, [%r5+256];
	st.volatile.shared.u64 	[%r5], %rd38;
	ld.volatile.shared.u16 	%rs76, [%r6+64];
	st.volatile.shared.u16 	[%r6], %rs76;
$L__BB57_23:
	ld.shared.u16 	%rs9, [%r6+32];
	// begin inline asm
	{ .reg .pred __$temp3;
  setp.lt.f16  __$temp3, %rs76, %rs9;
  selp.u16 %rs43, 1, 0, __$temp3;}
	// end inline asm
	setp.ne.s16 	%p16, %rs43, 0;
	@%p16 bra 	$L__BB57_26;
	// begin inline asm
	{ .reg .pred __$temp3;
  setp.eq.f16  __$temp3, %rs76, %rs9;
  selp.u16 %rs46, 1, 0, __$temp3;}
	// end inline asm
	setp.eq.s16 	%p17, %rs46, 0;
	@%p17 bra 	$L__BB57_27;
	ld.volatile.shared.u64 	%rd39, [%r5];
	ld.volatile.shared.u64 	%rd40, [%r5+128];
	setp.le.s64 	%p18, %rd39, %rd40;
	@%p18 bra 	$L__BB57_27;
$L__BB57_26:
	ld.volatile.shared.u64 	%rd41, [%r5+128];
	st.volatile.shared.u64 	[%r5], %rd41;
	ld.volatile.shared.u16 	%rs76, [%r6+32];
	st.volatile.shared.u16 	[%r6], %rs76;
$L__BB57_27:
	ld.shared.u16 	%rs12, [%r6+16];
	// begin inline asm
	{ .reg .pred __$temp3;
  setp.lt.f16  __$temp3, %rs76, %rs12;
  selp.u16 %rs49, 1, 0, __$temp3;}
	// end inline asm
	setp.ne.s16 	%p19, %rs49, 0;
	@%p19 bra 	$L__BB57_30;
	// begin inline asm
	{ .reg .pred __$temp3;
  setp.eq.f16  __$temp3, %rs76, %rs12;
  selp.u16 %rs52, 1, 0, __$temp3;}
	// end inline asm
	setp.eq.s16 	%p20, %rs52, 0;
	@%p20 bra 	$L__BB57_31;
	ld.volatile.shared.u64 	%rd42, [%r5];
	ld.volatile.shared.u64 	%rd43, [%r5+64];
	setp.le.s64 	%p21, %rd42, %rd43;
	@%p21 bra 	$L__BB57_31;
$L__BB57_30:
	ld.volatile.shared.u64 	%rd44, [%r5+64];
	st.volatile.shared.u64 	[%r5], %rd44;
	ld.volatile.shared.u16 	%rs76, [%r6+16];
	st.volatile.shared.u16 	[%r6], %rs76;
$L__BB57_31:
	ld.shared.u16 	%rs15, [%r6+8];
	// begin inline asm
	{ .reg .pred __$temp3;
  setp.lt.f16  __$temp3, %rs76, %rs15;
  selp.u16 %rs55, 1, 0, __$temp3;}
	// end inline asm
	setp.ne.s16 	%p22, %rs55, 0;
	@%p22 bra 	$L__BB57_34;
	// begin inline asm
	{ .reg .pred __$temp3;
  setp.eq.f16  __$temp3, %rs76, %rs15;
  selp.u16 %rs58, 1, 0, __$temp3;}
	// end inline asm
	setp.eq.s16 	%p23, %rs58, 0;
	@%p23 bra 	$L__BB57_35;
	ld.volatile.shared.u64 	%rd45, [%r5];
	ld.volatile.shared.u64 	%rd46, [%r5+32];
	setp.le.s64 	%p24, %rd45, %rd46;
	@%p24 bra 	$L__BB57_35;
$L__BB57_34:
	ld.volatile.shared.u64 	%rd47, [%r5+32];
	st.volatile.shared.u64 	[%r5], %rd47;
	ld.volatile.shared.u16 	%rs76, [%r6+8];
	st.volatile.shared.u16 	[%r6], %rs76;
$L__BB57_35:
	ld.shared.u16 	%rs18, [%r6+4];
	// begin inline asm
	{ .reg .pred __$temp3;
  setp.lt.f16  __$temp3, %rs76, %rs18;
  selp.u16 %rs61, 1, 0, __$temp3;}
	// end inline asm
	setp.ne.s16 	%p25, %rs61, 0;
	@%p25 bra 	$L__BB57_38;
	// begin inline asm
	{ .reg .pred __$temp3;
  setp.eq.f16  __$temp3, %rs76, %rs18;
  selp.u16 %rs64, 1, 0, __$temp3;}
	// end inline asm
	setp.eq.s16 	%p26, %rs64, 0;
	@%p26 bra 	$L__BB57_39;
	ld.volatile.shared.u64 	%rd48, [%r5];
	ld.volatile.shared.u64 	%rd49, [%r5+16];
	setp.le.s64 	%p27, %rd48, %rd49;
	@%p27 bra 	$L__BB57_39;
$L__BB57_38:
	ld.volatile.shared.u64 	%rd50, [%r5+16];
	st.volatile.shared.u64 	[%r5], %rd50;
	ld.volatile.shared.u16 	%rs76, [%r6+4];
	st.volatile.shared.u16 	[%r6], %rs76;
$L__BB57_39:
	ld.shared.u16 	%rs21, [%r6+2];
	// begin inline asm
	{ .reg .pred __$temp3;
  setp.lt.f16  __$temp3, %rs76, %rs21;
  selp.u16 %rs67, 1, 0, __$temp3;}
	// end inline asm
	setp.ne.s16 	%p28, %rs67, 0;
	@%p28 bra 	$L__BB57_42;
	// begin inline asm
	{ .reg .pred __$temp3;
  setp.eq.f16  __$temp3, %rs76, %rs21;
  selp.u16 %rs70, 1, 0, __$temp3;}
	// end inline asm
	setp.eq.s16 	%p29, %rs70, 0;
	@%p29 bra 	$L__BB57_43;
	ld.volatile.shared.u64 	%rd51, [%r5];
	ld.volatile.shared.u64 	%rd52, [%r5+8];
	setp.le.s64 	%p30, %rd51, %rd52;
	@%p30 bra 	$L__BB57_43;
$L__BB57_42:
	ld.volatile.shared.u64 	%rd53, [%r5+8];
	st.volatile.shared.u64 	[%r5], %rd53;
	ld.volatile.shared.u16 	%rs73, [%r6+2];
	st.volatile.shared.u16 	[%r6], %rs73;
$L__BB57_43:
	setp.ne.s32 	%p31, %r3, 0;
	@%p31 bra 	$L__BB57_45;
	cvta.to.global.u64 	%rd54, %rd14;
	mul.wide.u32 	%rd55, %r4, 2;
	add.s64 	%rd56, %rd54, %rd55;
	ld.shared.u16 	%rs74, [sdata_f16];
	st.global.u16 	[%rd56], %rs74;
	ld.shared.u64 	%rd57, [%r2];
	mul.wide.u32 	%rd58, %r4, 8;
	add.s64 	%rd59, %rd1, %rd58;
	st.global.u64 	[%rd59], %rd57;
$L__BB57_45:
	ret;

}
	// .globl	nkd_f16
.visible .entry nkd_f16(
	.param .u64 .ptr .align 1 nkd_f16_param_0,
	.param .u64 .ptr .align 1 nkd_f16_param_1,
	.param .u64 .ptr .align 1 nkd_f16_param_2,
	.param .u64 .ptr .align 1 nkd_f16_param_3,
	.param .u64 .ptr .align 1 nkd_f16_param_4,
	.param .u64 nkd_f16_param_5,
	.param .u64 nkd_f16_param_6,
	.param .u64 nkd_f16_param_7,
	.param .u64 nkd_f16_param_8,
	.param .u64 nkd_f16_param_9
)
{
	.reg .pred 	%p<76>;
	.reg .b16 	%rs<77>;
	.reg .b32 	%r<220>;
	.reg .b64 	%rd<601>;

	ld.param.u64 	%rd271, [nkd_f16_param_1];
	ld.param.u64 	%rd267, [nkd_f16_param_2];
	ld.param.u64 	%rd272, [nkd_f16_param_3];
	ld.param.u64 	%rd273, [nkd_f16_param_4];
	ld.param.u64 	%rd268, [nkd_f16_param_5];
	ld.param.u64 	%rd274, [nkd_f16_param_6];
	ld.param.u64 	%rd269, [nkd_f16_param_7];
	ld.param.u64 	%rd275, [nkd_f16_param_8];
	cvta.to.global.u64 	%rd1, %rd273;
	cvta.to.global.u64 	%rd2, %rd272;
	cvta.to.global.u64 	%rd599, %rd271;
	mov.u32 	%r219, %ntid.x;
	shl.b32 	%r54, %r219, 1;
	mov.u32 	%r55, sdata_f16;
	add.s32 	%r2, %r55, %r54;
	mov.u32 	%r3, %tid.x;
	mov.u32 	%r4, %ctaid.x;
	mul.lo.s32 	%r56, %r4, %r219;
	shl.b32 	%r57, %r56, 1;
	add.s32 	%r58, %r57, %r3;
	mov.b16 	%rs23, -1024;
	// begin inline asm
	cvt.rn.f16.u16 %rs22, %rs23;
	// end inline asm
	shl.b32 	%r59, %r3, 1;
	add.s32 	%r5, %r55, %r59;
	st.shared.u16 	[%r5], %rs22;
	cvt.u64.u32 	%rd4, %r58;
	shl.b32 	%r60, %r3, 3;
	add.s32 	%r6, %r2, %r60;
	st.shared.u64 	[%r6], %rd4;
	mov.u32 	%r61, %ctaid.y;
	cvt.u64.u32 	%rd276, %r61;
	add.s64 	%rd5, %rd274, %rd276;
	setp.ge.u64 	%p1, %rd5, %rd275;
	@%p1 bra 	$L__BB58_152;
	cvt.u32.u64 	%r62, %rd4;
	add.s32 	%r63, %r62, %r219;
	cvt.u64.u32 	%rd6, %r63;
	setp.le.u64 	%p2, %rd269, %rd6;
	@%p2 bra 	$L__BB58_57;
	mul.lo.s64 	%rd408, %rd5, %rd269;
	add.s64 	%rd553, %rd408, %rd4;
	add.s64 	%rd551, %rd408, %rd6;
	cvt.u32.u64 	%r7, %rd268;
	add.s32 	%r213, %r7, -1;
	setp.lt.s32 	%p28, %r213, 0;
	mov.b64 	%rd557, 0;
	mov.u64 	%rd558, %rd557;
	@%p28 bra 	$L__BB58_54;
	setp.lt.u32 	%p29, %r213, 3;
	mov.b64 	%rd558, 0;
	mov.u64 	%rd557, %rd558;
	@%p29 bra 	$L__BB58_31;
	add.s32 	%r211, %r7, -2;
	and.b32  	%r139, %r7, -4;
	neg.s32 	%r210, %r139;
	mov.b64 	%rd558, 0;
$L__BB58_5:
	.pragma "nounroll";
	add.s32 	%r13, %r211, 1;
	mul.wide.u32 	%rd412, %r13, 8;
	add.s64 	%rd413, %rd2, %rd412;
	ld.global.u64 	%rd13, [%rd413];
	or.b64  	%rd414, %rd553, %rd13;
	and.b64  	%rd415, %rd414, -4294967296;
	setp.ne.s64 	%p30, %rd415, 0;
	@%p30 bra 	$L__BB58_7;
	cvt.u32.u64 	%r140, %rd13;
	cvt.u32.u64 	%r141, %rd553;
	div.u32 	%r142, %r141, %r140;
	mul.lo.s32 	%r143, %r142, %r140;
	sub.s32 	%r144, %r141, %r143;
	cvt.u64.u32 	%rd519, %r142;
	cvt.u64.u32 	%rd520, %r144;
	bra.uni 	$L__BB58_8;
$L__BB58_7:
	div.s64 	%rd519, %rd553, %rd13;
	mul.lo.s64 	%rd416, %rd519, %rd13;
	sub.s64 	%rd520, %rd553, %rd416;
$L__BB58_8:
	mul.wide.u32 	%rd417, %r13, 8;
	add.s64 	%rd418, %rd1, %rd417;
	ld.global.u64 	%rd20, [%rd418];
	mad.lo.s64 	%rd21, %rd20, %rd520, %rd557;
	or.b64  	%rd419, %rd551, %rd13;
	and.b64  	%rd420, %rd419, -4294967296;
	setp.ne.s64 	%p31, %rd420, 0;
	@%p31 bra 	$L__BB58_10;
	cvt.u32.u64 	%r145, %rd13;
	cvt.u32.u64 	%r146, %rd551;
	div.u32 	%r147, %r146, %r145;
	mul.lo.s32 	%r148, %r147, %r145;
	sub.s32 	%r149, %r146, %r148;
	cvt.u64.u32 	%rd521, %r147;
	cvt.u64.u32 	%rd522, %r149;
	bra.uni 	$L__BB58_11;
$L__BB58_10:
	div.s64 	%rd521, %rd551, %rd13;
	mul.lo.s64 	%rd421, %rd521, %rd13;
	sub.s64 	%rd522, %rd551, %rd421;
$L__BB58_11:
	mad.lo.s64 	%rd28, %rd522, %rd20, %rd558;
	add.s32 	%r14, %r211, -2;
	mul.wide.u32 	%rd422, %r211, 8;
	add.s64 	%rd423, %rd2, %rd422;
	ld.global.u64 	%rd29, [%rd423];
	or.b64  	%rd424, %rd519, %rd29;
	and.b64  	%rd425, %rd424, -4294967296;
	setp.ne.s64 	%p32, %rd425, 0;
	@%p32 bra 	$L__BB58_13;
	cvt.u32.u64 	%r150, %rd29;
	cvt.u32.u64 	%r151, %rd519;
	div.u32 	%r152, %r151, %r150;
	mul.lo.s32 	%r153, %r152, %r150;
	sub.s32 	%r154, %r151, %r153;
	cvt.u64.u32 	%rd523, %r152;
	cvt.u64.u32 	%rd524, %r154;
	bra.uni 	$L__BB58_14;
$L__BB58_13:
	div.s64 	%rd523, %rd519, %rd29;
	mul.lo.s64 	%rd426, %rd523, %rd29;
	sub.s64 	%rd524, %rd519, %rd426;
$L__BB58_14:
	mul.wide.u32 	%rd427, %r211, 8;
	add.s64 	%rd428, %rd1, %rd427;
	ld.global.u64 	%rd36, [%rd428];
	mad.lo.s64 	%rd37, %rd36, %rd524, %rd21;
	or.b64  	%rd429, %rd521, %rd29;
	and.b64  	%rd430, %rd429, -4294967296;
	setp.ne.s64 	%p33, %rd430, 0;
	@%p33 bra 	$L__BB58_16;
	cvt.u32.u64 	%r155, %rd29;
	cvt.u32.u64 	%r156, %rd521;
	div.u32 	%r157, %r156, %r155;
	mul.lo.s32 	%r158, %r157, %r155;
	sub.s32 	%r159, %r156, %r158;
	cvt.u64.u32 	%rd525, %r157;
	cvt.u64.u32 	%rd526, %r159;
	bra.uni 	$L__BB58_17;
$L__BB58_16:
	div.s64 	%rd525, %rd521, %rd29;
	mul.lo.s64 	%rd431, %rd525, %rd29;
	sub.s64 	%rd526, %rd521, %rd431;
$L__BB58_17:
	mad.lo.s64 	%rd44, %rd526, %rd36, %rd28;
	add.s32 	%r15, %r211, -1;
	mul.wide.u32 	%rd432, %r15, 8;
	add.s64 	%rd433, %rd2, %rd432;
	ld.global.u64 	%rd45, [%rd433];
	or.b64  	%rd434, %rd523, %rd45;
	and.b64  	%rd435, %rd434, -4294967296;
	setp.ne.s64 	%p34, %rd435, 0;
	@%p34 bra 	$L__BB58_19;
	cvt.u32.u64 	%r160, %rd45;
	cvt.u32.u64 	%r161, %rd523;
	div.u32 	%r162, %r161, %r160;
	mul.lo.s32 	%r163, %r162, %r160;
	sub.s32 	%r164, %r161, %r163;
	cvt.u64.u32 	%rd527, %r162;
	cvt.u64.u32 	%rd528, %r164;
	bra.uni 	$L__BB58_20;
$L__BB58_19:
	div.s64 	%rd527, %rd523, %rd45;
	mul.lo.s64 	%rd436, %rd527, %rd45;
	sub.s64 	%rd528, %rd523, %rd436;
$L__BB58_20:
	mul.wide.u32 	%rd437, %r15, 8;
	add.s64 	%rd438, %rd1, %rd437;
	ld.global.u64 	%rd52, [%rd438];
	mad.lo.s64 	%rd53, %rd52, %rd528, %rd37;
	or.b64  	%rd439, %rd525, %rd45;
	and.b64  	%rd440, %rd439, -4294967296;
	setp.ne.s64 	%p35, %rd440, 0;
	@%p35 bra 	$L__BB58_22;
	cvt.u32.u64 	%r165, %rd45;
	cvt.u32.u64 	%r166, %rd525;
	div.u32 	%r167, %r166, %r165;
	mul.lo.s32 	%r168, %r167, %r165;
	sub.s32 	%r169, %r166, %r168;
	cvt.u64.u32 	%rd529, %r167;
	cvt.u64.u32 	%rd530, %r169;
	bra.uni 	$L__BB58_23;
$L__BB58_22:
	div.s64 	%rd529, %rd525, %rd45;
	mul.lo.s64 	%rd441, %rd529, %rd45;
	sub.s64 	%rd530, %rd525, %rd441;
$L__BB58_23:
	mad.lo.s64 	%rd60, %rd530, %rd52, %rd44;
	mul.wide.u32 	%rd442, %r14, 8;
	add.s64 	%rd443, %rd2, %rd442;
	ld.global.u64 	%rd61, [%rd443];
	or.b64  	%rd444, %rd527, %rd61;
	and.b64  	%rd445, %rd444, -4294967296;
	setp.ne.s64 	%p36, %rd445, 0;
	@%p36 bra 	$L__BB58_25;
	cvt.u32.u64 	%r170, %rd61;
	cvt.u32.u64 	%r171, %rd527;
	div.u32 	%r172, %r171, %r170;
	mul.lo.s32 	%r173, %r172, %r170;
	sub.s32 	%r174, %r171, %r173;
	cvt.u64.u32 	%rd553, %r172;
	cvt.u64.u32 	%rd532, %r174;
	bra.uni 	$L__BB58_26;
$L__BB58_25:
	div.s64 	%rd553, %rd527, %rd61;
	mul.lo.s64 	%rd446, %rd553, %rd61;
	sub.s64 	%rd532, %rd527, %rd446;
$L__BB58_26:
	mul.wide.u32 	%rd447, %r14, 8;
	add.s64 	%rd448, %rd1, %rd447;
	ld.global.u64 	%rd68, [%rd448];
	mad.lo.s64 	%rd557, %rd68, %rd532, %rd53;
	or.b64  	%rd449, %rd529, %rd61;
	and.b64  	%rd450, %rd449, -4294967296;
	setp.ne.s64 	%p37, %rd450, 0;
	@%p37 bra 	$L__BB58_28;
	cvt.u32.u64 	%r175, %rd61;
	cvt.u32.u64 	%r176, %rd529;
	div.u32 	%r177, %r176, %r175;
	mul.lo.s32 	%r178, %r177, %r175;
	sub.s32 	%r179, %r176, %r178;
	cvt.u64.u32 	%rd551, %r177;
	cvt.u64.u32 	%rd534, %r179;
	bra.uni 	$L__BB58_29;
$L__BB58_28:
	div.s64 	%rd551, %rd529, %rd61;
	mul.lo.s64 	%rd451, %rd551, %rd61;
	sub.s64 	%rd534, %rd529, %rd451;
$L__BB58_29:
	mad.lo.s64 	%rd558, %rd534, %rd68, %rd60;
	add.s32 	%r211, %r211, -4;
	add.s32 	%r210, %r210, 4;
	setp.ne.s32 	%p38, %r210, 0;
	@%p38 bra 	$L__BB58_5;
	add.s32 	%r213, %r211, 1;
$L__BB58_31:
	and.b32  	%r20, %r7, 3;
	setp.eq.s32 	%p39, %r20, 0;
	@%p39 bra 	$L__BB58_54;
	setp.eq.s32 	%p40, %r20, 1;
	@%p40 bra 	$L__BB58_46;
	mul.wide.u32 	%rd453, %r213, 8;
	add.s64 	%rd454, %rd2, %rd453;
	ld.global.u64 	%rd83, [%rd454];
	or.b64  	%rd455, %rd553, %rd83;
	and.b64  	%rd456, %rd455, -4294967296;
	setp.ne.s64 	%p41, %rd456, 0;
	@%p41 bra 	$L__BB58_35;
	cvt.u32.u64 	%r180, %rd83;
	cvt.u32.u64 	%r181, %rd553;
	div.u32 	%r182, %r181, %r180;
	mul.lo.s32 	%r183, %r182, %r180;
	sub.s32 	%r184, %r181, %r183;
	cvt.u64.u32 	%rd541, %r182;
	cvt.u64.u32 	%rd542, %r184;
	bra.uni 	$L__BB58_36;
$L__BB58_35:
	div.s64 	%rd541, %rd553, %rd83;
	mul.lo.s64 	%rd457, %rd541, %rd83;
	sub.s64 	%rd542, %rd553, %rd457;
$L__BB58_36:
	mul.wide.u32 	%rd458, %r213, 8;
	add.s64 	%rd459, %rd1, %rd458;
	ld.global.u64 	%rd90, [%rd459];
	mad.lo.s64 	%rd91, %rd90, %rd542, %rd557;
	or.b64  	%rd460, %rd551, %rd83;
	and.b64  	%rd461, %rd460, -4294967296;
	setp.ne.s64 	%p42, %rd461, 0;
	@%p42 bra 	$L__BB58_38;
	cvt.u32.u64 	%r185, %rd83;
	cvt.u32.u64 	%r186, %rd551;
	div.u32 	%r187, %r186, %r185;
	mul.lo.s32 	%r188, %r187, %r185;
	sub.s32 	%r189, %r186, %r188;
	cvt.u64.u32 	%rd543, %r187;
	cvt.u64.u32 	%rd544, %r189;
	bra.uni 	$L__BB58_39;
$L__BB58_38:
	div.s64 	%rd543, %rd551, %rd83;
	mul.lo.s64 	%rd462, %rd543, %rd83;
	sub.s64 	%rd544, %rd551, %rd462;
$L__BB58_39:
	mad.lo.s64 	%rd98, %rd544, %rd90, %rd558;
	add.s32 	%r21, %r213, -1;
	mul.wide.u32 	%rd463, %r21, 8;
	add.s64 	%rd464, %rd2, %rd463;
	ld.global.u64 	%rd99, [%rd464];
	or.b64  	%rd465, %rd541, %rd99;
	and.b64  	%rd466, %rd465, -4294967296;
	setp.ne.s64 	%p43, %rd466, 0;
	@%p43 bra 	$L__BB58_41;
	cvt.u32.u64 	%r190, %rd99;
	cvt.u32.u64 	%r191, %rd541;
	div.u32 	%r192, %r191, %r190;
	mul.lo.s32 	%r193, %r192, %r190;
	sub.s32 	%r194, %r191, %r193;
	cvt.u64.u32 	%rd553, %r192;
	cvt.u64.u32 	%rd546, %r194;
	bra.uni 	$L__BB58_42;
$L__BB58_41:
	div.s64 	%rd553, %rd541, %rd99;
	mul.lo.s64 	%rd467, %rd553, %rd99;
	sub.s64 	%rd546, %rd541, %rd467;
$L__BB58_42:
	mul.wide.u32 	%rd468, %r21, 8;
	add.s64 	%rd469, %rd1, %rd468;
	ld.global.u64 	%rd106, [%rd469];
	mad.lo.s64 	%rd557, %rd106, %rd546, %rd91;
	or.b64  	%rd470, %rd543, %rd99;
	and.b64  	%rd471, %rd470, -4294967296;
	setp.ne.s64 	%p44, %rd471, 0;
	@%p44 bra 	$L__BB58_44;
	cvt.u32.u64 	%r195, %rd99;
	cvt.u32.u64 	%r196, %rd543;
	div.u32 	%r197, %r196, %r195;
	mul.lo.s32 	%r198, %r197, %r195;
	sub.s32 	%r199, %r196, %r198;
	cvt.u64.u32 	%rd551, %r197;
	cvt.u64.u32 	%rd548, %r199;
	bra.uni 	$L__BB58_45;
$L__BB58_44:
	div.s64 	%rd551, %rd543, %rd99;
	mul.lo.s64 	%rd472, %rd551, %rd99;
	sub.s64 	%rd548, %rd543, %rd472;
$L__BB58_45:
	mad.lo.s64 	%rd558, %rd548, %rd106, %rd98;
	add.s32 	%r213, %r213, -2;
$L__BB58_46:
	and.b32  	%r200, %r7, 1;
	setp.eq.b32 	%p45, %r200, 1;
	not.pred 	%p46, %p45;
	@%p46 bra 	$L__BB58_54;
	mul.wide.u32 	%rd473, %r213, 8;
	add.s64 	%rd474, %rd2, %rd473;
	ld.global.u64 	%rd121, [%rd474];
	or.b64  	%rd475, %rd553, %rd121;
	and.b64  	%rd476, %rd475, -4294967296;
	setp.ne.s64 	%p47, %rd476, 0;
	@%p47 bra 	$L__BB58_49;
	cvt.u32.u64 	%r201, %rd121;
	cvt.u32.u64 	%r202, %rd553;
	rem.u32 	%r203, %r202, %r201;
	cvt.u64.u32 	%rd555, %r203;
	bra.uni 	$L__BB58_50;
$L__BB58_49:
	rem.s64 	%rd555, %rd553, %rd121;
$L__BB58_50:
	mul.wide.u32 	%rd477, %r213, 8;
	add.s64 	%rd478, %rd1, %rd477;
	ld.global.u64 	%rd125, [%rd478];
	mad.lo.s64 	%rd557, %rd125, %rd555, %rd557;
	or.b64  	%rd479, %rd551, %rd121;
	and.b64  	%rd480, %rd479, -4294967296;
	setp.ne.s64 	%p48, %rd480, 0;
	@%p48 bra 	$L__BB58_52;
	cvt.u32.u64 	%r204, %rd121;
	cvt.u32.u64 	%r205, %rd551;
	rem.u32 	%r206, %r205, %r204;
	cvt.u64.u32 	%rd556, %r206;
	bra.uni 	$L__BB58_53;
$L__BB58_52:
	rem.s64 	%rd556, %rd551, %rd121;
$L__BB58_53:
	mad.lo.s64 	%rd558, %rd556, %rd125, %rd558;
$L__BB58_54:
	shl.b64 	%rd481, %rd557, 1;
	add.s64 	%rd482, %rd599, %rd481;
	ld.global.u16 	%rs1, [%rd482];
	shl.b64 	%rd483, %rd558, 1;
	add.s64 	%rd484, %rd599, %rd483;
	ld.global.u16 	%rs2, [%rd484];
	// begin inline asm
	{ .reg .pred __$temp3;
  setp.lt.f16  __$temp3, %rs1, %rs2;
  selp.u16 %rs25, 1, 0, __$temp3;}
	// end inline asm
	setp.eq.s16 	%p49, %rs25, 0;
	@%p49 bra 	$L__BB58_56;
	st.shared.u16 	[%r5], %rs2;
	st.shared.u64 	[%r6], %rd6;
	bra.uni 	$L__BB58_117;
$L__BB58_56:
	st.shared.u16 	[%r5], %rs1;
	st.shared.u64 	[%r6], %rd4;
	bra.uni 	$L__BB58_117;
$L__BB58_57:
	setp.le.u64 	%p3, %rd269, %rd4;
	@%p3 bra 	$L__BB58_117;
	mad.lo.s64 	%rd590, %rd5, %rd269, %rd4;
	cvt.u32.u64 	%r24, %rd268;
	add.s32 	%r217, %r24, -1;
	setp.lt.s32 	%p4, %r217, 0;
	@%p4 bra 	$L__BB58_116;
	and.b32  	%r26, %r24, 7;
	setp.lt.u32 	%p5, %r217, 7;
	@%p5 bra 	$L__BB58_87;
	add.s32 	%r215, %r24, -4;
	and.b32  	%r64, %r24, -8;
	neg.s32 	%r214, %r64;
$L__BB58_61:
	.pragma "nounroll";
	add.s32 	%r31, %r215, 3;
	mul.wide.u32 	%rd278, %r31, 8;
	add.s64 	%rd279, %rd2, %rd278;
	ld.global.u64 	%rd136, [%rd279];
	or.b64  	%rd280, %rd590, %rd136;
	and.b64  	%rd281, %rd280, -4294967296;
	setp.ne.s64 	%p6, %rd281, 0;
	@%p6 bra 	$L__BB58_63;
	cvt.u32.u64 	%r65, %rd136;
	cvt.u32.u64 	%r66, %rd590;
	div.u32 	%r67, %r66, %r65;
	mul.lo.s32 	%r68, %r67, %r65;
	sub.s32 	%r69, %r66, %r68;
	cvt.u64.u32 	%rd561, %r67;
	cvt.u64.u32 	%rd562, %r69;
	bra.uni 	$L__BB58_64;
$L__BB58_63:
	div.s64 	%rd561, %rd590, %rd136;
	mul.lo.s64 	%rd282, %rd561, %rd136;
	sub.s64 	%rd562, %rd590, %rd282;
$L__BB58_64:
	mul.wide.u32 	%rd283, %r31, 8;
	add.s64 	%rd284, %rd1, %rd283;
	ld.global.u64 	%rd285, [%rd284];
	mul.lo.s64 	%rd143, %rd285, %rd562;
	add.s32 	%r32, %r215, 2;
	mul.wide.u32 	%rd286, %r32, 8;
	add.s64 	%rd287, %rd2, %rd286;
	ld.global.u64 	%rd144, [%rd287];
	or.b64  	%rd288, %rd561, %rd144;
	and.b64  	%rd289, %rd288, -4294967296;
	setp.ne.s64 	%p7, %rd289, 0;
	@%p7 bra 	$L__BB58_66;
	cvt.u32.u64 	%r70, %rd144;
	cvt.u32.u64 	%r71, %rd561;
	div.u32 	%r72, %r71, %r70;
	mul.lo.s32 	%r73, %r72, %r70;
	sub.s32 	%r74, %r71, %r73;
	cvt.u64.u32 	%rd563, %r72;
	cvt.u64.u32 	%rd564, %r74;
	bra.uni 	$L__BB58_67;
$L__BB58_66:
	div.s64 	%rd563, %rd561, %rd144;
	mul.lo.s64 	%rd290, %rd563, %rd144;
	sub.s64 	%rd564, %rd561, %rd290;
$L__BB58_67:
	mul.wide.u32 	%rd291, %r32, 8;
	add.s64 	%rd292, %rd1, %rd291;
	ld.global.u64 	%rd293, [%rd292];
	mad.lo.s64 	%rd151, %rd293, %rd564, %rd143;
	add.s32 	%r33, %r215, 1;
	mul.wide.u32 	%rd294, %r33, 8;
	add.s64 	%rd295, %rd2, %rd294;
	ld.global.u64 	%rd152, [%rd295];
	or.b64  	%rd296, %rd563, %rd152;
	and.b64  	%rd297, %rd296, -4294967296;
	setp.ne.s64 	%p8, %rd297, 0;
	@%p8 bra 	$L__BB58_69;
	cvt.u32.u64 	%r75, %rd152;
	cvt.u32.u64 	%r76, %rd563;
	div.u32 	%r77, %r76, %r75;
	mul.lo.s32 	%r78, %r77, %r75;
	sub.s32 	%r79, %r76, %r78;
	cvt.u64.u32 	%rd565, %r77;
	cvt.u64.u32 	%rd566, %r79;
	bra.uni 	$L__BB58_70;
$L__BB58_69:
	div.s64 	%rd565, %rd563, %rd152;
	mul.lo.s64 	%rd298, %rd565, %rd152;
	sub.s64 	%rd566, %rd563, %rd298;
$L__BB58_70:
	mul.wide.u32 	%rd299, %r33, 8;
	add.s64 	%rd300, %rd1, %rd299;
	ld.global.u64 	%rd301, [%rd300];
	mad.lo.s64 	%rd159, %rd301, %rd566, %rd151;
	add.s32 	%r34, %r215, -4;
	mul.wide.u32 	%rd302, %r215, 8;
	add.s64 	%rd303, %rd2, %rd302;
	ld.global.u64 	%rd160, [%rd303];
	or.b64  	%rd304, %rd565, %rd160;
	and.b64  	%rd305, %rd304, -4294967296;
	setp.ne.s64 	%p9, %rd305, 0;
	@%p9 bra 	$L__BB58_72;
	cvt.u32.u64 	%r80, %rd160;
	cvt.u32.u64 	%r81, %rd565;
	div.u32 	%r82, %r81, %r80;
	mul.lo.s32 	%r83, %r82, %r80;
	sub.s32 	%r84, %r81, %r83;
	cvt.u64.u32 	%rd567, %r82;
	cvt.u64.u32 	%rd568, %r84;
	bra.uni 	$L__BB58_73;
$L__BB58_72:
	div.s64 	%rd567, %rd565, %rd160;
	mul.lo.s64 	%rd306, %rd567, %rd160;
	sub.s64 	%rd568, %rd565, %rd306;
$L__BB58_73:
	mul.wide.u32 	%rd307, %r215, 8;
	add.s64 	%rd308, %rd1, %rd307;
	ld.global.u64 	%rd309, [%rd308];
	mad.lo.s64 	%rd167, %rd309, %rd568, %rd159;
	add.s32 	%r35, %r215, -1;
	mul.wide.u32 	%rd310, %r35, 8;
	add.s64 	%rd311, %rd2, %rd310;
	ld.global.u64 	%rd168, [%rd311];
	or.b64  	%rd312, %rd567, %rd168;
	and.b64  	%rd313, %rd312, -4294967296;
	setp.ne.s64 	%p10, %rd313, 0;
	@%p10 bra 	$L__BB58_75;
	cvt.u32.u64 	%r85, %rd168;
	cvt.u32.u64 	%r86, %rd567;
	div.u32 	%r87, %r86, %r85;
	mul.lo.s32 	%r88, %r87, %r85;
	sub.s32 	%r89, %r86, %r88;
	cvt.u64.u32 	%rd569, %r87;
	cvt.u64.u32 	%rd570, %r89;
	bra.uni 	$L__BB58_76;
$L__BB58_75:
	div.s64 	%rd569, %rd567, %rd168;
	mul.lo.s64 	%rd314, %rd569, %rd168;
	sub.s64 	%rd570, %rd567, %rd314;
$L__BB58_76:
	mul.wide.u32 	%rd315, %r35, 8;
	add.s64 	%rd316, %rd1, %rd315;
	ld.global.u64 	%rd317, [%rd316];
	mad.lo.s64 	%rd175, %rd317, %rd570, %rd167;
	add.s32 	%r36, %r215, -2;
	mul.wide.u32 	%rd318, %r36, 8;
	add.s64 	%rd319, %rd2, %rd318;
	ld.global.u64 	%rd176, [%rd319];
	or.b64  	%rd320, %rd569, %rd176;
	and.b64  	%rd321, %rd320, -4294967296;
	setp.ne.s64 	%p11, %rd321, 0;
	@%p11 bra 	$L__BB58_78;
	cvt.u32.u64 	%r90, %rd176;
	cvt.u32.u64 	%r91, %rd569;
	div.u32 	%r92, %r91, %r90;
	mul.lo.s32 	%r93, %r92, %r90;
	sub.s32 	%r94, %r91, %r93;
	cvt.u64.u32 	%rd571, %r92;
	cvt.u64.u32 	%rd572, %r94;
	bra.uni 	$L__BB58_79;
$L__BB58_78:
	div.s64 	%rd571, %rd569, %rd176;
	mul.lo.s64 	%rd322, %rd571, %rd176;
	sub.s64 	%rd572, %rd569, %rd322;
$L__BB58_79:
	mul.wide.u32 	%rd323, %r36, 8;
	add.s64 	%rd324, %rd1, %rd323;
	ld.global.u64 	%rd325, [%rd324];
	mad.lo.s64 	%rd183, %rd325, %rd572, %rd175;
	add.s32 	%r37, %r215, -3;
	mul.wide.u32 	%rd326, %r37, 8;
	add.s64 	%rd327, %rd2, %rd326;
	ld.global.u64 	%rd184, [%rd327];
	or.b64  	%rd328, %rd571, %rd184;
	and.b64  	%rd329, %rd328, -4294967296;
	setp.ne.s64 	%p12, %rd329, 0;
	@%p12 bra 	$L__BB58_81;
	cvt.u32.u64 	%r95, %rd184;
	cvt.u32.u64 	%r96, %rd571;
	div.u32 	%r97, %r96, %r95;
	mul.lo.s32 	%r98, %r97, %r95;
	sub.s32 	%r99, %r96, %r98;
	cvt.u64.u32 	%rd573, %r97;
	cvt.u64.u32 	%rd574, %r99;
	bra.uni 	$L__BB58_82;
$L__BB58_81:
	div.s64 	%rd573, %rd571, %rd184;
	mul.lo.s64 	%rd330, %rd573, %rd184;
	sub.s64 	%rd574, %rd571, %rd330;
$L__BB58_82:
	mul.wide.u32 	%rd331, %r37, 8;
	add.s64 	%rd332, %rd1, %rd331;
	ld.global.u64 	%rd333, [%rd332];
	mad.lo.s64 	%rd191, %rd333, %rd574, %rd183;
	mul.wide.u32 	%rd334, %r34, 8;
	add.s64 	%rd335, %rd2, %rd334;
	ld.global.u64 	%rd192, [%rd335];
	or.b64  	%rd336, %rd573, %rd192;
	and.b64  	%rd337, %rd336, -4294967296;
	setp.ne.s64 	%p13, %rd337, 0;
	@%p13 bra 	$L__BB58_84;
	cvt.u32.u64 	%r100, %rd192;
	cvt.u32.u64 	%r101, %rd573;
	div.u32 	%r102, %r101, %r100;
	mul.lo.s32 	%r103, %r102, %r100;
	sub.s32 	%r104, %r101, %r103;
	cvt.u64.u32 	%rd590, %r102;
	cvt.u64.u32 	%rd576, %r104;
	bra.uni 	$L__BB58_85;
$L__BB58_84:
	div.s64 	%rd590, %rd573, %rd192;
	mul.lo.s64 	%rd338, %rd590, %rd192;
	sub.s64 	%rd576, %rd573, %rd338;
$L__BB58_85:
	mul.wide.u32 	%rd339, %r34, 8;
	add.s64 	%rd340, %rd1, %rd339;
	ld.global.u64 	%rd341, [%rd340];
	mad.lo.s64 	%rd342, %rd341, %rd576, %rd191;
	shl.b64 	%rd343, %rd342, 1;
	add.s64 	%rd599, %rd599, %rd343;
	add.s32 	%r215, %r215, -8;
	add.s32 	%r214, %r214, 8;
	setp.ne.s32 	%p14, %r214, 0;
	@%p14 bra 	$L__BB58_61;
	add.s32 	%r217, %r215, 3;
$L__BB58_87:
	setp.eq.s32 	%p15, %r26, 0;
	@%p15 bra 	$L__BB58_116;
	and.b32  	%r42, %r24, 3;
	setp.lt.u32 	%p16, %r26, 4;
	@%p16 bra 	$L__BB58_102;
	mul.wide.u32 	%rd345, %r217, 8;
	add.s64 	%rd346, %rd2, %rd345;
	ld.global.u64 	%rd203, [%rd346];
	or.b64  	%rd347, %rd590, %rd203;
	and.b64  	%rd348, %rd347, -4294967296;
	setp.ne.s64 	%p17, %rd348, 0;
	@%p17 bra 	$L__BB58_91;
	cvt.u32.u64 	%r105, %rd203;
	cvt.u32.u64 	%r106, %rd590;
	div.u32 	%r107, %r106, %r105;
	mul.lo.s32 	%r108, %r107, %r105;
	sub.s32 	%r109, %r106, %r108;
	cvt.u64.u32 	%rd580, %r107;
	cvt.u64.u32 	%rd581, %r109;
	bra.uni 	$L__BB58_92;
$L__BB58_91:
	div.s64 	%rd580, %rd590, %rd203;
	mul.lo.s64 	%rd349, %rd580, %rd203;
	sub.s64 	%rd581, %rd590, %rd349;
$L__BB58_92:
	mul.wide.u32 	%rd350, %r217, 8;
	add.s64 	%rd351, %rd1, %rd350;
	ld.global.u64 	%rd352, [%rd351];
	mul.lo.s64 	%rd210, %rd352, %rd581;
	add.s32 	%r43, %r217, -1;
	mul.wide.u32 	%rd353, %r43, 8;
	add.s64 	%rd354, %rd2, %rd353;
	ld.global.u64 	%rd211, [%rd354];
	or.b64  	%rd355, %rd580, %rd211;
	and.b64  	%rd356, %rd355, -4294967296;
	setp.ne.s64 	%p18, %rd356, 0;
	@%p18 bra 	$L__BB58_94;
	cvt.u32.u64 	%r110, %rd211;
	cvt.u32.u64 	%r111, %rd580;
	div.u32 	%r112, %r111, %r110;
	mul.lo.s32 	%r113, %r112, %r110;
	sub.s32 	%r114, %r111, %r113;
	cvt.u64.u32 	%rd582, %r112;
	cvt.u64.u32 	%rd583, %r114;
	bra.uni 	$L__BB58_95;
$L__BB58_94:
	div.s64 	%rd582, %rd580, %rd211;
	mul.lo.s64 	%rd357, %rd582, %rd211;
	sub.s64 	%rd583, %rd580, %rd357;
$L__BB58_95:
	mul.wide.u32 	%rd358, %r43, 8;
	add.s64 	%rd359, %rd1, %rd358;
	ld.global.u64 	%rd360, [%rd359];
	mad.lo.s64 	%rd218, %rd360, %rd583, %rd210;
	add.s32 	%r44, %r217, -2;
	mul.wide.u32 	%rd361, %r44, 8;
	add.s64 	%rd362, %rd2, %rd361;
	ld.global.u64 	%rd219, [%rd362];
	or.b64  	%rd363, %rd582, %rd219;
	and.b64  	%rd364, %rd363, -4294967296;
	setp.ne.s64 	%p19, %rd364, 0;
	@%p19 bra 	$L__BB58_97;
	cvt.u32.u64 	%r115, %rd219;
	cvt.u32.u64 	%r116, %rd582;
	div.u32 	%r117, %r116, %r115;
	mul.lo.s32 	%r118, %r117, %r115;
	sub.s32 	%r119, %r116, %r118;
	cvt.u64.u32 	%rd584, %r117;
	cvt.u64.u32 	%rd585, %r119;
	bra.uni 	$L__BB58_98;
$L__BB58_97:
	div.s64 	%rd584, %rd582, %rd219;
	mul.lo.s64 	%rd365, %rd584, %rd219;
	sub.s64 	%rd585, %rd582, %rd365;
$L__BB58_98:
	mul.wide.u32 	%rd366, %r44, 8;
	add.s64 	%rd367, %rd1, %rd366;
	ld.global.u64 	%rd368, [%rd367];
	mad.lo.s64 	%rd226, %rd368, %rd585, %rd218;
	add.s32 	%r45, %r217, -3;
	mul.wide.u32 	%rd369, %r45, 8;
	add.s64 	%rd370, %rd2, %rd369;
	ld.global.u64 	%rd227, [%rd370];
	or.b64  	%rd371, %rd584, %rd227;
	and.b64  	%rd372, %rd371, -4294967296;
	setp.ne.s64 	%p20, %rd372, 0;
	@%p20 bra 	$L__BB58_100;
	cvt.u32.u64 	%r120, %rd227;
	cvt.u32.u64 	%r121, %rd584;
	div.u32 	%r122, %r121, %r120;
	mul.lo.s32 	%r123, %r122, %r120;
	sub.s32 	%r124, %r121, %r123;
	cvt.u64.u32 	%rd590, %r122;
	cvt.u64.u32 	%rd587, %r124;
	bra.uni 	$L__BB58_101;
$L__BB58_100:
	div.s64 	%rd590, %rd584, %rd227;
	mul.lo.s64 	%rd373, %rd590, %rd227;
	sub.s64 	%rd587, %rd584, %rd373;
$L__BB58_101:
	mul.wide.u32 	%rd374, %r45, 8;
	add.s64 	%rd375, %rd1, %rd374;
	ld.global.u64 	%rd376, [%rd375];
	mad.lo.s64 	%rd377, %rd376, %rd587, %rd226;
	shl.b64 	%rd378, %rd377, 1;
	add.s64 	%rd599, %rd599, %rd378;
	add.s32 	%r217, %r217, -4;
$L__BB58_102:
	setp.eq.s32 	%p21, %r42, 0;
	@%p21 bra 	$L__BB58_116;
	setp.eq.s32 	%p22, %r42, 1;
	@%p22 bra 	$L__BB58_111;
	mul.wide.u32 	%rd380, %r217, 8;
	add.s64 	%rd381, %rd2, %rd380;
	ld.global.u64 	%rd238, [%rd381];
	or.b64  	%rd382, %rd590, %rd238;
	and.b64  	%rd383, %rd382, -4294967296;
	setp.ne.s64 	%p23, %rd383, 0;
	@%p23 bra 	$L__BB58_106;
	cvt.u32.u64 	%r125, %rd238;
	cvt.u32.u64 	%r126, %rd590;
	div.u32 	%r127, %r126, %r125;
	mul.lo.s32 	%r128, %r127, %r125;
	sub.s32 	%r129, %r126, %r128;
	cvt.u64.u32 	%rd591, %r127;
	cvt.u64.u32 	%rd592, %r129;
	bra.uni 	$L__BB58_107;
$L__BB58_106:
	div.s64 	%rd591, %rd590, %rd238;
	mul.lo.s64 	%rd384, %rd591, %rd238;
	sub.s64 	%rd592, %rd590, %rd384;
$L__BB58_107:
	mul.wide.u32 	%rd385, %r217, 8;
	add.s64 	%rd386, %rd1, %rd385;
	ld.global.u64 	%rd387, [%rd386];
	mul.lo.s64 	%rd245, %rd387, %rd592;
	add.s32 	%r48, %r217, -1;
	mul.wide.u32 	%rd388, %r48, 8;
	add.s64 	%rd389, %rd2, %rd388;
	ld.global.u64 	%rd246, [%rd389];
	or.b64  	%rd390, %rd591, %rd246;
	and.b64  	%rd391, %rd390, -4294967296;
	setp.ne.s64 	%p24, %rd391, 0;
	@%p24 bra 	$L__BB58_109;
	cvt.u32.u64 	%r130, %rd246;
	cvt.u32.u64 	%r131, %rd591;
	div.u32 	%r132, %r131, %r130;
	mul.lo.s32 	%r133, %r132, %r130;
	sub.s32 	%r134, %r131, %r133;
	cvt.u64.u32 	%rd590, %r132;
	cvt.u64.u32 	%rd594, %r134;
	bra.uni 	$L__BB58_110;
$L__BB58_109:
	div.s64 	%rd590, %rd591, %rd246;
	mul.lo.s64 	%rd392, %rd590, %rd246;
	sub.s64 	%rd594, %rd591, %rd392;
$L__BB58_110:
	add.s64 	%rd394, %rd1, %rd388;
	ld.global.u64 	%rd395, [%rd394];
	mad.lo.s64 	%rd396, %rd395, %rd594, %rd245;
	shl.b64 	%rd397, %rd396, 1;
	add.s64 	%rd599, %rd599, %rd397;
	add.s32 	%r217, %r217, -2;
$L__BB58_111:
	and.b32  	%r135, %r24, 1;
	setp.eq.b32 	%p25, %r135, 1;
	not.pred 	%p26, %p25;
	@%p26 bra 	$L__BB58_116;
	mul.wide.u32 	%rd398, %r217, 8;
	add.s64 	%rd399, %rd2, %rd398;
	ld.global.u64 	%rd257, [%rd399];
	or.b64  	%rd400, %rd590, %rd257;
	and.b64  	%rd401, %rd400, -4294967296;
	setp.ne.s64 	%p27, %rd401, 0;
	@%p27 bra 	$L__BB58_114;
	cvt.u32.u64 	%r136, %rd257;
	cvt.u32.u64 	%r137, %rd590;
	rem.u32 	%r138, %r137, %r136;
	cvt.u64.u32 	%rd598, %r138;
	bra.uni 	$L__BB58_115;
$L__BB58_114:
	rem.s64 	%rd598, %rd590, %rd257;
$L__BB58_115:
	add.s64 	%rd403, %rd1, %rd398;
	ld.global.u64 	%rd404, [%rd403];
	mul.lo.s64 	%rd405, %rd404, %rd598;
	shl.b64 	%rd406, %rd405, 1;
	add.s64 	%rd599, %rd599, %rd406;
$L__BB58_116:
	ld.global.u16 	%rs24, [%rd599];
	st.shared.u16 	[%r5], %rs24;
	st.shared.u64 	[%r6], %rd4;
$L__BB58_117:
	bar.sync 	0;
	setp.lt.u32 	%p50, %r219, 66;
	@%p50 bra 	$L__BB58_125;
$L__BB58_118:
	mov.u32 	%r51, %r219;
	shr.u32 	%r219, %r51, 1;
	setp.ge.u32 	%p51, %r3, %r219;
	@%p51 bra 	$L__BB58_124;
	ld.shared.u16 	%rs3, [%r5];
	and.b32  	%r207, %r51, 2046;
	add.s32 	%r208, %r5, %r207;
	ld.shared.u16 	%rs4, [%r208];
	// begin inline asm
	{ .reg .pred __$temp3;
  setp.lt.f16  __$temp3, %rs3, %rs4;
  selp.u16 %rs28, 1, 0, __$temp3;}
	// end inline asm
	setp.eq.s16 	%p52, %rs28, 0;
	shl.b32 	%r209, %r219, 3;
	add.s32 	%r53, %r6, %r209;
	@%p52 bra 	$L__BB58_121;
	ld.shared.u64 	%rd600, [%r53];
	bra.uni 	$L__BB58_123;
$L__BB58_121:
	// begin inline asm
	{ .reg .pred __$temp3;
  setp.eq.f16  __$temp3, %rs3, %rs4;
  selp.u16 %rs31, 1, 0, __$temp3;}
	// end inline asm
	setp.eq.s16 	%p53, %rs31, 0;
	@%p53 bra 	$L__BB58_124;
	ld.shared.u64 	%rd485, [%r6];
	ld.shared.u64 	%rd600, [%r53];
	setp.le.s64 	%p54, %rd485, %rd600;
	@%p54 bra 	$L__BB58_124;
$L__BB58_123:
	st.shared.u16 	[%r5], %rs4;
	st.shared.u64 	[%r6], %rd600;
$L__BB58_124:
	bar.sync 	0;
	setp.gt.u32 	%p55, %r51, 131;
	@%p55 bra 	$L__BB58_118;
$L__BB58_125:
	setp.gt.u32 	%p56, %r3, 31;
	@%p56 bra 	$L__BB58_152;
	ld.shared.u16 	%rs73, [%r5];
	ld.shared.u16 	%rs6, [%r5+64];
	// begin inline asm
	{ .reg .pred __$temp3;
  setp.lt.f16  __$temp3, %rs73, %rs6;
  selp.u16 %rs34, 1, 0, __$temp3;}
	// end inline asm
	setp.ne.s16 	%p57, %rs34, 0;
	@%p57 bra 	$L__BB58_129;
	// begin inline asm
	{ .reg .pred __$temp3;
  setp.eq.f16  __$temp3, %rs73, %rs6;
  selp.u16 %rs37, 1, 0, __$temp3;}
	// end inline asm
	setp.eq.s16 	%p58, %rs37, 0;
	@%p58 bra 	$L__BB58_130;
	ld.volatile.shared.u64 	%rd486, [%r6];
	ld.volatile.shared.u64 	%rd487, [%r6+256];
	setp.le.s64 	%p59, %rd486, %rd487;
	@%p59 bra 	$L__BB58_130;
$L__BB58_129:
	ld.volatile.shared.u64 	%rd488, [%r6+256];
	st.volatile.shared.u64 	[%r6], %rd488;
	ld.volatile.shared.u16 	%rs73, [%r5+64];
	st.volatile.shared.u16 	[%r5], %rs73;
$L__BB58_130:
	ld.shared.u16 	%rs9, [%r5+32];
	// begin inline asm
	{ .reg .pred __$temp3;
  setp.lt.f16  __$temp3, %rs73, %rs9;
  selp.u16 %rs40, 1, 0, __$temp3;}
	// end inline asm
	setp.ne.s16 	%p60, %rs40, 0;
	@%p60 bra 	$L__BB58_133;
	// begin inline asm
	{ .reg .pred __$temp3;
  setp.eq.f16  __$temp3, %rs73, %rs9;
  selp.u16 %rs43, 1, 0, __$temp3;}
	// end inline asm
	setp.eq.s16 	%p61, %rs43, 0;
	@%p61 bra 	$L__BB58_134;
	ld.volatile.shared.u64 	%rd489, [%r6];
	ld.volatile.shared.u64 	%rd490, [%r6+128];
	setp.le.s64 	%p62, %rd489, %rd490;
	@%p62 bra 	$L__BB58_134;
$L__BB58_133:
	ld.volatile.shared.u64 	%rd491, [%r6+128];
	st.volatile.shared.u64 	[%r6], %rd491;
	ld.volatile.shared.u16 	%rs73, [%r5+32];
	st.volatile.shared.u16 	[%r5], %rs73;
$L__BB58_134:
	ld.shared.u16 	%rs12, [%r5+16];
	// begin inline asm
	{ .reg .pred __$temp3;
  setp.lt.f16  __$temp3, %rs73, %rs12;
  selp.u16 %rs46, 1, 0, __$temp3;}
	// end inline asm
	setp.ne.s16 	%p63, %rs46, 0;
	@%p63 bra 	$L__BB58_137;
	// begin inline asm
	{ .reg .pred __$temp3;
  setp.eq.f16  __$temp3, %rs73, %rs12;
  selp.u16 %rs49, 1, 0, __$temp3;}
	// end inline asm
	setp.eq.s16 	%p64, %rs49, 0;
	@%p64 bra 	$L__BB58_138;
	ld.volatile.shared.u64 	%rd492, [%r6];
	ld.volatile.shared.u64 	%rd493, [%r6+64];
	setp.le.s64 	%p65, %rd492, %rd493;
	@%p65 bra 	$L__BB58_138;
$L__BB58_137:
	ld.volatile.shared.u64 	%rd494, [%r6+64];
	st.volatile.shared.u64 	[%r6], %rd494;
	ld.volatile.shared.u16 	%rs73, [%r5+16];
	st.volatile.shared.u16 	[%r5], %rs73;
$L__BB58_138:
	ld.shared.u16 	%rs15, [%r5+8];
	// begin inline asm
	{ .reg .pred __$temp3;
  setp.lt.f16  __$temp3, %rs73, %rs15;
  selp.u16 %rs52, 1, 0, __$temp3;}
	// end inline asm
	setp.ne.s16 	%p66, %rs52, 0;
	@%p66 bra 	$L__BB58_141;
	// begin inline asm
	{ .reg .pred __$temp3;
  setp.eq.f16  __$temp3, %rs73, %rs15;
  selp.u16 %rs55, 1, 0, __$temp3;}
	// end inline asm
	setp.eq.s16 	%p67, %rs55, 0;
	@%p67 bra 	$L__BB58_142;
	ld.volatile.shared.u64 	%rd495, [%r6];
	ld.volatile.shared.u64 	%rd496, [%r6+32];
	setp.le.s64 	%p68, %rd495, %rd496;
	@%p68 bra 	$L__BB58_142;
$L__BB58_141:
	ld.volatile.shared.u64 	%rd497, [%r6+32];
	st.volatile.shared.u64 	[%r6], %rd497;
	ld.volatile.shared.u16 	%rs73, [%r5+8];
	st.volatile.shared.u16 	[%r5], %rs73;
$L__BB58_142:
	ld.shared.u16 	%rs18, [%r5+4];
	// begin inline asm
	{ .reg .pred __$temp3;
  setp.lt.f16  __$temp3, %rs73, %rs18;
  selp.u16 %rs58, 1, 0, __$temp3;}
	// end inline asm
	setp.ne.s16 	%p69, %rs58, 0;
	@%p69 bra 	$L__BB58_145;
	// begin inline asm
	{ .reg .pred __$temp3;
  setp.eq.f16  __$temp3, %rs73, %rs18;
  selp.u16 %rs61, 1, 0, __$temp3;}
	// end inline asm
	setp.eq.s16 	%p70, %rs61, 0;
	@%p70 bra 	$L__BB58_146;
	ld.volatile.shared.u64 	%rd498, [%r6];
	ld.volatile.shared.u64 	%rd499, [%r6+16];
	setp.le.s64 	%p71, %rd498, %rd499;
	@%p71 bra 	$L__BB58_146;
$L__BB58_145:
	ld.volatile.shared.u64 	%rd500, [%r6+16];
	st.volatile.shared.u64 	[%r6], %rd500;
	ld.volatile.shared.u16 	%rs73, [%r5+4];
	st.volatile.shared.u16 	[%r5], %rs73;
$L__BB58_146:
	ld.shared.u16 	%rs21, [%r5+2];
	// begin inline asm
	{ .reg .pred __$temp3;
  setp.lt.f16  __$temp3, %rs73, %rs21;
  selp.u16 %rs64, 1, 0, __$temp3;}
	// end inline asm
	setp.ne.s16 	%p72, %rs64, 0;
	@%p72 bra 	$L__BB58_149;
	// begin inline asm
	{ .reg .pred __$temp3;
  setp.eq.f16  __$temp3, %rs73, %rs21;
  selp.u16 %rs67, 1, 0, __$temp3;}
	// end inline asm
	setp.eq.s16 	%p73, %rs67, 0;
	@%p73 bra 	$L__BB58_150;
	ld.volatile.shared.u64 	%rd501, [%r6];
	ld.volatile.shared.u64 	%rd502, [%r6+8];
	setp.le.s64 	%p74, %rd501, %rd502;
	@%p74 bra 	$L__BB58_150;
$L__BB58_149:
	ld.volatile.shared.u64 	%rd503, [%r6+8];
	st.volatile.shared.u64 	[%r6], %rd503;
	ld.volatile.shared.u16 	%rs70, [%r5+2];
	st.volatile.shared.u16 	[%r5], %rs70;
$L__BB58_150:
	setp.ne.s32 	%p75, %r3, 0;
	@%p75 bra 	$L__BB58_152;
	ld.param.u64 	%rd514, [nkd_f16_param_9];
	ld.param.u64 	%rd513, [nkd_f16_param_0];
	cvt.u64.u32 	%rd504, %r4;
	mad.lo.s64 	%rd505, %rd514, %rd5, %rd504;
	cvta.to.global.u64 	%rd506, %rd513;
	shl.b64 	%rd507, %rd505, 1;
	add.s64 	%rd508, %rd506, %rd507;
	ld.shared.u16 	%rs71, [sdata_f16];
	st.global.u16 	[%rd508], %rs71;
	ld.shared.u64 	%rd509, [%r2];
	cvta.to.global.u64 	%rd510, %rd267;
	shl.b64 	%rd511, %rd505, 3;
	add.s64 	%rd512, %rd510, %rd511;
	st.global.u64 	[%rd512], %rd509;
$L__BB58_152:
	ret;

}
	// .globl	nkd2_f16
.visible .entry nkd2_f16(
	.param .u64 .ptr .align 1 nkd2_f16_param_0,
	.param .u64 .ptr .align 1 nkd2_f16_param_1,
	.param .u64 .ptr .align 1 nkd2_f16_param_2,
	.param .u64 nkd2_f16_param_3,
	.param .u64 nkd2_f16_param_4,
	.param .u64 nkd2_f16_param_5,
	.param .u64 nkd2_f16_param_6,
	.param .u64 nkd2_f16_param_7
)
{
	.reg .pred 	%p<33>;
	.reg .b16 	%rs<80>;
	.reg .b32 	%r<27>;
	.reg .b64 	%rd<71>;

	ld.param.u64 	%rd15, [nkd2_f16_param_0];
	ld.param.u64 	%rd18, [nkd2_f16_param_1];
	ld.param.u64 	%rd19, [nkd2_f16_param_2];
	ld.param.u64 	%rd20, [nkd2_f16_param_3];
	ld.param.u64 	%rd16, [nkd2_f16_param_4];
	ld.param.u64 	%rd21, [nkd2_f16_param_5];
	ld.param.u64 	%rd17, [nkd2_f16_param_7];
	cvta.to.global.u64 	%rd1, %rd19;
	cvta.to.global.u64 	%rd2, %rd18;
	mov.u32 	%r26, %ntid.x;
	shl.b32 	%r12, %r26, 1;
	mov.u32 	%r13, sdata_f16;
	add.s32 	%r2, %r13, %r12;
	mov.u32 	%r3, %tid.x;
	mov.u32 	%r4, %ctaid.x;
	mul.lo.s32 	%r14, %r4, %r26;
	shl.b32 	%r15, %r14, 1;
	add.s32 	%r16, %r15, %r3;
	mov.b16 	%rs23, -1024;
	// begin inline asm
	cvt.rn.f16.u16 %rs22, %rs23;
	// end inline asm
	shl.b32 	%r17, %r3, 1;
	add.s32 	%r5, %r13, %r17;
	st.shared.u16 	[%r5], %rs22;
	cvt.u64.u32 	%rd3, %r16;
	shl.b32 	%r18, %r3, 3;
	add.s32 	%r6, %r2, %r18;
	st.shared.u64 	[%r6], %rd3;
	mov.u32 	%r19, %ctaid.y;
	cvt.u64.u32 	%rd22, %r19;
	add.s64 	%rd4, %rd20, %rd22;
	setp.ge.u64 	%p1, %rd4, %rd21;
	@%p1 bra 	$L__BB59_46;
	cvt.u32.u64 	%r20, %rd3;
	mul.lo.s64 	%rd5, %rd17, %rd4;
	cvt.u32.u64 	%r21, %rd5;
	add.s32 	%r7, %r20, %r21;
	add.s32 	%r22, %r20, %r26;
	add.s32 	%r8, %r7, %r26;
	cvt.u64.u32 	%rd23, %r22;
	setp.le.u64 	%p2, %rd16, %rd23;
	@%p2 bra 	$L__BB59_9;
	mul.wide.u32 	%rd29, %r7, 2;
	add.s64 	%rd30, %rd2, %rd29;
	ld.global.u16 	%rs1, [%rd30];
	mul.wide.u32 	%rd31, %r8, 2;
	add.s64 	%rd32, %rd2, %rd31;
	ld.global.u16 	%rs2, [%rd32];
	// begin inline asm
	{ .reg .pred __$temp3;
  setp.lt.f16  __$temp3, %rs1, %rs2;
  selp.u16 %rs25, 1, 0, __$temp3;}
	// end inline asm
	setp.eq.s16 	%p4, %rs25, 0;
	@%p4 bra 	$L__BB59_4;
	mul.wide.u32 	%rd33, %r8, 8;
	add.s64 	%rd34, %rd1, %rd33;
	ld.global.u64 	%rd68, [%rd34];
	bra.uni 	$L__BB59_8;
$L__BB59_4:
	// begin inline asm
	{ .reg .pred __$temp3;
  setp.eq.f16  __$temp3, %rs1, %rs2;
  selp.u16 %rs28, 1, 0, __$temp3;}
	// end inline asm
	setp.ne.s16 	%p5, %rs28, 0;
	@%p5 bra 	$L__BB59_7;
	mul.wide.u32 	%rd39, %r7, 8;
	add.s64 	%rd40, %rd1, %rd39;
	ld.global.u64 	%rd69, [%rd40];
$L__BB59_6:
	st.shared.u16 	[%r5], %rs1;
	st.shared.u64 	[%r6], %rd69;
	bra.uni 	$L__BB59_11;
$L__BB59_7:
	mul.wide.u32 	%rd35, %r7, 8;
	add.s64 	%rd36, %rd1, %rd35;
	ld.global.u64 	%rd69, [%rd36];
	mul.wide.u32 	%rd37, %r8, 8;
	add.s64 	%rd38, %rd1, %rd37;
	ld.global.u64 	%rd68, [%rd38];
	setp.le.s64 	%p6, %rd69, %rd68;
	@%p6 bra 	$L__BB59_6;
$L__BB59_8:
	st.shared.u16 	[%r5], %rs2;
	st.shared.u64 	[%r6], %rd68;
	bra.uni 	$L__BB59_11;
$L__BB59_9:
	setp.le.u64 	%p3, %rd16, %rd3;
	@%p3 bra 	$L__BB59_11;
	mul.wide.u32 	%rd24, %r7, 2;
	add.s64 	%rd25, %rd2, %rd24;
	ld.global.u16 	%rs24, [%rd25];
	st.shared.u16 	[%r5], %rs24;
	mul.wide.u32 	%rd26, %r7, 8;
	add.s64 	%rd27, %rd1, %rd26;
	ld.global.u64 	%rd28, [%rd27];
	st.shared.u64 	[%r6], %rd28;
$L__BB59_11:
	bar.sync 	0;
	setp.lt.u32 	%p7, %r26, 66;
	@%p7 bra 	$L__BB59_19;
$L__BB59_12:
	mov.u32 	%r9, %r26;
	shr.u32 	%r26, %r9, 1;
	setp.ge.u32 	%p8, %r3, %r26;
	@%p8 bra 	$L__BB59_18;
	ld.shared.u16 	%rs3, [%r5];
	and.b32  	%r23, %r9, 2046;
	add.s32 	%r24, %r5, %r23;
	ld.shared.u16 	%rs4, [%r24];
	// begin inline asm
	{ .reg .pred __$temp3;
  setp.lt.f16  __$temp3, %rs3, %rs4;
  selp.u16 %rs31, 1, 0, __$temp3;}
	// end inline asm
	setp.eq.s16 	%p9, %rs31, 0;
	shl.b32 	%r25, %r26, 3;
	add.s32 	%r11, %r6, %r25;
	@%p9 bra 	$L__BB59_15;
	ld.shared.u64 	%rd70, [%r11];
	bra.uni 	$L__BB59_17;
$L__BB59_15:
	// begin inline asm
	{ .reg .pred __$temp3;
  setp.eq.f16  __$temp3, %rs3, %rs4;
  selp.u16 %rs34, 1, 0, __$temp3;}
	// end inline asm
	setp.eq.s16 	%p10, %rs34, 0;
	@%p10 bra 	$L__BB59_18;
	ld.shared.u64 	%rd41, [%r6];
	ld.shared.u64 	%rd70, [%r11];
	setp.le.s64 	%p11, %rd41, %rd70;
	@%p11 bra 	$L__BB59_18;
$L__BB59_17:
	st.shared.u16 	[%r5], %rs4;
	st.shared.u64 	[%r6], %rd70;
$L__BB59_18:
	bar.sync 	0;
	setp.gt.u32 	%p12, %r9, 131;
	@%p12 bra 	$L__BB59_12;
$L__BB59_19:
	setp.gt.u32 	%p13, %r3, 31;
	@%p13 bra 	$L__BB59_46;
	ld.shared.u16 	%rs76, [%r5];
	ld.shared.u16 	%rs6, [%r5+64];
	// begin inline asm
	{ .reg .pred __$temp3;
  setp.lt.f16  __$temp3, %rs76, %rs6;
  selp.u16 %rs37, 1, 0, __$temp3;}
	// end inline asm
	setp.ne.s16 	%p14, %rs37, 0;
	@%p14 bra 	$L__BB59_23;
	// begin inline asm
	{ .reg .pred __$temp3;
  setp.eq.f16  __$temp3, %rs76, %rs6;
  selp.u16 %rs40, 1, 0, __$temp3;}
	// end inline asm
	setp.eq.s16 	%p15, %rs40, 0;
	@%p15 bra 	$L__BB59_24;
	ld.volatile.shared.u64 	%rd42, [%r6];
	ld.volatile.shared.u64 	%rd43, [%r6+256];
	setp.le.s64 	%p16, %rd42, %rd43;
	@%p16 bra 	$L__BB59_24;
$L__BB59_23:
	ld.volatile.shared.u64 	%rd44, [%r6+256];
	st.volatile.shared.u64 	[%r6], %rd44;
	ld.volatile.shared.u16 	%rs76, [%r5+64];
	st.volatile.shared.u16 	[%r5], %rs76;
$L__BB59_24:
	ld.shared.u16 	%rs9, [%r5+32];
	// begin inline asm
	{ .reg .pred __$temp3;
  setp.lt.f16  __$temp3, %rs76, %rs9;
  selp.u16 %rs43, 1, 0, __$temp3;}
	// end inline asm
	setp.ne.s16 	%p17, %rs43, 0;
	@%p17 bra 	$L__BB59_27;
	// begin inline asm
	{ .reg .pred __$temp3;
  setp.eq.f16  __$temp3, %rs76, %rs9;
  selp.u16 %rs46, 1, 0, __$temp3;}
	// end inline asm
	setp.eq.s16 	%p18, %rs46, 0;
	@%p18 bra 	$L__BB59_28;
	ld.volatile.shared.u64 	%rd45, [%r6];
	ld.volatile.shared.u64 	%rd46, [%r6+128];
	setp.le.s64 	%p19, %rd45, %rd46;
	@%p19 bra 	$L__BB59_28;
$L__BB59_27:
	ld.volatile.shared.u64 	%rd47, [%r6+128];
	st.volatile.shared.u64 	[%r6], %rd47;
	ld.volatile.shared.u16 	%rs76, [%r5+32];
	st.volatile.shared.u16 	[%r5], %rs76;
$L__BB59_28:
	ld.shared.u16 	%rs12, [%r5+16];
	// begin inline asm
	{ .reg .pred __$temp3;
  setp.lt.f16  __$temp3, %rs76, %rs12;
  selp.u16 %rs49, 1, 0, __$temp3;}
	// end inline asm
	setp.ne.s16 	%p20, %rs49, 0;
	@%p20 bra 	$L__BB59_31;
	// begin inline asm
	{ .reg .pred __$temp3;
  setp.eq.f16  __$temp3, %rs76, %rs12;
  selp.u16 %rs52, 1, 0, __$temp3;}
	// end inline asm
	setp.eq.s16 	%p21, %rs52, 0;
	@%p21 bra 	$L__BB59_32;
	ld.volatile.shared.u64 	%rd48, [%r6];
	ld.volatile.shared.u64 	%rd49, [%r6+64];
	setp.le.s64 	%p22, %rd48, %rd49;
	@%p22 bra 	$L__BB59_32;
$L__BB59_31:
	ld.volatile.shared.u64 	%rd50, [%r6+64];
	st.volatile.shared.u64 	[%r6], %rd50;
	ld.volatile.shared.u16 	%rs76, [%r5+16];
	st.volatile.shared.u16 	[%r5], %rs76;
$L__BB59_32:
	ld.shared.u16 	%rs15, [%r5+8];
	// begin inline asm
	{ .reg .pred __$temp3;
  setp.lt.f16  __$temp3, %rs76, %rs15;
  selp.u16 %rs55, 1, 0, __$temp3;}
	// end inline asm
	setp.ne.s16 	%p23, %rs55, 0;
	@%p23 bra 	$L__BB59_35;
	// begin inline asm
	{ .reg .pred __$temp3;
  setp.eq.f16  __$temp3, %rs76, %rs15;
  selp.u16 %rs58, 1, 0, __$temp3;}
	// end inline asm
	setp.eq.s16 	%p24, %rs58, 0;
	@%p24 bra 	$L__BB59_36;
	ld.volatile.shared.u64 	%rd51, [%r6];
	ld.volatile.shared.u64 	%rd52, [%r6+32];
	setp.le.s64 	%p25, %rd51, %rd52;
	@%p25 bra 	$L__BB59_36;
$L__BB59_35:
	ld.volatile.shared.u64 	%rd53, [%r6+32];
	st.volatile.shared.u64 	[%r6], %rd53;
	ld.volatile.shared.u16 	%rs76, [%r5+8];
	st.volatile.shared.u16 	[%r5], %rs76;
$L__BB59_36:
	ld.shared.u16 	%rs18, [%r5+4];
	// begin inline asm
	{ .reg .pred __$temp3;
  setp.lt.f16  __$temp3, %rs76, %rs18;
  selp.u16 %rs61, 1, 0, __$temp3;}
	// end inline asm
	setp.ne.s16 	%p26, %rs61, 0;
	@%p26 bra 	$L__BB59_39;
	// begin inline asm
	{ .reg .pred __$temp3;
  setp.eq.f16  __$temp3, %rs76, %rs18;
  selp.u16 %rs64, 1, 0, __$temp3;}
	// end inline asm
	setp.eq.s16 	%p27, %rs64, 0;
	@%p27 bra 	$L__BB59_40;
	ld.volatile.shared.u64 	%rd54, [%r6];
	ld.volatile.shared.u64 	%rd55, [%r6+16];
	setp.le.s64 	%p28, %rd54, %rd55;
	@%p28 bra 	$L__BB59_40;
$L__BB59_39:
	ld.volatile.shared.u64 	%rd56, [%r6+16];
	st.volatile.shared.u64 	[%r6], %rd56;
	ld.volatile.shared.u16 	%rs76, [%r5+4];
	st.volatile.shared.u16 	[%r5], %rs76;
$L__BB59_40:
	ld.shared.u16 	%rs21, [%r5+2];
	// begin inline asm
	{ .reg .pred __$temp3;
  setp.lt.f16  __$temp3, %rs76, %rs21;
  selp.u16 %rs67, 1, 0, __$temp3;}
	// end inline asm
	setp.ne.s16 	%p29, %rs67, 0;
	@%p29 bra 	$L__BB59_43;
	// begin inline asm
	{ .reg .pred __$temp3;
  setp.eq.f16  __$temp3, %rs76, %rs21;
  selp.u16 %rs70, 1, 0, __$temp3;}
	// end inline asm
	setp.eq.s16 	%p30, %rs70, 0;
	@%p30 bra 	$L__BB59_44;
	ld.volatile.shared.u64 	%rd57, [%r6];
	ld.volatile.shared.u64 	%rd58, [%r6+8];
	setp.le.s64 	%p31, %rd57, %rd58;
	@%p31 bra 	$L__BB59_44;
$L__BB59_43:
	ld.volatile.shared.u64 	%rd59, [%r6+8];
	st.volatile.shared.u64 	[%r6], %rd59;
	ld.volatile.shared.u16 	%rs73, [%r5+2];
	st.volatile.shared.u16 	[%r5], %rs73;
$L__BB59_44:
	setp.ne.s32 	%p32, %r3, 0;
	@%p32 bra 	$L__BB59_46;
	cvt.u64.u32 	%rd60, %r4;
	add.s64 	%rd61, %rd5, %rd60;
	cvta.to.global.u64 	%rd62, %rd15;
	shl.b64 	%rd63, %rd61, 1;
	add.s64 	%rd64, %rd62, %rd63;
	ld.shared.u16 	%rs74, [sdata_f16];
	st.global.u16 	[%rd64], %rs74;
	ld.shared.u64 	%rd65, [%r2];
	shl.b64 	%rd66, %rd61, 3;
	add.s64 	%rd67, %rd1, %rd66;
	st.global.u64 	[%rd67], %rd65;
$L__BB59_46:
	ret;

}
	// .globl	contiguous_reduce_bf16
.visible .entry contiguous_reduce_bf16(
	.param .u64 .ptr .align 1 contiguous_reduce_bf16_param_0,
	.param .u64 .ptr .align 1 contiguous_reduce_bf16_param_1,
	.param .u64 .ptr .align 1 contiguous_reduce_bf16_param_2,
	.param .u64 contiguous_reduce_bf16_param_3
)
{
	.reg .pred 	%p<30>;
	.reg .b16 	%rs<77>;
	.reg .b32 	%r<22>;
	.reg .b64 	%rd<44>;

	ld.param.u64 	%rd7, [contiguous_reduce_bf16_param_0];
	ld.param.u64 	%rd8, [contiguous_reduce_bf16_param_1];
	ld.param.u64 	%rd10, [contiguous_reduce_bf16_param_2];
	ld.param.u64 	%rd9, [contiguous_reduce_bf16_param_3];
	cvta.to.global.u64 	%rd1, %rd10;
	mov.u32 	%r21, %ntid.x;
	shl.b32 	%r10, %r21, 1;
	mov.u32 	%r11, sdata_bf16;
	add.s32 	%r2, %r11, %r10;
	mov.u32 	%r3, %tid.x;
	mov.u32 	%r4, %ctaid.x;
	mul.lo.s32 	%r12, %r4, %r21;
	shl.b32 	%r13, %r12, 1;
	add.s32 	%r14, %r13, %r3;
	cvt.u64.u32 	%rd2, %r14;
	shl.b32 	%r15, %r3, 3;
	add.s32 	%r5, %r2, %r15;
	st.shared.u64 	[%r5], %rd2;
	mov.b16 	%rs23, -128;
	// begin inline asm
	cvt.rn.bf16.u16 %rs22, %rs23;
	// end inline asm
	shl.b32 	%r16, %r3, 1;
	add.s32 	%r6, %r11, %r16;
	st.shared.u16 	[%r6], %rs22;
	add.s32 	%r17, %r14, %r21;
	cvt.u64.u32 	%rd3, %r17;
	setp.le.u64 	%p1, %rd9, %rd3;
	@%p1 bra 	$L__BB60_4;
	shl.b64 	%rd13, %rd2, 1;
	add.s64 	%rd14, %rd1, %rd13;
	ld.global.u16 	%rs1, [%rd14];
	shl.b64 	%rd15, %rd3, 1;
	add.s64 	%rd16, %rd1, %rd15;
	ld.global.u16 	%rs2, [%rd16];
	// begin inline asm
	{ .reg .pred __$temp3;
  setp.lt.bf16  __$temp3, %rs1, %rs2;
  selp.u16 %rs25, 1, 0, __$temp3;}
	// end inline asm
	setp.eq.s16 	%p3, %rs25, 0;
	@%p3 bra 	$L__BB60_3;
	st.shared.u16 	[%r6], %rs2;
	st.shared.u64 	[%r5], %rd3;
	bra.uni 	$L__BB60_6;
$L__BB60_3:
	st.shared.u16 	[%r6], %rs1;
	st.shared.u64 	[%r5], %rd2;
	bra.uni 	$L__BB60_6;
$L__BB60_4:
	setp.le.u64 	%p2, %rd9, %rd2;
	@%p2 bra 	$L__BB60_6;
	shl.b64 	%rd11, %rd2, 1;
	add.s64 	%rd12, %rd1, %rd11;
	ld.global.u16 	%rs24, [%rd12];
	st.shared.u16 	[%r6], %rs24;
	st.shared.u64 	[%r5], %rd2;
$L__BB60_6:
	bar.sync 	0;
	setp.lt.u32 	%p4, %r21, 66;
	@%p4 bra 	$L__BB60_14;
$L__BB60_7:
	mov.u32 	%r7, %r21;
	shr.u32 	%r21, %r7, 1;
	setp.ge.u32 	%p5, %r3, %r21;
	@%p5 bra 	$L__BB60_13;
	ld.shared.u16 	%rs3, [%r6];
	and.b32  	%r18, %r7, 2046;
	add.s32 	%r19, %r6, %r18;
	ld.shared.u16 	%rs4, [%r19];
	// begin inline asm
	{ .reg .pred __$temp3;
  setp.lt.bf16  __$temp3, %rs3, %rs4;
  selp.u16 %rs28, 1, 0, __$temp3;}
	// end inline asm
	setp.eq.s16 	%p6, %rs28, 0;
	shl.b32 	%r20, %r21, 3;
	add.s32 	%r9, %r5, %r20;
	@%p6 bra 	$L__BB60_10;
	ld.shared.u64 	%rd43, [%r9];
	bra.uni 	$L__BB60_12;
$L__BB60_10:
	// begin inline asm
	{ .reg .pred __$temp3;
  setp.eq.bf16  __$temp3, %rs3, %rs4;
  selp.u16 %rs31, 1, 0, __$temp3;}
	// end inline asm
	setp.eq.s16 	%p7, %rs31, 0;
	@%p7 bra 	$L__BB60_13;
	ld.shared.u64 	%rd17, [%r5];
	ld.shared.u64 	%rd43, [%r9];
	setp.le.s64 	%p8, %rd17, %rd43;
	@%p8 bra 	$L__BB60_13;
$L__BB60_12:
	st.shared.u16 	[%r6], %rs4;
	st.shared.u64 	[%r5], %rd43;
$L__BB60_13:
	bar.sync 	0;
	setp.gt.u32 	%p9, %r7, 131;
	@%p9 bra 	$L__BB60_7;
$L__BB60_14:
	setp.gt.u32 	%p10, %r3, 31;
	@%p10 bra 	$L__BB60_41;
	ld.shared.u16 	%rs73, [%r6];
	ld.shared.u16 	%rs6, [%r6+64];
	// begin inline asm
	{ .reg .pred __$temp3;
  setp.lt.bf16  __$temp3, %rs73, %rs6;
  selp.u16 %rs34, 1, 0, __$temp3;}
	// end inline asm
	setp.ne.s16 	%p11, %rs34, 0;
	@%p11 bra 	$L__BB60_18;
	// begin inline asm
	{ .reg .pred __$temp3;
  setp.eq.bf16  __$temp3, %rs73, %rs6;
  selp.u16 %rs37, 1, 0, __$temp3;}
	// end inline asm
	setp.eq.s16 	%p12, %rs37, 0;
	@%p12 bra 	$L__BB60_19;
	ld.volatile.shared.u64 	%rd18, [%r5];
	ld.volatile.shared.u64 	%rd19, [%r5+256];
	setp.le.s64 	%p13, %rd18, %rd19;
	@%p13 bra 	$L__BB60_19;
$L__BB60_18:
	ld.volatile.shared.u64 	%rd20, [%r5+256];
	st.volatile.shared.u64 	[%r5], %rd20;
	ld.volatile.shared.u16 	%rs73, [%r6+64];
	st.volatile.shared.u16 	[%r6], %rs73;
$L__BB60_19:
	ld.shared.u16 	%rs9, [%r6+32];
	// begin inline asm
	{ .reg .pred __$temp3;
  setp.lt.bf16  __$temp3, %rs73, %rs9;
  selp.u16 %rs40, 1, 0, __$temp3;}
	// end inline asm
	setp.ne.s16 	%p14, %rs40, 0;
	@%p14 bra 	$L__BB60_22;
	// begin inline asm
	{ .reg .pred __$temp3;
  setp.eq.bf16  __$temp3, %rs73, %rs9;
  selp.u16 %rs43, 1, 0, __$temp3;}
	// end inline asm
	setp.eq.s16 	%p15, %rs43, 0;
	@%p15 bra 	$L__BB60_23;
	ld.volatile.shared.u64 	%rd21, [%r5];
	ld.volatile.shared.u64 	%rd22, [%r5+128];
	setp.le.s64 	%p16, %rd21, %rd22;
	@%p16 bra 	$L__BB60_23;
$L__BB60_22:
	ld.volatile.shared.u64 	%rd23, [%r5+128];
	st.volatile.shared.u64 	[%r5], %rd23;
	ld.volatile.shared.u16 	%rs73, [%r6+32];
	st.volatile.shared.u16 	[%r6], %rs73;
$L__BB60_23:
	ld.shared.u16 	%rs12, [%r6+16];
	// begin inline asm
	{ .reg .pred __$temp3;
  setp.lt.bf16  __$temp3, %rs73, %rs12;
  selp.u16 %rs46, 1, 0, __$temp3;}
	// end inline asm
	setp.ne.s16 	%p17, %rs46, 0;
	@%p17 bra 	$L__BB60_26;
	// begin inline asm
	{ .reg .pred __$temp3;
  setp.eq.bf16  __$temp3, %rs73, %rs12;
  selp.u16 %rs49, 1, 0, __$temp3;}
	// end inline asm
	setp.eq.s16 	%p18, %rs49, 0;
	@%p18 bra 	$L__BB60_27;
	ld.volatile.shared.u64 	%rd24, [%r5];
	ld.volatile.shared.u64 	%rd25, [%r5+64];
	setp.le.s64 	%p19, %rd24, %rd25;
	@%p19 bra 	$L__BB60_27;
$L__BB60_26:
	ld.volatile.shared.u64 	%rd26, [%r5+64];
	st.volatile.shared.u64 	[%r5], %rd26;
	ld.volatile.shared.u16 	%rs73, [%r6+16];
	st.volatile.shared.u16 	[%r6], %rs73;
$L__BB60_27:
	ld.shared.u16 	%rs15, [%r6+8];
	// begin inline asm
	{ .reg .pred __$temp3;
  setp.lt.bf16  __$temp3, %rs73, %rs15;
  selp.u16 %rs52, 1, 0, __$temp3;}
	// end inline asm
	setp.ne.s16 	%p20, %rs52, 0;
	@%p20 bra 	$L__BB60_30;
	// begin inline asm
	{ .reg .pred __$temp3;
  setp.eq.bf16  __$temp3, %rs73, %rs15;
  selp.u16 %rs55, 1, 0, __$temp3;}
	// end inline asm
	setp.eq.s16 	%p21, %rs55, 0;
	@%p21 bra 	$L__BB60_31;
	ld.volatile.shared.u64 	%rd27, [%r5];
	ld.volatile.shared.u64 	%rd28, [%r5+32];
	setp.le.s64 	%p22, %rd27, %rd28;
	@%p22 bra 	$L__BB60_31;
$L__BB60_30:
	ld.volatile.shared.u64 	%rd29, [%r5+32];
	st.volatile.shared.u64 	[%r5], %rd29;
	ld.volatile.shared.u16 	%rs73, [%r6+8];
	st.volatile.shared.u16 	[%r6], %rs73;
$L__BB60_31:
	ld.shared.u16 	%rs18, [%r6+4];
	// begin inline asm
	{ .reg .pred __$temp3;
  setp.lt.bf16  __$temp3, %rs73, %rs18;
  selp.u16 %rs58, 1, 0, __$temp3;}
	// end inline asm
	setp.ne.s16 	%p23, %rs58, 0;
	@%p23 bra 	$L__BB60_34;
	// begin inline asm
	{ .reg .pred __$temp3;
  setp.eq.bf16  __$temp3, %rs73, %rs18;
  selp.u16 %rs61, 1, 0, __$temp3;}
	// end inline asm
	setp.eq.s16 	%p24, %rs61, 0;
	@%p24 bra 	$L__BB60_35;
	ld.volatile.shared.u64 	%rd30, [%r5];
	ld.volatile.shared.u64 	%rd31, [%r5+16];
	setp.le.s64 	%p25, %rd30, %rd31;
	@%p25 bra 	$L__BB60_35;
$L__BB60_34:
	ld.volatile.shared.u64 	%rd32, [%r5+16];
	st.volatile.shared.u64 	[%r5], %rd32;
	ld.volatile.shared.u16 	%rs73, [%r6+4];
	st.volatile.shared.u16 	[%r6], %rs73;
$L__BB60_35:
	ld.shared.u16 	%rs21, [%r6+2];
	// begin inline asm
	{ .reg .pred __$temp3;
  setp.lt.bf16  __$temp3, %rs73, %rs21;
  selp.u16 %rs64, 1, 0, __$temp3;}
	// end inline asm
	setp.ne.s16 	%p26, %rs64, 0;
	@%p26 bra 	$L__BB60_38;
	// begin inline asm
	{ .reg .pred __$temp3;
  setp.eq.bf16  __$temp3, %rs73, %rs21;
  selp.u16 %rs67, 1, 0, __$temp3;}
	// end inline asm
	setp.eq.s16 	%p27, %rs67, 0;
	@%p27 bra 	$L__BB60_39;
	ld.volatile.shared.u64 	%rd33, [%r5];
	ld.volatile.shared.u64 	%rd34, [%r5+8];
	setp.le.s64 	%p28, %rd33, %rd34;
	@%p28 bra 	$L__BB60_39;
$L__BB60_38:
	ld.volatile.shared.u64 	%rd35, [%r5+8];
	st.volatile.shared.u64 	[%r5], %rd35;
	ld.volatile.shared.u16 	%rs70, [%r6+2];
	st.volatile.shared.u16 	[%r6], %rs70;
$L__BB60_39:
	setp.ne.s32 	%p29, %r3, 0;
	@%p29 bra 	$L__BB60_41;
	cvta.to.global.u64 	%rd36, %rd7;
	mul.wide.u32 	%rd37, %r4, 2;
	add.s64 	%rd38, %rd36, %rd37;
	ld.shared.u16 	%rs71, [sdata_bf16];
	st.global.u16 	[%rd38], %rs71;
	ld.shared.u64 	%rd39, [%r2];
	cvta.to.global.u64 	%rd40, %rd8;
	mul.wide.u32 	%rd41, %r4, 8;
	add.s64 	%rd42, %rd40, %rd41;
	st.global.u64 	[%rd42], %rd39;
$L__BB60_41:
	ret;

}
	// .globl	uncontiguous_reduce_bf16
.visible .entry uncontiguous_reduce_bf16(
	.param .u64 .ptr .align 1 uncontiguous_reduce_bf16_param_0,
	.param .u64 .ptr .align 1 uncontiguous_reduce_bf16_param_1,
	.param .u64 .ptr .align 1 uncontiguous_reduce_bf16_param_2,
	.param .u64 .ptr .align 1 uncontiguous_reduce_bf16_param_3,
	.param .u64 .ptr .align 1 uncontiguous_reduce_bf16_param_4,
	.param .u64 uncontiguous_reduce_bf16_param_5,
	.param .u64 uncontiguous_reduce_bf16_param_6
)
{
	.reg .pred 	%p<75>;
	.reg .b16 	%rs<76>;
	.reg .b32 	%r<221>;
	.reg .b64 	%rd<589>;

	ld.param.u64 	%rd264, [uncontiguous_reduce_bf16_param_2];
	ld.param.u64 	%rd267, [uncontiguous_reduce_bf16_param_3];
	ld.param.u64 	%rd268, [uncontiguous_reduce_bf16_param_4];
	ld.param.u64 	%rd265, [uncontiguous_reduce_bf16_param_5];
	ld.param.u64 	%rd266, [uncontiguous_reduce_bf16_param_6];
	cvta.to.global.u64 	%rd1, %rd268;
	cvta.to.global.u64 	%rd2, %rd267;
	cvta.to.global.u64 	%rd3, %rd264;
	mov.u32 	%r220, %ntid.x;
	shl.b32 	%r51, %r220, 1;
	mov.u32 	%r52, sdata_bf16;
	add.s32 	%r2, %r52, %r51;
	mov.u32 	%r3, %tid.x;
	mov.u32 	%r53, %ctaid.x;
	mul.lo.s32 	%r54, %r53, %r220;
	shl.b32 	%r55, %r54, 1;
	add.s32 	%r56, %r55, %r3;
	cvt.u64.u32 	%rd4, %r56;
	shl.b32 	%r57, %r3, 3;
	add.s32 	%r4, %r2, %r57;
	st.shared.u64 	[%r4], %rd4;
	mov.b16 	%rs22, -128;
	// begin inline asm
	cvt.rn.bf16.u16 %rs21, %rs22;
	// end inline asm
	shl.b32 	%r58, %r3, 1;
	add.s32 	%r5, %r52, %r58;
	st.shared.u16 	[%r5], %rs21;
	add.s32 	%r59, %r56, %r220;
	cvt.u64.u32 	%rd5, %r59;
	setp.le.u64 	%p1, %rd266, %rd5;
	@%p1 bra 	$L__BB61_56;
	cvt.u32.u64 	%r6, %rd265;
	add.s32 	%r214, %r6, -1;
	setp.lt.s32 	%p27, %r214, 0;
	mov.b64 	%rd545, 0;
	mov.u64 	%rd546, %rd545;
	@%p27 bra 	$L__BB61_53;
	setp.lt.u32 	%p28, %r214, 3;
	mov.b64 	%rd546, 0;
	mov.u64 	%rd539, %rd5;
	mov.u64 	%rd541, %rd4;
	mov.u64 	%rd545, %rd546;
	@%p28 bra 	$L__BB61_30;
	add.s32 	%r212, %r6, -2;
	and.b32  	%r135, %r6, -4;
	neg.s32 	%r211, %r135;
	mov.b64 	%rd546, 0;
	mov.u64 	%rd539, %rd5;
	mov.u64 	%rd541, %rd4;
$L__BB61_4:
	.pragma "nounroll";
	add.s32 	%r12, %r212, 1;
	mul.wide.u32 	%rd400, %r12, 8;
	add.s64 	%rd401, %rd2, %rd400;
	ld.global.u64 	%rd10, [%rd401];
	or.b64  	%rd402, %rd541, %rd10;
	and.b64  	%rd403, %rd402, -4294967296;
	setp.ne.s64 	%p29, %rd403, 0;
	@%p29 bra 	$L__BB61_6;
	cvt.u32.u64 	%r136, %rd10;
	cvt.u32.u64 	%r137, %rd541;
	div.u32 	%r138, %r137, %r136;
	mul.lo.s32 	%r139, %r138, %r136;
	sub.s32 	%r140, %r137, %r139;
	cvt.u64.u32 	%rd507, %r138;
	cvt.u64.u32 	%rd508, %r140;
	bra.uni 	$L__BB61_7;
$L__BB61_6:
	div.s64 	%rd507, %rd541, %rd10;
	mul.lo.s64 	%rd404, %rd507, %rd10;
	sub.s64 	%rd508, %rd541, %rd404;
$L__BB61_7:
	mul.wide.u32 	%rd405, %r12, 8;
	add.s64 	%rd406, %rd1, %rd405;
	ld.global.u64 	%rd17, [%rd406];
	mad.lo.s64 	%rd18, %rd17, %rd508, %rd545;
	or.b64  	%rd407, %rd539, %rd10;
	and.b64  	%rd408, %rd407, -4294967296;
	setp.ne.s64 	%p30, %rd408, 0;
	@%p30 bra 	$L__BB61_9;
	cvt.u32.u64 	%r141, %rd10;
	cvt.u32.u64 	%r142, %rd539;
	div.u32 	%r143, %r142, %r141;
	mul.lo.s32 	%r144, %r143, %r141;
	sub.s32 	%r145, %r142, %r144;
	cvt.u64.u32 	%rd509, %r143;
	cvt.u64.u32 	%rd510, %r145;
	bra.uni 	$L__BB61_10;
$L__BB61_9:
	div.s64 	%rd509, %rd539, %rd10;
	mul.lo.s64 	%rd409, %rd509, %rd10;
	sub.s64 	%rd510, %rd539, %rd409;
$L__BB61_10:
	mad.lo.s64 	%rd25, %rd510, %rd17, %rd546;
	mul.wide.u32 	%rd410, %r212, 8;
	add.s64 	%rd411, %rd2, %rd410;
	ld.global.u64 	%rd26, [%rd411];
	or.b64  	%rd412, %rd507, %rd26;
	and.b64  	%rd413, %rd412, -4294967296;
	setp.ne.s64 	%p31, %rd413, 0;
	@%p31 bra 	$L__BB61_12;
	cvt.u32.u64 	%r146, %rd26;
	cvt.u32.u64 	%r147, %rd507;
	div.u32 	%r148, %r147, %r146;
	mul.lo.s32 	%r149, %r148, %r146;
	sub.s32 	%r150, %r147, %r149;
	cvt.u64.u32 	%rd511, %r148;
	cvt.u64.u32 	%rd512, %r150;
	bra.uni 	$L__BB61_13;
$L__BB61_12:
	div.s64 	%rd511, %rd507, %rd26;
	mul.lo.s64 	%rd414, %rd511, %rd26;
	sub.s64 	%rd512, %rd507, %rd414;
$L__BB61_13:
	mul.wide.u32 	%rd415, %r212, 8;
	add.s64 	%rd416, %rd1, %rd415;
	ld.global.u64 	%rd33, [%rd416];
	mad.lo.s64 	%rd34, %rd33, %rd512, %rd18;
	or.b64  	%rd417, %rd509, %rd26;
	and.b64  	%rd418, %rd417, -4294967296;
	setp.ne.s64 	%p32, %rd418, 0;
	@%p32 bra 	$L__BB61_15;
	cvt.u32.u64 	%r151, %rd26;
	cvt.u32.u64 	%r152, %rd509;
	div.u32 	%r153, %r152, %r151;
	mul.lo.s32 	%r154, %r153, %r151;
	sub.s32 	%r155, %r152, %r154;
	cvt.u64.u32 	%rd513, %r153;
	cvt.u64.u32 	%rd514, %r155;
	bra.uni 	$L__BB61_16;
$L__BB61_15:
	div.s64 	%rd513, %rd509, %rd26;
	mul.lo.s64 	%rd419, %rd513, %rd26;
	sub.s64 	%rd514, %rd509, %rd419;
$L__BB61_16:
	mad.lo.s64 	%rd41, %rd514, %rd33, %rd25;
	add.s32 	%r13, %r212, -1;
	mul.wide.u32 	%rd420, %r13, 8;
	add.s64 	%rd421, %rd2, %rd420;
	ld.global.u64 	%rd42, [%rd421];
	or.b64  	%rd422, %rd511, %rd42;
	and.b64  	%rd423, %rd422, -4294967296;
	setp.ne.s64 	%p33, %rd423, 0;
	@%p33 bra 	$L__BB61_18;
	cvt.u32.u64 	%r156, %rd42;
	cvt.u32.u64 	%r157, %rd511;
	div.u32 	%r158, %r157, %r156;
	mul.lo.s32 	%r159, %r158, %r156;
	sub.s32 	%r160, %r157, %r159;
	cvt.u64.u32 	%rd515, %r158;
	cvt.u64.u32 	%rd516, %r160;
	bra.uni 	$L__BB61_19;
$L__BB61_18:
	div.s64 	%rd515, %rd511, %rd42;
	mul.lo.s64 	%rd424, %rd515, %rd42;
	sub.s64 	%rd516, %rd511, %rd424;
$L__BB61_19:
	mul.wide.u32 	%rd425, %r13, 8;
	add.s64 	%rd426, %rd1, %rd425;
	ld.global.u64 	%rd49, [%rd426];
	mad.lo.s64 	%rd50, %rd49, %rd516, %rd34;
	or.b64  	%rd427, %rd513, %rd42;
	and.b64  	%rd428, %rd427, -4294967296;
	setp.ne.s64 	%p34, %rd428, 0;
	@%p34 bra 	$L__BB61_21;
	cvt.u32.u64 	%r161, %rd42;
	cvt.u32.u64 	%r162, %rd513;
	div.u32 	%r163, %r162, %r161;
	mul.lo.s32 	%r164, %r163, %r161;
	sub.s32 	%r165, %r162, %r164;
	cvt.u64.u32 	%rd517, %r163;
	cvt.u64.u32 	%rd518, %r165;
	bra.uni 	$L__BB61_22;
$L__BB61_21:
	div.s64 	%rd517, %rd513, %rd42;
	mul.lo.s64 	%rd429, %rd517, %rd42;
	sub.s64 	%rd518, %rd513, %rd429;
$L__BB61_22:
	mad.lo.s64 	%rd57, %rd518, %rd49, %rd41;
	add.s32 	%r166, %r212, -2;
	mul.wide.u32 	%rd430, %r166, 8;
	add.s64 	%rd431, %rd2, %rd430;
	ld.global.u64 	%rd58, [%rd431];
	or.b64  	%rd432, %rd515, %rd58;
	and.b64  	%rd433, %rd432, -4294967296;
	setp.ne.s64 	%p35, %rd433, 0;
	@%p35 bra 	$L__BB61_24;
	cvt.u32.u64 	%r167, %rd58;
	cvt.u32.u64 	%r168, %rd515;
	div.u32 	%r169, %r168, %r167;
	mul.lo.s32 	%r170, %r169, %r167;
	sub.s32 	%r171, %r168, %r170;
	cvt.u64.u32 	%rd541, %r169;
	cvt.u64.u32 	%rd520, %r171;
	bra.uni 	$L__BB61_25;
$L__BB61_24:
	div.s64 	%rd541, %rd515, %rd58;
	mul.lo.s64 	%rd434, %rd541, %rd58;
	sub.s64 	%rd520, %rd515, %rd434;
$L__BB61_25:
	add.s32 	%r172, %r212, -2;
	mul.wide.u32 	%rd435, %r172, 8;
	add.s64 	%rd436, %rd1, %rd435;
	ld.global.u64 	%rd65, [%rd436];
	mad.lo.s64 	%rd545, %rd65, %rd520, %rd50;
	or.b64  	%rd437, %rd517, %rd58;
	and.b64  	%rd438, %rd437, -4294967296;
	setp.ne.s64 	%p36, %rd438, 0;
	@%p36 bra 	$L__BB61_27;
	cvt.u32.u64 	%r173, %rd58;
	cvt.u32.u64 	%r174, %rd517;
	div.u32 	%r175, %r174, %r173;
	mul.lo.s32 	%r176, %r175, %r173;
	sub.s32 	%r177, %r174, %r176;
	cvt.u64.u32 	%rd539, %r175;
	cvt.u64.u32 	%rd522, %r177;
	bra.uni 	$L__BB61_28;
$L__BB61_27:
	div.s64 	%rd539, %rd517, %rd58;
	mul.lo.s64 	%rd439, %rd539, %rd58;
	sub.s64 	%rd522, %rd517, %rd439;
$L__BB61_28:
	mad.lo.s64 	%rd546, %rd522, %rd65, %rd57;
	add.s32 	%r212, %r212, -4;
	add.s32 	%r211, %r211, 4;
	setp.ne.s32 	%p37, %r211, 0;
	@%p37 bra 	$L__BB61_4;
	add.s32 	%r214, %r212, 1;
$L__BB61_30:
	and.b32  	%r178, %r6, 3;
	setp.eq.s32 	%p38, %r178, 0;
	@%p38 bra 	$L__BB61_53;
	setp.eq.s32 	%p39, %r178, 1;
	@%p39 bra 	$L__BB61_45;
	mul.wide.u32 	%rd441, %r214, 8;
	add.s64 	%rd442, %rd2, %rd441;
	ld.global.u64 	%rd80, [%rd442];
	or.b64  	%rd443, %rd541, %rd80;
	and.b64  	%rd444, %rd443, -4294967296;
	setp.ne.s64 	%p40, %rd444, 0;
	@%p40 bra 	$L__BB61_34;
	cvt.u32.u64 	%r180, %rd80;
	cvt.u32.u64 	%r181, %rd541;
	div.u32 	%r182, %r181, %r180;
	mul.lo.s32 	%r183, %r182, %r180;
	sub.s32 	%r184, %r181, %r183;
	cvt.u64.u32 	%rd529, %r182;
	cvt.u64.u32 	%rd530, %r184;
	bra.uni 	$L__BB61_35;
$L__BB61_34:
	div.s64 	%rd529, %rd541, %rd80;
	mul.lo.s64 	%rd445, %rd529, %rd80;
	sub.s64 	%rd530, %rd541, %rd445;
$L__BB61_35:
	mul.wide.u32 	%rd446, %r214, 8;
	add.s64 	%rd447, %rd1, %rd446;
	ld.global.u64 	%rd87, [%rd447];
	mad.lo.s64 	%rd88, %rd87, %rd530, %rd545;
	or.b64  	%rd448, %rd539, %rd80;
	and.b64  	%rd449, %rd448, -4294967296;
	setp.ne.s64 	%p41, %rd449, 0;
	@%p41 bra 	$L__BB61_37;
	cvt.u32.u64 	%r185, %rd80;
	cvt.u32.u64 	%r186, %rd539;
	div.u32 	%r187, %r186, %r185;
	mul.lo.s32 	%r188, %r187, %r185;
	sub.s32 	%r189, %r186, %r188;
	cvt.u64.u32 	%rd531, %r187;
	cvt.u64.u32 	%rd532, %r189;
	bra.uni 	$L__BB61_38;
$L__BB61_37:
	div.s64 	%rd531, %rd539, %rd80;
	mul.lo.s64 	%rd450, %rd531, %rd80;
	sub.s64 	%rd532, %rd539, %rd450;
$L__BB61_38:
	mad.lo.s64 	%rd95, %rd532, %rd87, %rd546;
	add.s32 	%r18, %r214, -1;
	mul.wide.u32 	%rd451, %r18, 8;
	add.s64 	%rd452, %rd2, %rd451;
	ld.global.u64 	%rd96, [%rd452];
	or.b64  	%rd453, %rd529, %rd96;
	and.b64  	%rd454, %rd453, -4294967296;
	setp.ne.s64 	%p42, %rd454, 0;
	@%p42 bra 	$L__BB61_40;
	cvt.u32.u64 	%r190, %rd96;
	cvt.u32.u64 	%r191, %rd529;
	div.u32 	%r192, %r191, %r190;
	mul.lo.s32 	%r193, %r192, %r190;
	sub.s32 	%r194, %r191, %r193;
	cvt.u64.u32 	%rd541, %r192;
	cvt.u64.u32 	%rd534, %r194;
	bra.uni 	$L__BB61_41;
$L__BB61_40:
	div.s64 	%rd541, %rd529, %rd96;
	mul.lo.s64 	%rd455, %rd541, %rd96;
	sub.s64 	%rd534, %rd529, %rd455;
$L__BB61_41:
	mul.wide.u32 	%rd456, %r18, 8;
	add.s64 	%rd457, %rd1, %rd456;
	ld.global.u64 	%rd103, [%rd457];
	mad.lo.s64 	%rd545, %rd103, %rd534, %rd88;
	or.b64  	%rd458, %rd531, %rd96;
	and.b64  	%rd459, %rd458, -4294967296;
	setp.ne.s64 	%p43, %rd459, 0;
	@%p43 bra 	$L__BB61_43;
	cvt.u32.u64 	%r195, %rd96;
	cvt.u32.u64 	%r196, %rd531;
	div.u32 	%r197, %r196, %r195;
	mul.lo.s32 	%r198, %r197, %r195;
	sub.s32 	%r199, %r196, %r198;
	cvt.u64.u32 	%rd539, %r197;
	cvt.u64.u32 	%rd536, %r199;
	bra.uni 	$L__BB61_44;
$L__BB61_43:
	div.s64 	%rd539, %rd531, %rd96;
	mul.lo.s64 	%rd460, %rd539, %rd96;
	sub.s64 	%rd536, %rd531, %rd460;
$L__BB61_44:
	mad.lo.s64 	%rd546, %rd536, %rd103, %rd95;
	add.s32 	%r214, %r214, -2;
$L__BB61_45:
	and.b32  	%r200, %r6, 1;
	setp.eq.b32 	%p44, %r200, 1;
	not.pred 	%p45, %p44;
	@%p45 bra 	$L__BB61_53;
	mul.wide.u32 	%rd461, %r214, 8;
	add.s64 	%rd462, %rd2, %rd461;
	ld.global.u64 	%rd118, [%rd462];
	or.b64  	%rd463, %rd541, %rd118;
	and.b64  	%rd464, %rd463, -4294967296;
	setp.ne.s64 	%p46, %rd464, 0;
	@%p46 bra 	$L__BB61_48;
	cvt.u32.u64 	%r201, %rd118;
	cvt.u32.u64 	%r202, %rd541;
	rem.u32 	%r203, %r202, %r201;
	cvt.u64.u32 	%rd543, %r203;
	bra.uni 	$L__BB61_49;
$L__BB61_48:
	rem.s64 	%rd543, %rd541, %rd118;
$L__BB61_49:
	add.s64 	%rd466, %rd1, %rd461;
	ld.global.u64 	%rd122, [%rd466];
	mad.lo.s64 	%rd545, %rd122, %rd543, %rd545;
	or.b64  	%rd467, %rd539, %rd118;
	and.b64  	%rd468, %rd467, -4294967296;
	setp.ne.s64 	%p47, %rd468, 0;
	@%p47 bra 	$L__BB61_51;
	cvt.u32.u64 	%r204, %rd118;
	cvt.u32.u64 	%r205, %rd539;
	rem.u32 	%r206, %r205, %r204;
	cvt.u64.u32 	%rd544, %r206;
	bra.uni 	$L__BB61_52;
$L__BB61_51:
	rem.s64 	%rd544, %rd539, %rd118;
$L__BB61_52:
	mad.lo.s64 	%rd546, %rd544, %rd122, %rd546;
$L__BB61_53:
	ld.param.u64 	%rd502, [uncontiguous_reduce_bf16_param_2];
	cvta.to.global.u64 	%rd469, %rd502;
	shl.b64 	%rd470, %rd545, 1;
	add.s64 	%rd471, %rd469, %rd470;
	ld.global.u16 	%rs1, [%rd471];
	shl.b64 	%rd472, %rd546, 1;
	add.s64 	%rd473, %rd469, %rd472;
	ld.global.u16 	%rs26, [%rd473];
	// begin inline asm
	{ .reg .pred __$temp3;
  setp.lt.bf16  __$temp3, %rs1, %rs26;
  selp.u16 %rs24, 1, 0, __$temp3;}
	// end inline asm
	setp.eq.s16 	%p48, %rs24, 0;
	@%p48 bra 	$L__BB61_55;
	st.shared.u16 	[%r5], %rs1;
	st.shared.u64 	[%r4], %rd5;
	bra.uni 	$L__BB61_116;
$L__BB61_55:
	st.shared.u16 	[%r5], %rs1;
	st.shared.u64 	[%r4], %rd4;
	bra.uni 	$L__BB61_116;
$L__BB61_56:
	setp.le.u64 	%p2, %rd266, %rd4;
	@%p2 bra 	$L__BB61_116;
	cvt.u32.u64 	%r21, %rd265;
	add.s32 	%r218, %r21, -1;
	setp.lt.s32 	%p3, %r218, 0;
	mov.b64 	%rd587, 0;
	@%p3 bra 	$L__BB61_115;
	setp.lt.u32 	%p4, %r218, 7;
	mov.b64 	%rd587, 0;
	mov.u64 	%rd577, %rd4;
	@%p4 bra 	$L__BB61_86;
	add.s32 	%r216, %r21, -4;
	and.b32  	%r60, %r21, -8;
	neg.s32 	%r215, %r60;
	mov.b64 	%rd587, 0;
	mov.u64 	%rd577, %rd4;
$L__BB61_60:
	.pragma "nounroll";
	add.s32 	%r27, %r216, 3;
	mul.wide.u32 	%rd273, %r27, 8;
	add.s64 	%rd274, %rd2, %rd273;
	ld.global.u64 	%rd132, [%rd274];
	or.b64  	%rd275, %rd577, %rd132;
	and.b64  	%rd276, %rd275, -4294967296;
	setp.ne.s64 	%p5, %rd276, 0;
	@%p5 bra 	$L__BB61_62;
	cvt.u32.u64 	%r61, %rd132;
	cvt.u32.u64 	%r62, %rd577;
	div.u32 	%r63, %r62, %r61;
	mul.lo.s32 	%r64, %r63, %r61;
	sub.s32 	%r65, %r62, %r64;
	cvt.u64.u32 	%rd549, %r63;
	cvt.u64.u32 	%rd550, %r65;
	bra.uni 	$L__BB61_63;
$L__BB61_62:
	div.s64 	%rd549, %rd577, %rd132;
	mul.lo.s64 	%rd277, %rd549, %rd132;
	sub.s64 	%rd550, %rd577, %rd277;
$L__BB61_63:
	add.s64 	%rd279, %rd1, %rd273;
	ld.global.u64 	%rd280, [%rd279];
	mad.lo.s64 	%rd139, %rd280, %rd550, %rd587;
	add.s32 	%r28, %r216, 2;
	mul.wide.u32 	%rd281, %r28, 8;
	add.s64 	%rd282, %rd2, %rd281;
	ld.global.u64 	%rd140, [%rd282];
	or.b64  	%rd283, %rd549, %rd140;
	and.b64  	%rd284, %rd283, -4294967296;
	setp.ne.s64 	%p6, %rd284, 0;
	@%p6 bra 	$L__BB61_65;
	cvt.u32.u64 	%r66, %rd140;
	cvt.u32.u64 	%r67, %rd549;
	div.u32 	%r68, %r67, %r66;
	mul.lo.s32 	%r69, %r68, %r66;
	sub.s32 	%r70, %r67, %r69;
	cvt.u64.u32 	%rd551, %r68;
	cvt.u64.u32 	%rd552, %r70;
	bra.uni 	$L__BB61_66;
$L__BB61_65:
	div.s64 	%rd551, %rd549, %rd140;
	mul.lo.s64 	%rd285, %rd551, %rd140;
	sub.s64 	%rd552, %rd549, %rd285;
$L__BB61_66:
	add.s64 	%rd287, %rd1, %rd281;
	ld.global.u64 	%rd288, [%rd287];
	mad.lo.s64 	%rd147, %rd288, %rd552, %rd139;
	add.s32 	%r29, %r216, 1;
	mul.wide.u32 	%rd289, %r29, 8;
	add.s64 	%rd290, %rd2, %rd289;
	ld.global.u64 	%rd148, [%rd290];
	or.b64  	%rd291, %rd551, %rd148;
	and.b64  	%rd292, %rd291, -4294967296;
	setp.ne.s64 	%p7, %rd292, 0;
	@%p7 bra 	$L__BB61_68;
	cvt.u32.u64 	%r71, %rd148;
	cvt.u32.u64 	%r72, %rd551;
	div.u32 	%r73, %r72, %r71;
	mul.lo.s32 	%r74, %r73, %r71;
	sub.s32 	%r75, %r72, %r74;
	cvt.u64.u32 	%rd553, %r73;
	cvt.u64.u32 	%rd554, %r75;
	bra.uni 	$L__BB61_69;
$L__BB61_68:
	div.s64 	%rd553, %rd551, %rd148;
	mul.lo.s64 	%rd293, %rd553, %rd148;
	sub.s64 	%rd554, %rd551, %rd293;
$L__BB61_69:
	add.s64 	%rd295, %rd1, %rd289;
	ld.global.u64 	%rd296, [%rd295];
	mad.lo.s64 	%rd155, %rd296, %rd554, %rd147;
	mul.wide.u32 	%rd297, %r216, 8;
	add.s64 	%rd298, %rd2, %rd297;
	ld.global.u64 	%rd156, [%rd298];
	or.b64  	%rd299, %rd553, %rd156;
	and.b64  	%rd300, %rd299, -4294967296;
	setp.ne.s64 	%p8, %rd300, 0;
	@%p8 bra 	$L__BB61_71;
	cvt.u32.u64 	%r76, %rd156;
	cvt.u32.u64 	%r77, %rd553;
	div.u32 	%r78, %r77, %r76;
	mul.lo.s32 	%r79, %r78, %r76;
	sub.s32 	%r80, %r77, %r79;
	cvt.u64.u32 	%rd555, %r78;
	cvt.u64.u32 	%rd556, %r80;
	bra.uni 	$L__BB61_72;
$L__BB61_71:
	div.s64 	%rd555, %rd553, %rd156;
	mul.lo.s64 	%rd301, %rd555, %rd156;
	sub.s64 	%rd556, %rd553, %rd301;
$L__BB61_72:
	add.s64 	%rd303, %rd1, %rd297;
	ld.global.u64 	%rd304, [%rd303];
	mad.lo.s64 	%rd163, %rd304, %rd556, %rd155;
	add.s32 	%r30, %r216, -1;
	mul.wide.u32 	%rd305, %r30, 8;
	add.s64 	%rd306, %rd2, %rd305;
	ld.global.u64 	%rd164, [%rd306];
	or.b64  	%rd307, %rd555, %rd164;
	and.b64  	%rd308, %rd307, -4294967296;
	setp.ne.s64 	%p9, %rd308, 0;
	@%p9 bra 	$L__BB61_74;
	cvt.u32.u64 	%r81, %rd164;
	cvt.u32.u64 	%r82, %rd555;
	div.u32 	%r83, %r82, %r81;
	mul.lo.s32 	%r84, %r83, %r81;
	sub.s32 	%r85, %r82, %r84;
	cvt.u64.u32 	%rd557, %r83;
	cvt.u64.u32 	%rd558, %r85;
	bra.uni 	$L__BB61_75;
$L__BB61_74:
	div.s64 	%rd557, %rd555, %rd164;
	mul.lo.s64 	%rd309, %rd557, %rd164;
	sub.s64 	%rd558, %rd555, %rd309;
$L__BB61_75:
	add.s64 	%rd311, %rd1, %rd305;
	ld.global.u64 	%rd312, [%rd311];
	mad.lo.s64 	%rd171, %rd312, %rd558, %rd163;
	add.s32 	%r31, %r216, -2;
	mul.wide.u32 	%rd313, %r31, 8;
	add.s64 	%rd314, %rd2, %rd313;
	ld.global.u64 	%rd172, [%rd314];
	or.b64  	%rd315, %rd557, %rd172;
	and.b64  	%rd316, %rd315, -4294967296;
	setp.ne.s64 	%p10, %rd316, 0;
	@%p10 bra 	$L__BB61_77;
	cvt.u32.u64 	%r86, %rd172;
	cvt.u32.u64 	%r87, %rd557;
	div.u32 	%r88, %r87, %r86;
	mul.lo.s32 	%r89, %r88, %r86;
	sub.s32 	%r90, %r87, %r89;
	cvt.u64.u32 	%rd559, %r88;
	cvt.u64.u32 	%rd560, %r90;
	bra.uni 	$L__BB61_78;
$L__BB61_77:
	div.s64 	%rd559, %rd557, %rd172;
	mul.lo.s64 	%rd317, %rd559, %rd172;
	sub.s64 	%rd560, %rd557, %rd317;
$L__BB61_78:
	add.s64 	%rd319, %rd1, %rd313;
	ld.global.u64 	%rd320, [%rd319];
	mad.lo.s64 	%rd179, %rd320, %rd560, %rd171;
	add.s32 	%r32, %r216, -3;
	mul.wide.u32 	%rd321, %r32, 8;
	add.s64 	%rd322, %rd2, %rd321;
	ld.global.u64 	%rd180, [%rd322];
	or.b64  	%rd323, %rd559, %rd180;
	and.b64  	%rd324, %rd323, -4294967296;
	setp.ne.s64 	%p11, %rd324, 0;
	@%p11 bra 	$L__BB61_80;
	cvt.u32.u64 	%r91, %rd180;
	cvt.u32.u64 	%r92, %rd559;
	div.u32 	%r93, %r92, %r91;
	mul.lo.s32 	%r94, %r93, %r91;
	sub.s32 	%r95, %r92, %r94;
	cvt.u64.u32 	%rd561, %r93;
	cvt.u64.u32 	%rd562, %r95;
	bra.uni 	$L__BB61_81;
$L__BB61_80:
	div.s64 	%rd561, %rd559, %rd180;
	mul.lo.s64 	%rd325, %rd561, %rd180;
	sub.s64 	%rd562, %rd559, %rd325;
$L__BB61_81:
	add.s64 	%rd327, %rd1, %rd321;
	ld.global.u64 	%rd328, [%rd327];
	mad.lo.s64 	%rd187, %rd328, %rd562, %rd179;
	add.s32 	%r33, %r216, -4;
	mul.wide.u32 	%rd329, %r33, 8;
	add.s64 	%rd330, %rd2, %rd329;
	ld.global.u64 	%rd188, [%rd330];
	or.b64  	%rd331, %rd561, %rd188;
	and.b64  	%rd332, %rd331, -4294967296;
	setp.ne.s64 	%p12, %rd332, 0;
	@%p12 bra 	$L__BB61_83;
	cvt.u32.u64 	%r96, %rd188;
	cvt.u32.u64 	%r97, %rd561;
	div.u32 	%r98, %r97, %r96;
	mul.lo.s32 	%r99, %r98, %r96;
	sub.s32 	%r100, %r97, %r99;
	cvt.u64.u32 	%rd577, %r98;
	cvt.u64.u32 	%rd564, %r100;
	bra.uni 	$L__BB61_84;
$L__BB61_83:
	div.s64 	%rd577, %rd561, %rd188;
	mul.lo.s64 	%rd333, %rd577, %rd188;
	sub.s64 	%rd564, %rd561, %rd333;
$L__BB61_84:
	add.s64 	%rd335, %rd1, %rd329;
	ld.global.u64 	%rd336, [%rd335];
	mad.lo.s64 	%rd587, %rd336, %rd564, %rd187;
	add.s32 	%r216, %r216, -8;
	add.s32 	%r215, %r215, 8;
	setp.ne.s32 	%p13, %r215, 0;
	@%p13 bra 	$L__BB61_60;
	add.s32 	%r218, %r216, 3;
$L__BB61_86:
	and.b32  	%r38, %r21, 7;
	setp.eq.s32 	%p14, %r38, 0;
	@%p14 bra 	$L__BB61_115;
	and.b32  	%r39, %r21, 3;
	setp.lt.u32 	%p15, %r38, 4;
	@%p15 bra 	$L__BB61_101;
	mul.wide.u32 	%rd338, %r218, 8;
	add.s64 	%rd339, %rd2, %rd338;
	ld.global.u64 	%rd199, [%rd339];
	or.b64  	%rd340, %rd577, %rd199;
	and.b64  	%rd341, %rd340, -4294967296;
	setp.ne.s64 	%p16, %rd341, 0;
	@%p16 bra 	$L__BB61_90;
	cvt.u32.u64 	%r101, %rd199;
	cvt.u32.u64 	%r102, %rd577;
	div.u32 	%r103, %r102, %r101;
	mul.lo.s32 	%r104, %r103, %r101;
	sub.s32 	%r105, %r102, %r104;
	cvt.u64.u32 	%rd568, %r103;
	cvt.u64.u32 	%rd569, %r105;
	bra.uni 	$L__BB61_91;
$L__BB61_90:
	div.s64 	%rd568, %rd577, %rd199;
	mul.lo.s64 	%rd342, %rd568, %rd199;
	sub.s64 	%rd569, %rd577, %rd342;
$L__BB61_91:
	add.s64 	%rd344, %rd1, %rd338;
	ld.global.u64 	%rd345, [%rd344];
	mad.lo.s64 	%rd206, %rd345, %rd569, %rd587;
	add.s32 	%r40, %r218, -1;
	mul.wide.u32 	%rd346, %r40, 8;
	add.s64 	%rd347, %rd2, %rd346;
	ld.global.u64 	%rd207, [%rd347];
	or.b64  	%rd348, %rd568, %rd207;
	and.b64  	%rd349, %rd348, -4294967296;
	setp.ne.s64 	%p17, %rd349, 0;
	@%p17 bra 	$L__BB61_93;
	cvt.u32.u64 	%r106, %rd207;
	cvt.u32.u64 	%r107, %rd568;
	div.u32 	%r108, %r107, %r106;
	mul.lo.s32 	%r109, %r108, %r106;
	sub.s32 	%r110, %r107, %r109;
	cvt.u64.u32 	%rd570, %r108;
	cvt.u64.u32 	%rd571, %r110;
	bra.uni 	$L__BB61_94;
$L__BB61_93:
	div.s64 	%rd570, %rd568, %rd207;
	mul.lo.s64 	%rd350, %rd570, %rd207;
	sub.s64 	%rd571, %rd568, %rd350;
$L__BB61_94:
	add.s64 	%rd352, %rd1, %rd346;
	ld.global.u64 	%rd353, [%rd352];
	mad.lo.s64 	%rd214, %rd353, %rd571, %rd206;
	add.s32 	%r41, %r218, -2;
	mul.wide.u32 	%rd354, %r41, 8;
	add.s64 	%rd355, %rd2, %rd354;
	ld.global.u64 	%rd215, [%rd355];
	or.b64  	%rd356, %rd570, %rd215;
	and.b64  	%rd357, %rd356, -4294967296;
	setp.ne.s64 	%p18, %rd357, 0;
	@%p18 bra 	$L__BB61_96;
	cvt.u32.u64 	%r111, %rd215;
	cvt.u32.u64 	%r112, %rd570;
	div.u32 	%r113, %r112, %r111;
	mul.lo.s32 	%r114, %r113, %r111;
	sub.s32 	%r115, %r112, %r114;
	cvt.u64.u32 	%rd572, %r113;
	cvt.u64.u32 	%rd573, %r115;
	bra.uni 	$L__BB61_97;
$L__BB61_96:
	div.s64 	%rd572, %rd570, %rd215;
	mul.lo.s64 	%rd358, %rd572, %rd215;
	sub.s64 	%rd573, %rd570, %rd358;
$L__BB61_97:
	add.s64 	%rd360, %rd1, %rd354;
	ld.global.u64 	%rd361, [%rd360];
	mad.lo.s64 	%rd222, %rd361, %rd573, %rd214;
	add.s32 	%r42, %r218, -3;
	mul.wide.u32 	%rd362, %r42, 8;
	add.s64 	%rd363, %rd2, %rd362;
	ld.global.u64 	%rd223, [%rd363];
	or.b64  	%rd364, %rd572, %rd223;
	and.b64  	%rd365, %rd364, -4294967296;
	setp.ne.s64 	%p19, %rd365, 0;
	@%p19 bra 	$L__BB61_99;
	cvt.u32.u64 	%r116, %rd223;
	cvt.u32.u64 	%r117, %rd572;
	div.u32 	%r118, %r117, %r116;
	mul.lo.s32 	%r119, %r118, %r116;
	sub.s32 	%r120, %r117, %r119;
	cvt.u64.u32 	%rd577, %r118;
	cvt.u64.u32 	%rd575, %r120;
	bra.uni 	$L__BB61_100;
$L__BB61_99:
	div.s64 	%rd577, %rd572, %rd223;
	mul.lo.s64 	%rd366, %rd577, %rd223;
	sub.s64 	%rd575, %rd572, %rd366;
$L__BB61_100:
	add.s64 	%rd368, %rd1, %rd362;
	ld.global.u64 	%rd369, [%rd368];
	mad.lo.s64 	%rd587, %rd369, %rd575, %rd222;
	add.s32 	%r218, %r218, -4;
$L__BB61_101:
	setp.eq.s32 	%p20, %r39, 0;
	@%p20 bra 	$L__BB61_115;
	setp.eq.s32 	%p21, %r39, 1;
	@%p21 bra 	$L__BB61_110;
	mul.wide.u32 	%rd371, %r218, 8;
	add.s64 	%rd372, %rd2, %rd371;
	ld.global.u64 	%rd234, [%rd372];
	or.b64  	%rd373, %rd577, %rd234;
	and.b64  	%rd374, %rd373, -4294967296;
	setp.ne.s64 	%p22, %rd374, 0;
	@%p22 bra 	$L__BB61_105;
	cvt.u32.u64 	%r121, %rd234;
	cvt.u32.u64 	%r122, %rd577;
	div.u32 	%r123, %r122, %r121;
	mul.lo.s32 	%r124, %r123, %r121;
	sub.s32 	%r125, %r122, %r124;
	cvt.u64.u32 	%rd579, %r123;
	cvt.u64.u32 	%rd580, %r125;
	bra.uni 	$L__BB61_106;
$L__BB61_105:
	div.s64 	%rd579, %rd577, %rd234;
	mul.lo.s64 	%rd375, %rd579, %rd234;
	sub.s64 	%rd580, %rd577, %rd375;
$L__BB61_106:
	add.s64 	%rd377, %rd1, %rd371;
	ld.global.u64 	%rd378, [%rd377];
	mad.lo.s64 	%rd241, %rd378, %rd580, %rd587;
	add.s32 	%r45, %r218, -1;
	mul.wide.u32 	%rd379, %r45, 8;
	add.s64 	%rd380, %rd2, %rd379;
	ld.global.u64 	%rd242, [%rd380];
	or.b64  	%rd381, %rd579, %rd242;
	and.b64  	%rd382, %rd381, -4294967296;
	setp.ne.s64 	%p23, %rd382, 0;
	@%p23 bra 	$L__BB61_108;
	cvt.u32.u64 	%r126, %rd242;
	cvt.u32.u64 	%r127, %rd579;
	div.u32 	%r128, %r127, %r126;
	mul.lo.s32 	%r129, %r128, %r126;
	sub.s32 	%r130, %r127, %r129;
	cvt.u64.u32 	%rd577, %r128;
	cvt.u64.u32 	%rd582, %r130;
	bra.uni 	$L__BB61_109;
$L__BB61_108:
	div.s64 	%rd577, %rd579, %rd242;
	mul.lo.s64 	%rd383, %rd577, %rd242;
	sub.s64 	%rd582, %rd579, %rd383;
$L__BB61_109:
	add.s64 	%rd385, %rd1, %rd379;
	ld.global.u64 	%rd386, [%rd385];
	mad.lo.s64 	%rd587, %rd386, %rd582, %rd241;
	add.s32 	%r218, %r218, -2;
$L__BB61_110:
	and.b32  	%r131, %r21, 1;
	setp.eq.b32 	%p24, %r131, 1;
	not.pred 	%p25, %p24;
	@%p25 bra 	$L__BB61_115;
	mul.wide.u32 	%rd387, %r218, 8;
	add.s64 	%rd388, %rd2, %rd387;
	ld.global.u64 	%rd253, [%rd388];
	or.b64  	%rd389, %rd577, %rd253;
	and.b64  	%rd390, %rd389, -4294967296;
	setp.ne.s64 	%p26, %rd390, 0;
	@%p26 bra 	$L__BB61_113;
	cvt.u32.u64 	%r132, %rd253;
	cvt.u32.u64 	%r133, %rd577;
	rem.u32 	%r134, %r133, %r132;
	cvt.u64.u32 	%rd586, %r134;
	bra.uni 	$L__BB61_114;
$L__BB61_113:
	rem.s64 	%rd586, %rd577, %rd253;
$L__BB61_114:
	add.s64 	%rd392, %rd1, %rd387;
	ld.global.u64 	%rd393, [%rd392];
	mad.lo.s64 	%rd587, %rd393, %rd586, %rd587;
$L__BB61_115:
	shl.b64 	%rd394, %rd587, 1;
	add.s64 	%rd395, %rd3, %rd394;
	ld.global.u16 	%rs23, [%rd395];
	st.shared.u16 	[%r5], %rs23;
	st.shared.u64 	[%r4], %rd4;
$L__BB61_116:
	bar.sync 	0;
	setp.lt.u32 	%p49, %r220, 66;
	@%p49 bra 	$L__BB61_124;
$L__BB61_117:
	mov.u32 	%r48, %r220;
	shr.u32 	%r220, %r48, 1;
	setp.ge.u32 	%p50, %r3, %r220;
	@%p50 bra 	$L__BB61_123;
	ld.shared.u16 	%rs2, [%r5];
	and.b32  	%r207, %r48, 2046;
	add.s32 	%r208, %r5, %r207;
	ld.shared.u16 	%rs3, [%r208];
	// begin inline asm
	{ .reg .pred __$temp3;
  setp.lt.bf16  __$temp3, %rs2, %rs3;
  selp.u16 %rs27, 1, 0, __$temp3;}
	// end inline asm
	setp.eq.s16 	%p51, %rs27, 0;
	shl.b32 	%r209, %r220, 3;
	add.s32 	%r50, %r4, %r209;
	@%p51 bra 	$L__BB61_120;
	ld.shared.u64 	%rd588, [%r50];
	bra.uni 	$L__BB61_122;
$L__BB61_120:
	// begin inline asm
	{ .reg .pred __$temp3;
  setp.eq.bf16  __$temp3, %rs2, %rs3;
  selp.u16 %rs30, 1, 0, __$temp3;}
	// end inline asm
	setp.eq.s16 	%p52, %rs30, 0;
	@%p52 bra 	$L__BB61_123;
	ld.shared.u64 	%rd474, [%r4];
	ld.shared.u64 	%rd588, [%r50];
	setp.le.s64 	%p53, %rd474, %rd588;
	@%p53 bra 	$L__BB61_123;
$L__BB61_122:
	st.shared.u16 	[%r5], %rs3;
	st.shared.u64 	[%r4], %rd588;
$L__BB61_123:
	bar.sync 	0;
	setp.gt.u32 	%p54, %r48, 131;
	@%p54 bra 	$L__BB61_117;
$L__BB61_124:
	setp.gt.u32 	%p55, %r3, 31;
	@%p55 bra 	$L__BB61_151;
	ld.shared.u16 	%rs72, [%r5];
	ld.shared.u16 	%rs5, [%r5+64];
	// begin inline asm
	{ .reg .pred __$temp3;
  setp.lt.bf16  __$temp3, %rs72, %rs5;
  selp.u16 %rs33, 1, 0, __$temp3;}
	// end inline asm
	setp.ne.s16 	%p56, %rs33, 0;
	@%p56 bra 	$L__BB61_128;
	// begin inline asm
	{ .reg .pred __$temp3;
  setp.eq.bf16  __$temp3, %rs72, %rs5;
  selp.u16 %rs36, 1, 0, __$temp3;}
	// end inline asm
	setp.eq.s16 	%p57, %rs36, 0;
	@%p57 bra 	$L__BB61_129;
	ld.volatile.shared.u64 	%rd475, [%r4];
	ld.volatile.shared.u64 	%rd476, [%r4+256];
	setp.le.s64 	%p58, %rd475, %rd476;
	@%p58 bra 	$L__BB61_129;
$L__BB61_128:
	ld.volatile.shared.u64 	%rd477, [%r4+256];
	st.volatile.shared.u64 	[%r4], %rd477;
	ld.volatile.shared.u16 	%rs72, [%r5+64];
	st.volatile.shared.u16 	[%r5], %rs72;
$L__BB61_129:
	ld.shared.u16 	%rs8, [%r5+32];
	// begin inline asm
	{ .reg .pred __$temp3;
  setp.lt.bf16  __$temp3, %rs72, %rs8;
  selp.u16 %rs39, 1, 0, __$temp3;}
	// end inline asm
	setp.ne.s16 	%p59, %rs39, 0;
	@%p59 bra 	$L__BB61_132;
	// begin inline asm
	{ .reg .pred __$temp3;
  setp.eq.bf16  __$temp3, %rs72, %rs8;
  selp.u16 %rs42, 1, 0, __$temp3;}
	// end inline asm
	setp.eq.s16 	%p60, %rs42, 0;
	@%p60 bra 	$L__BB61_133;
	ld.volatile.shared.u64 	%rd478, [%r4];
	ld.volatile.shared.u64 	%rd479, [%r4+128];
	setp.le.s64 	%p61, %rd478, %rd479;
	@%p61 bra 	$L__BB61_133;
$L__BB61_132:
	ld.volatile.shared.u64 	%rd480, [%r4+128];
	st.volatile.shared.u64 	[%r4], %rd480;
	ld.volatile.shared.u16 	%rs72, [%r5+32];
	st.volatile.shared.u16 	[%r5], %rs72;
$L__BB61_133:
	ld.shared.u16 	%rs11, [%r5+16];
	// begin inline asm
	{ .reg .pred __$temp3;
  setp.lt.bf16  __$temp3, %rs72, %rs11;
  selp.u16 %rs45, 1, 0, __$temp3;}
	// end inline asm
	setp.ne.s16 	%p62, %rs45, 0;
	@%p62 bra 	$L__BB61_136;
	// begin inline asm
	{ .reg .pred __$temp3;
  setp.eq.bf16  __$temp3, %rs72, %rs11;
  selp.u16 %rs48, 1, 0, __$temp3;}
	// end inline asm
	setp.eq.s16 	%p63, %rs48, 0;
	@%p63 bra 	$L__BB61_137;
	ld.volatile.shared.u64 	%rd481, [%r4];
	ld.volatile.shared.u64 	%rd482, [%r4+64];
	setp.le.s64 	%p64, %rd481, %rd482;
	@%p64 bra 	$L__BB61_137;
$L__BB61_136:
	ld.volatile.shared.u64 	%rd483, [%r4+64];
	st.volatile.shared.u64 	[%r4], %rd483;
	ld.volatile.shared.u16 	%rs72, [%r5+16];
	st.volatile.shared.u16 	[%r5], %rs72;
$L__BB61_137:
	ld.shared.u16 	%rs14, [%r5+8];
	// begin inline asm
	{ .reg .pred __$temp3;
  setp.lt.bf16  __$temp3, %rs72, %rs14;
  selp.u16 %rs51, 1, 0, __$temp3;}
	// end inline asm
	setp.ne.s16 	%p65, %rs51, 0;
	@%p65 bra 	$L__BB61_140;
	// begin inline asm
	{ .reg .pred __$temp3;
  setp.eq.bf16  __$temp3, %rs72, %rs14;
  selp.u16 %rs54, 1, 0, __$temp3;}
	// end inline asm
	setp.eq.s16 	%p66, %rs54, 0;
	@%p66 bra 	$L__BB61_141;
	ld.volatile.shared.u64 	%rd484, [%r4];
	ld.volatile.shared.u64 	%rd485, [%r4+32];
	setp.le.s64 	%p67, %rd484, %rd485;
	@%p67 bra 	$L__BB61_141;
$L__BB61_140:
	ld.volatile.shared.u64 	%rd486, [%r4+32];
	st.volatile.shared.u64 	[%r4], %rd486;
	ld.volatile.shared.u16 	%rs72, [%r5+8];
	st.volatile.shared.u16 	[%r5], %rs72;
$L__BB61_141:
	ld.shared.u16 	%rs17, [%r5+4];
	// begin inline asm
	{ .reg .pred __$temp3;
  setp.lt.bf16  __$temp3, %rs72, %rs17;
  selp.u16 %rs57, 1, 0, __$temp3;}
	// end inline asm
	setp.ne.s16 	%p68, %rs57, 0;
	@%p68 bra 	$L__BB61_144;
	// begin inline asm
	{ .reg .pred __$temp3;
  setp.eq.bf16  __$temp3, %rs72, %rs17;
  selp.u16 %rs60, 1, 0, __$temp3;}
	// end inline asm
	setp.eq.s16 	%p69, %rs60, 0;
	@%p69 bra 	$L__BB61_145;
	ld.volatile.shared.u64 	%rd487, [%r4];
	ld.volatile.shared.u64 	%rd488, [%r4+16];
	setp.le.s64 	%p70, %rd487, %rd488;
	@%p70 bra 	$L__BB61_145;
$L__BB61_144:
	ld.volatile.shared.u64 	%rd489, [%r4+16];
	st.volatile.shared.u64 	[%r4], %rd489;
	ld.volatile.shared.u16 	%rs72, [%r5+4];
	st.volatile.shared.u16 	[%r5], %rs72;
$L__BB61_145:
	ld.shared.u16 	%rs20, [%r5+2];
	// begin inline asm
	{ .reg .pred __$temp3;
  setp.lt.bf16  __$temp3, %rs72, %rs20;
  selp.u16 %rs63, 1, 0, __$temp3;}
	// end inline asm
	setp.ne.s16 	%p71, %rs63, 0;
	@%p71 bra 	$L__BB61_148;
	// begin inline asm
	{ .reg .pred __$temp3;
  setp.eq.bf16  __$temp3, %rs72, %rs20;
  selp.u16 %rs66, 1, 0, __$temp3;}
	// end inline asm
	setp.eq.s16 	%p72, %rs66, 0;
	@%p72 bra 	$L__BB61_149;
	ld.volatile.shared.u64 	%rd490, [%r4];
	ld.volatile.shared.u64 	%rd491, [%r4+8];
	setp.le.s64 	%p73, %rd490, %rd491;
	@%p73 bra 	$L__BB61_149;
$L__BB61_148:
	ld.volatile.shared.u64 	%rd492, [%r4+8];
	st.volatile.shared.u64 	[%r4], %rd492;
	ld.volatile.shared.u16 	%rs69, [%r5+2];
	st.volatile.shared.u16 	[%r5], %rs69;
$L__BB61_149:
	setp.ne.s32 	%p74, %r3, 0;
	@%p74 bra 	$L__BB61_151;
	ld.param.u64 	%rd501, [uncontiguous_reduce_bf16_param_1];
	ld.param.u64 	%rd500, [uncontiguous_reduce_bf16_param_0];
	mov.u32 	%r210, %ctaid.x;
	cvta.to.global.u64 	%rd493, %rd500;
	mul.wide.u32 	%rd494, %r210, 2;
	add.s64 	%rd495, %rd493, %rd494;
	ld.shared.u16 	%rs70, [sdata_bf16];
	st.global.u16 	[%rd495], %rs70;
	ld.shared.u64 	%rd496, [%r2];
	cvta.to.global.u64 	%rd497, %rd501;
	mul.wide.u32 	%rd498, %r210, 8;
	add.s64 	%rd499, %rd497, %rd498;
	st.global.u64 	[%rd499], %rd496;
$L__BB61_151:
	ret;

}
	// .globl	contiguous_reduce2_bf16
.visible .entry contiguous_reduce2_bf16(
	.param .u64 .ptr .align 1 contiguous_reduce2_bf16_param_0,
	.param .u64 .ptr .align 1 contiguous_reduce2_bf16_param_1,
	.param .u64 .ptr .align 1 contiguous_reduce2_bf16_param_2,
	.param .u64 contiguous_reduce2_bf16_param_3
)
{
	.reg .pred 	%p<32>;
	.reg .b16 	%rs<80>;
	.reg .b32 	%r<22>;
	.reg .b64 	%rd<63>;

	ld.param.u64 	%rd14, [contiguous_reduce2_bf16_param_0];
	ld.param.u64 	%rd16, [contiguous_reduce2_bf16_param_1];
	ld.param.u64 	%rd17, [contiguous_reduce2_bf16_param_2];
	ld.param.u64 	%rd15, [contiguous_reduce2_bf16_param_3];
	cvta.to.global.u64 	%rd1, %rd16;
	cvta.to.global.u64 	%rd2, %rd17;
	mov.u32 	%r21, %ntid.x;
	shl.b32 	%r10, %r21, 1;
	mov.u32 	%r11, sdata_bf16;
	add.s32 	%r2, %r11, %r10;
	mov.u32 	%r3, %tid.x;
	mov.u32 	%r4, %ctaid.x;
	mul.lo.s32 	%r12, %r4, %r21;
	shl.b32 	%r13, %r12, 1;
	add.s32 	%r14, %r13, %r3;
	cvt.u64.u32 	%rd3, %r14;
	shl.b32 	%r15, %r3, 3;
	add.s32 	%r5, %r2, %r15;
	st.shared.u64 	[%r5], %rd3;
	mov.b16 	%rs23, -128;
	// begin inline asm
	cvt.rn.bf16.u16 %rs22, %rs23;
	// end inline asm
	shl.b32 	%r16, %r3, 1;
	add.s32 	%r6, %r11, %r16;
	st.shared.u16 	[%r6], %rs22;
	add.s32 	%r17, %r14, %r21;
	cvt.u64.u32 	%rd4, %r17;
	setp.le.u64 	%p1, %rd15, %rd4;
	@%p1 bra 	$L__BB62_8;
	shl.b64 	%rd23, %rd3, 1;
	add.s64 	%rd24, %rd2, %rd23;
	ld.global.u16 	%rs1, [%rd24];
	shl.b64 	%rd25, %rd4, 1;
	add.s64 	%rd26, %rd2, %rd25;
	ld.global.u16 	%rs2, [%rd26];
	// begin inline asm
	{ .reg .pred __$temp3;
  setp.lt.bf16  __$temp3, %rs1, %rs2;
  selp.u16 %rs25, 1, 0, __$temp3;}
	// end inline asm
	setp.eq.s16 	%p3, %rs25, 0;
	@%p3 bra 	$L__BB62_3;
	shl.b64 	%rd27, %rd4, 3;
	add.s64 	%rd28, %rd1, %rd27;
	ld.global.u64 	%rd60, [%rd28];
	bra.uni 	$L__BB62_7;
$L__BB62_3:
	// begin inline asm
	{ .reg .pred __$temp3;
  setp.eq.bf16  __$temp3, %rs1, %rs2;
  selp.u16 %rs28, 1, 0, __$temp3;}
	// end inline asm
	setp.ne.s16 	%p4, %rs28, 0;
	@%p4 bra 	$L__BB62_6;
	shl.b64 	%rd33, %rd3, 3;
	add.s64 	%rd34, %rd1, %rd33;
	ld.global.u64 	%rd61, [%rd34];
$L__BB62_5:
	st.shared.u16 	[%r6], %rs1;
	st.shared.u64 	[%r5], %rd61;
	bra.uni 	$L__BB62_10;
$L__BB62_6:
	shl.b64 	%rd29, %rd3, 3;
	add.s64 	%rd30, %rd1, %rd29;
	ld.global.u64 	%rd61, [%rd30];
	shl.b64 	%rd31, %rd4, 3;
	add.s64 	%rd32, %rd1, %rd31;
	ld.global.u64 	%rd60, [%rd32];
	setp.le.s64 	%p5, %rd61, %rd60;
	@%p5 bra 	$L__BB62_5;
$L__BB62_7:
	st.shared.u16 	[%r6], %rs2;
	st.shared.u64 	[%r5], %rd60;
	bra.uni 	$L__BB62_10;
$L__BB62_8:
	setp.le.u64 	%p2, %rd15, %rd3;
	@%p2 bra 	$L__BB62_10;
	shl.b64 	%rd18, %rd3, 1;
	add.s64 	%rd19, %rd2, %rd18;
	ld.global.u16 	%rs24, [%rd19];
	st.shared.u16 	[%r6], %rs24;
	shl.b64 	%rd20, %rd3, 3;
	add.s64 	%rd21, %rd1, %rd20;
	ld.global.u64 	%rd22, [%rd21];
	st.shared.u64 	[%r5], %rd22;
$L__BB62_10:
	bar.sync 	0;
	setp.lt.u32 	%p6, %r21, 66;
	@%p6 bra 	$L__BB62_18;
$L__BB62_11:
	mov.u32 	%r7, %r21;
	shr.u32 	%r21, %r7, 1;
	setp.ge.u32 	%p7, %r3, %r21;
	@%p7 bra 	$L__BB62_17;
	ld.shared.u16 	%rs3, [%r6];
	and.b32  	%r18, %r7, 2046;
	add.s32 	%r19, %r6, %r18;
	ld.shared.u16 	%rs4, [%r19];
	// begin inline asm
	{ .reg .pred __$temp3;
  setp.lt.bf16  __$temp3, %rs3, %rs4;
  selp.u16 %rs31, 1, 0, __$temp3;}
	// end inline asm
	setp.eq.s16 	%p8, %rs31, 0;
	shl.b32 	%r20, %r21, 3;
	add.s32 	%r9, %r5, %r20;
	@%p8 bra 	$L__BB62_14;
	ld.shared.u64 	%rd62, [%r9];
	bra.uni 	$L__BB62_16;
$L__BB62_14:
	// begin inline asm
	{ .reg .pred __$temp3;
  setp.eq.bf16  __$temp3, %rs3, %rs4;
  selp.u16 %rs34, 1, 0, __$temp3;}
	// end inline asm
	setp.eq.s16 	%p9, %rs34, 0;
	@%p9 bra 	$L__BB62_17;
	ld.shared.u64 	%rd35, [%r5];
	ld.shared.u64 	%rd62, [%r9];
	setp.le.s64 	%p10, %rd35, %rd62;
	@%p10 bra 	$L__BB62_17;
$L__BB62_16:
	st.shared.u16 	[%r6], %rs4;
	st.shared.u64 	[%r5], %rd62;
$L__BB62_17:
	bar.sync 	0;
	setp.gt.u32 	%p11, %r7, 131;
	@%p11 bra 	$L__BB62_11;
$L__BB62_18:
	setp.gt.u32 	%p12, %r3, 31;
	@%p12 bra 	$L__BB62_45;
	ld.shared.u16 	%rs76, [%r6];
	ld.shared.u16 	%rs6, [%r6+64];
	// begin inline asm
	{ .reg .pred __$temp3;
  setp.lt.bf16  __$temp3, %rs76, %rs6;
  selp.u16 %rs37, 1, 0, __$temp3;}
	// end inline asm
	setp.ne.s16 	%p13, %rs37, 0;
	@%p13 bra 	$L__BB62_22;
	// begin inline asm
	{ .reg .pred __$temp3;
  setp.eq.bf16  __$temp3, %rs76, %rs6;
  selp.u16 %rs40, 1, 0, __$temp3;}
	// end inline asm
	setp.eq.s16 	%p14, %rs40, 0;
	@%p14 bra 	$L__BB62_23;
	ld.volatile.shared.u64 	%rd36, [%r5];
	ld.volatile.shared.u64 	%rd37, [%r5+256];
	setp.le.s64 	%p15, %rd36, %rd37;
	@%p15 bra 	$L__BB62_23;
$L__BB62_22:
	ld.volatile.shared.u64 	%rd38, [%r5+256];
	st.volatile.shared.u64 	[%r5], %rd38;
	ld.volatile.shared.u16 	%rs76, [%r6+64];
	st.volatile.shared.u16 	[%r6], %rs76;
$L__BB62_23:
	ld.shared.u16 	%rs9, [%r6+32];
	// begin inline asm
	{ .reg .pred __$temp3;
  setp.lt.bf16  __$temp3, %rs76, %rs9;
  selp.u16 %rs43, 1, 0, __$temp3;}
	// end inline asm
	setp.ne.s16 	%p16, %rs43, 0;
	@%p16 bra 	$L__BB62_26;
	// begin inline asm
	{ .reg .pred __$temp3;
  setp.eq.bf16  __$temp3, %rs76, %rs9;
  selp.u16 %rs46, 1, 0, __$temp3;}
	// end inline asm
	setp.eq.s16 	%p17, %rs46, 0;
	@%p17 bra 	$L__BB62_27;
	ld.volatile.shared.u64 	%rd39, [%r5];
	ld.volatile.shared.u64 	%rd40, [%r5+128];
	setp.le.s64 	%p18, %rd39, %rd40;
	@%p18 bra 	$L__BB62_27;
$L__BB62_26:
	ld.volatile.shared.u64 	%rd41, [%r5+128];
	st.volatile.shared.u64 	[%r5], %rd41;
	ld.volatile.shared.u16 	%rs76, [%r6+32];
	st.volatile.shared.u16 	[%r6], %rs76;
$L__BB62_27:
	ld.shared.u16 	%rs12, [%r6+16];
	// begin inline asm
	{ .reg .pred __$temp3;
  setp.lt.bf16  __$temp3, %rs76, %rs12;
  selp.u16 %rs49, 1, 0, __$temp3;}
	// end inline asm
	setp.ne.s16 	%p19, %rs49, 0;
	@%p19 bra 	$L__BB62_30;
	// begin inline asm
	{ .reg .pred __$temp3;
  setp.eq.bf16  __$temp3, %rs76, %rs12;
  selp.u16 %rs52, 1, 0, __$temp3;}
	// end inline asm
	setp.eq.s16 	%p20, %rs52, 0;
	@%p20 bra 	$L__BB62_31;
	ld.volatile.shared.u64 	%rd42, [%r5];
	ld.volatile.shared.u64 	%rd43, [%r5+64];
	setp.le.s64 	%p21, %rd42, %rd43;
	@%p21 bra 	$L__BB62_31;
$L__BB62_30:
	ld.volatile.shared.u64 	%rd44, [%r5+64];
	st.volatile.shared.u64 	[%r5], %rd44;
	ld.volatile.shared.u16 	%rs76, [%r6+16];
	st.volatile.shared.u16 	[%r6], %rs76;
$L__BB62_31:
	ld.shared.u16 	%rs15, [%r6+8];
	// begin inline asm
	{ .reg .pred __$temp3;
  setp.lt.bf16  __$temp3, %rs76, %rs15;
  selp.u16 %rs55, 1, 0, __$temp3;}
	// end inline asm
	setp.ne.s16 	%p22, %rs55, 0;
	@%p22 bra 	$L__BB62_34;
	// begin inline asm
	{ .reg .pred __$temp3;
  setp.eq.bf16  __$temp3, %rs76, %rs15;
  selp.u16 %rs58, 1, 0, __$temp3;}
	// end inline asm
	setp.eq.s16 	%p23, %rs58, 0;
	@%p23 bra 	$L__BB62_35;
	ld.volatile.shared.u64 	%rd45, [%r5];
	ld.volatile.shared.u64 	%rd46, [%r5+32];
	setp.le.s64 	%p24, %rd45, %rd46;
	@%p24 bra 	$L__BB62_35;
$L__BB62_34:
	ld.volatile.shared.u64 	%rd47, [%r5+32];
	st.volatile.shared.u64 	[%r5], %rd47;
	ld.volatile.shared.u16 	%rs76, [%r6+8];
	st.volatile.shared.u16 	[%r6], %rs76;
$L__BB62_35:
	ld.shared.u16 	%rs18, [%r6+4];
	// begin inline asm
	{ .reg .pred __$temp3;
  setp.lt.bf16  __$temp3, %rs76, %rs18;
  selp.u16 %rs61, 1, 0, __$temp3;}
	// end inline asm
	setp.ne.s16 	%p25, %rs61, 0;
	@%p25 bra 	$L__BB62_38;
	// begin inline asm
	{ .reg .pred __$temp3;
  setp.eq.bf16  __$temp3, %rs76, %rs18;
  selp.u16 %rs64, 1, 0, __$temp3;}
	// end inline asm
	setp.eq.s16 	%p26, %rs64, 0;
	@%p26 bra 	$L__BB62_39;
	ld.volatile.shared.u64 	%rd48, [%r5];
	ld.volatile.shared.u64 	%rd49, [%r5+16];
	setp.le.s64 	%p27, %rd48, %rd49;
	@%p27 bra 	$L__BB62_39;
$L__BB62_38:
	ld.volatile.shared.u64 	%rd50, [%r5+16];
	st.volatile.shared.u64 	[%r5], %rd50;
	ld.volatile.shared.u16 	%rs76, [%r6+4];
	st.volatile.shared.u16 	[%r6], %rs76;
$L__BB62_39:
	ld.shared.u16 	%rs21, [%r6+2];
	// begin inline asm
	{ .reg .pred __$temp3;
  setp.lt.bf16  __$temp3, %rs76, %rs21;
  selp.u16 %rs67, 1, 0, __$temp3;}
	// end inline asm
	setp.ne.s16 	%p28, %rs67, 0;
	@%p28 bra 	$L__BB62_42;
	// begin inline asm
	{ .reg .pred __$temp3;
  setp.eq.bf16  __$temp3, %rs76, %rs21;
  selp.u16 %rs70, 1, 0, __$temp3;}
	// end inline asm
	setp.eq.s16 	%p29, %rs70, 0;
	@%p29 bra 	$L__BB62_43;
	ld.volatile.shared.u64 	%rd51, [%r5];
	ld.volatile.shared.u64 	%rd52, [%r5+8];
	setp.le.s64 	%p30, %rd51, %rd52;
	@%p30 bra 	$L__BB62_43;
$L__BB62_42:
	ld.volatile.shared.u64 	%rd53, [%r5+8];
	st.volatile.shared.u64 	[%r5], %rd53;
	ld.volatile.shared.u16 	%rs73, [%r6+2];
	st.volatile.shared.u16 	[%r6], %rs73;
$L__BB62_43:
	setp.ne.s32 	%p31, %r3, 0;
	@%p31 bra 	$L__BB62_45;
	cvta.to.global.u64 	%rd54, %rd14;
	mul.wide.u32 	%rd55, %r4, 2;
	add.s64 	%rd56, %rd54, %rd55;
	ld.shared.u16 	%rs74, [sdata_bf16];
	st.global.u16 	[%rd56], %rs74;
	ld.shared.u64 	%rd57, [%r2];
	mul.wide.u32 	%rd58, %r4, 8;
	add.s64 	%rd59, %rd1, %rd58;
	st.global.u64 	[%rd59], %rd57;
$L__BB62_45:
	ret;

}
	// .globl	nkd_bf16
.visible .entry nkd_bf16(
	.param .u64 .ptr .align 1 nkd_bf16_param_0,
	.param .u64 .ptr .align 1 nkd_bf16_param_1,
	.param .u64 .ptr .align 1 nkd_bf16_param_2,
	.param .u64 .ptr .align 1 nkd_bf16_param_3,
	.param .u64 .ptr .align 1 nkd_bf16_param_4,
	.param .u64 nkd_bf16_param_5,
	.param .u64 nkd_bf16_param_6,
	.param .u64 nkd_bf16_param_7,
	.param .u64 nkd_bf16_param_8,
	.param .u64 nkd_bf16_param_9
)
{
	.reg .pred 	%p<76>;
	.reg .b16 	%rs<77>;
	.reg .b32 	%r<220>;
	.reg .b64 	%rd<601>;

	ld.param.u64 	%rd271, [nkd_bf16_param_1];
	ld.param.u64 	%rd267, [nkd_bf16_param_2];
	ld.param.u64 	%rd272, [nkd_bf16_param_3];
	ld.param.u64 	%rd273, [nkd_bf16_param_4];
	ld.param.u64 	%rd268, [nkd_bf16_param_5];
	ld.param.u64 	%rd274, [nkd_bf16_param_6];
	ld.param.u64 	%rd269, [nkd_bf16_param_7];
	ld.param.u64 	%rd275, [nkd_bf16_param_8];
	cvta.to.global.u64 	%rd1, %rd273;
	cvta.to.global.u64 	%rd2, %rd272;
	cvta.to.global.u64 	%rd599, %rd271;
	mov.u32 	%r219, %ntid.x;
	shl.b32 	%r54, %r219, 1;
	mov.u32 	%r55, sdata_bf16;
	add.s32 	%r2, %r55, %r54;
	mov.u32 	%r3, %tid.x;
	mov.u32 	%r4, %ctaid.x;
	mul.lo.s32 	%r56, %r4, %r219;
	shl.b32 	%r57, %r56, 1;
	add.s32 	%r58, %r57, %r3;
	mov.b16 	%rs23, -128;
	// begin inline asm
	cvt.rn.bf16.u16 %rs22, %rs23;
	// end inline asm
	shl.b32 	%r59, %r3, 1;
	add.s32 	%r5, %r55, %r59;
	st.shared.u16 	[%r5], %rs22;
	cvt.u64.u32 	%rd4, %r58;
	shl.b32 	%r60, %r3, 3;
	add.s32 	%r6, %r2, %r60;
	st.shared.u64 	[%r6], %rd4;
	mov.u32 	%r61, %ctaid.y;
	cvt.u64.u32 	%rd276, %r61;
	add.s64 	%rd5, %rd274, %rd276;
	setp.ge.u64 	%p1, %rd5, %rd275;
	@%p1 bra 	$L__BB63_152;
	cvt.u32.u64 	%r62, %rd4;
	add.s32 	%r63, %r62, %r219;
	cvt.u64.u32 	%rd6, %r63;
	setp.le.u64 	%p2, %rd269, %rd6;
	@%p2 bra 	$L__BB63_57;
	mul.lo.s64 	%rd408, %rd5, %rd269;
	add.s64 	%rd553, %rd408, %rd4;
	add.s64 	%rd551, %rd408, %rd6;
	cvt.u32.u64 	%r7, %rd268;
	add.s32 	%r213, %r7, -1;
	setp.lt.s32 	%p28, %r213, 0;
	mov.b64 	%rd557, 0;
	mov.u64 	%rd558, %rd557;
	@%p28 bra 	$L__BB63_54;
	setp.lt.u32 	%p29, %r213, 3;
	mov.b64 	%rd558, 0;
	mov.u64 	%rd557, %rd558;
	@%p29 bra 	$L__BB63_31;
	add.s32 	%r211, %r7, -2;
	and.b32  	%r139, %r7, -4;
	neg.s32 	%r210, %r139;
	mov.b64 	%rd558, 0;
$L__BB63_5:
	.pragma "nounroll";
	add.s32 	%r13, %r211, 1;
	mul.wide.u32 	%rd412, %r13, 8;
	add.s64 	%rd413, %rd2, %rd412;
	ld.global.u64 	%rd13, [%rd413];
	or.b64  	%rd414, %rd553, %rd13;
	and.b64  	%rd415, %rd414, -4294967296;
	setp.ne.s64 	%p30, %rd415, 0;
	@%p30 bra 	$L__BB63_7;
	cvt.u32.u64 	%r140, %rd13;
	cvt.u32.u64 	%r141, %rd553;
	div.u32 	%r142, %r141, %r140;
	mul.lo.s32 	%r143, %r142, %r140;
	sub.s32 	%r144, %r141, %r143;
	cvt.u64.u32 	%rd519, %r142;
	cvt.u64.u32 	%rd520, %r144;
	bra.uni 	$L__BB63_8;
$L__BB63_7:
	div.s64 	%rd519, %rd553, %rd13;
	mul.lo.s64 	%rd416, %rd519, %rd13;
	sub.s64 	%rd520, %rd553, %rd416;
$L__BB63_8:
	mul.wide.u32 	%rd417, %r13, 8;
	add.s64 	%rd418, %rd1, %rd417;
	ld.global.u64 	%rd20, [%rd418];
	mad.lo.s64 	%rd21, %rd20, %rd520, %rd557;
	or.b64  	%rd419, %rd551, %rd13;
	and.b64  	%rd420, %rd419, -4294967296;
	setp.ne.s64 	%p31, %rd420, 0;
	@%p31 bra 	$L__BB63_10;
	cvt.u32.u64 	%r145, %rd13;
	cvt.u32.u64 	%r146, %rd551;
	div.u32 	%r147, %r146, %r145;
	mul.lo.s32 	%r148, %r147, %r145;
	sub.s32 	%r149, %r146, %r148;
	cvt.u64.u32 	%rd521, %r147;
	cvt.u64.u32 	%rd522, %r149;
	bra.uni 	$L__BB63_11;
$L__BB63_10:
	div.s64 	%rd521, %rd551, %rd13;
	mul.lo.s64 	%rd421, %rd521, %rd13;
	sub.s64 	%rd522, %rd551, %rd421;
$L__BB63_11:
	mad.lo.s64 	%rd28, %rd522, %rd20, %rd558;
	add.s32 	%r14, %r211, -2;
	mul.wide.u32 	%rd422, %r211, 8;
	add.s64 	%rd423, %rd2, %rd422;
	ld.global.u64 	%rd29, [%rd423];
	or.b64  	%rd424, %rd519, %rd29;
	and.b64  	%rd425, %rd424, -4294967296;
	setp.ne.s64 	%p32, %rd425, 0;
	@%p32 bra 	$L__BB63_13;
	cvt.u32.u64 	%r150, %rd29;
	cvt.u32.u64 	%r151, %rd519;
	div.u32 	%r152, %r151, %r150;
	mul.lo.s32 	%r153, %r152, %r150;
	sub.s32 	%r154, %r151, %r153;
	cvt.u64.u32 	%rd523, %r152;
	cvt.u64.u32 	%rd524, %r154;
	bra.uni 	$L__BB63_14;
$L__BB63_13:
	div.s64 	%rd523, %rd519, %rd29;
	mul.lo.s64 	%rd426, %rd523, %rd29;
	sub.s64 	%rd524, %rd519, %rd426;
$L__BB63_14:
	mul.wide.u32 	%rd427, %r211, 8;
	add.s64 	%rd428, %rd1, %rd427;
	ld.global.u64 	%rd36, [%rd428];
	mad.lo.s64 	%rd37, %rd36, %rd524, %rd21;
	or.b64  	%rd429, %rd521, %rd29;
	and.b64  	%rd430, %rd429, -4294967296;
	setp.ne.s64 	%p33, %rd430, 0;
	@%p33 bra 	$L__BB63_16;
	cvt.u32.u64 	%r155, %rd29;
	cvt.u32.u64 	%r156, %rd521;
	div.u32 	%r157, %r156, %r155;
	mul.lo.s32 	%r158, %r157, %r155;
	sub.s32 	%r159, %r156, %r158;
	cvt.u64.u32 	%rd525, %r157;
	cvt.u64.u32 	%rd526, %r159;
	bra.uni 	$L__BB63_17;
$L__BB63_16:
	div.s64 	%rd525, %rd521, %rd29;
	mul.lo.s64 	%rd431, %rd525, %rd29;
	sub.s64 	%rd526, %rd521, %rd431;
$L__BB63_17:
	mad.lo.s64 	%rd44, %rd526, %rd36, %rd28;
	add.s32 	%r15, %r211, -1;
	mul.wide.u32 	%rd432, %r15, 8;
	add.s64 	%rd433, %rd2, %rd432;
	ld.global.u64 	%rd45, [%rd433];
	or.b64  	%rd434, %rd523, %rd45;
	and.b64  	%rd435, %rd434, -4294967296;
	setp.ne.s64 	%p34, %rd435, 0;
	@%p34 bra 	$L__BB63_19;
	cvt.u32.u64 	%r160, %rd45;
	cvt.u32.u64 	%r161, %rd523;
	div.u32 	%r162, %r161, %r160;
	mul.lo.s32 	%r163, %r162, %r160;
	sub.s32 	%r164, %r161, %r163;
	cvt.u64.u32 	%rd527, %r162;
	cvt.u64.u32 	%rd528, %r164;
	bra.uni 	$L__BB63_20;
$L__BB63_19:
	div.s64 	%rd527, %rd523, %rd45;
	mul.lo.s64 	%rd436, %rd527, %rd45;
	sub.s64 	%rd528, %rd523, %rd436;
$L__BB63_20:
	mul.wide.u32 	%rd437, %r15, 8;
	add.s64 	%rd438, %rd1, %rd437;
	ld.global.u64 	%rd52, [%rd438];
	mad.lo.s64 	%rd53, %rd52, %rd528, %rd37;
	or.b64  	%rd439, %rd525, %rd45;
	and.b64  	%rd440, %rd439, -4294967296;
	setp.ne.s64 	%p35, %rd440, 0;
	@%p35 bra 	$L__BB63_22;
	cvt.u32.u64 	%r165, %rd45;
	cvt.u32.u64 	%r166, %rd525;
	div.u32 	%r167, %r166, %r165;
	mul.lo.s32 	%r168, %r167, %r165;
	sub.s32 	%r169, %r166, %r168;
	cvt.u64.u32 	%rd529, %r167;
	cvt.u64.u32 	%rd530, %r169;
	bra.uni 	$L__BB63_23;
$L__BB63_22:
	div.s64 	%rd529, %rd525, %rd45;
	mul.lo.s64 	%rd441, %rd529, %rd45;
	sub.s64 	%rd530, %rd525, %rd441;
$L__BB63_23:
	mad.lo.s64 	%rd60, %rd530, %rd52, %rd44;
	mul.wide.u32 	%rd442, %r14, 8;
	add.s64 	%rd443, %rd2, %rd442;
	ld.global.u64 	%rd61, [%rd443];
	or.b64  	%rd444, %rd527, %rd61;
	and.b64  	%rd445, %rd444, -4294967296;
	setp.ne.s64 	%p36, %rd445, 0;
	@%p36 bra 	$L__BB63_25;
	cvt.u32.u64 	%r170, %rd61;
	cvt.u32.u64 	%r171, %rd527;
	div.u32 	%r172, %r171, %r170;
	mul.lo.s32 	%r173, %r172, %r170;
	sub.s32 	%r174, %r171, %r173;
	cvt.u64.u32 	%rd553, %r172;
	cvt.u64.u32 	%rd532, %r174;
	bra.uni 	$L__BB63_26;
$L__BB63_25:
	div.s64 	%rd553, %rd527, %rd61;
	mul.lo.s64 	%rd446, %rd553, %rd61;
	sub.s64 	%rd532, %rd527, %rd446;
$L__BB63_26:
	mul.wide.u32 	%rd447, %r14, 8;
	add.s64 	%rd448, %rd1, %rd447;
	ld.global.u64 	%rd68, [%rd448];
	mad.lo.s64 	%rd557, %rd68, %rd532, %rd53;
	or.b64  	%rd449, %rd529, %rd61;
	and.b64  	%rd450, %rd449, -4294967296;
	setp.ne.s64 	%p37, %rd450, 0;
	@%p37 bra 	$L__BB63_28;
	cvt.u32.u64 	%r175, %rd61;
	cvt.u32.u64 	%r176, %rd529;
	div.u32 	%r177, %r176, %r175;
	mul.lo.s32 	%r178, %r177, %r175;
	sub.s32 	%r179, %r176, %r178;
	cvt.u64.u32 	%rd551, %r177;
	cvt.u64.u32 	%rd534, %r179;
	bra.uni 	$L__BB63_29;
$L__BB63_28:
	div.s64 	%rd551, %rd529, %rd61;
	mul.lo.s64 	%rd451, %rd551, %rd61;
	sub.s64 	%rd534, %rd529, %rd451;
$L__BB63_29:
	mad.lo.s64 	%rd558, %rd534, %rd68, %rd60;
	add.s32 	%r211, %r211, -4;
	add.s32 	%r210, %r210, 4;
	setp.ne.s32 	%p38, %r210, 0;
	@%p38 bra 	$L__BB63_5;
	add.s32 	%r213, %r211, 1;
$L__BB63_31:
	and.b32  	%r20, %r7, 3;
	setp.eq.s32 	%p39, %r20, 0;
	@%p39 bra 	$L__BB63_54;
	setp.eq.s32 	%p40, %r20, 1;
	@%p40 bra 	$L__BB63_46;
	mul.wide.u32 	%rd453, %r213, 8;
	add.s64 	%rd454, %rd2, %rd453;
	ld.global.u64 	%rd83, [%rd454];
	or.b64  	%rd455, %rd553, %rd83;
	and.b64  	%rd456, %rd455, -4294967296;
	setp.ne.s64 	%p41, %rd456, 0;
	@%p41 bra 	$L__BB63_35;
	cvt.u32.u64 	%r180, %rd83;
	cvt.u32.u64 	%r181, %rd553;
	div.u32 	%r182, %r181, %r180;
	mul.lo.s32 	%r183, %r182, %r180;
	sub.s32 	%r184, %r181, %r183;
	cvt.u64.u32 	%rd541, %r182;
	cvt.u64.u32 	%rd542, %r184;
	bra.uni 	$L__BB63_36;
$L__BB63_35:
	div.s64 	%rd541, %rd553, %rd83;
	mul.lo.s64 	%rd457, %rd541, %rd83;
	sub.s64 	%rd542, %rd553, %rd457;
$L__BB63_36:
	mul.wide.u32 	%rd458, %r213, 8;
	add.s64 	%rd459, %rd1, %rd458;
	ld.global.u64 	%rd90, [%rd459];
	mad.lo.s64 	%rd91, %rd90, %rd542, %rd557;
	or.b64  	%rd460, %rd551, %rd83;
	and.b64  	%rd461, %rd460, -4294967296;
	setp.ne.s64 	%p42, %rd461, 0;
	@%p42 bra 	$L__BB63_38;
	cvt.u32.u64 	%r185, %rd83;
	cvt.u32.u64 	%r186, %rd551;
	div.u32 	%r187, %r186, %r185;
	mul.lo.s32 	%r188, %r187, %r185;
	sub.s32 	%r189, %r186, %r188;
	cvt.u64.u32 	%rd543, %r187;
	cvt.u64.u32 	%rd544, %r189;
	bra.uni 	$L__BB63_39;
$L__BB63_38:
	div.s64 	%rd543, %rd551, %rd83;
	mul.lo.s64 	%rd462, %rd543, %rd83;
	sub.s64 	%rd544, %rd551, %rd462;
$L__BB63_39:
	mad.lo.s64 	%rd98, %rd544, %rd90, %rd558;
	add.s32 	%r21, %r213, -1;
	mul.wide.u32 	%rd463, %r21, 8;
	add.s64 	%rd464, %rd2, %rd463;
	ld.global.u64 	%rd99, [%rd464];
	or.b64  	%rd465, %rd541, %rd99;
	and.b64  	%rd466, %rd465, -4294967296;
	setp.ne.s64 	%p43, %rd466, 0;
	@%p43 bra 	$L__BB63_41;
	cvt.u32.u64 	%r190, %rd99;
	cvt.u32.u64 	%r191, %rd541;
	div.u32 	%r192, %r191, %r190;
	mul.lo.s32 	%r193, %r192, %r190;
	sub.s32 	%r194, %r191, %r193;
	cvt.u64.u32 	%rd553, %r192;
	cvt.u64.u32 	%rd546, %r194;
	bra.uni 	$L__BB63_42;
$L__BB63_41:
	div.s64 	%rd553, %rd541, %rd99;
	mul.lo.s64 	%rd467, %rd553, %rd99;
	sub.s64 	%rd546, %rd541, %rd467;
$L__BB63_42:
	mul.wide.u32 	%rd468, %r21, 8;
	add.s64 	%rd469, %rd1, %rd468;
	ld.global.u64 	%rd106, [%rd469];
	mad.lo.s64 	%rd557, %rd106, %rd546, %rd91;
	or.b64  	%rd470, %rd543, %rd99;
	and.b64  	%rd471, %rd470, -4294967296;
	setp.ne.s64 	%p44, %rd471, 0;
	@%p44 bra 	$L__BB63_44;
	cvt.u32.u64 	%r195, %rd99;
	cvt.u32.u64 	%r196, %rd543;
	div.u32 	%r197, %r196, %r195;
	mul.lo.s32 	%r198, %r197, %r195;
	sub.s32 	%r199, %r196, %r198;
	cvt.u64.u32 	%rd551, %r197;
	cvt.u64.u32 	%rd548, %r199;
	bra.uni 	$L__BB63_45;
$L__BB63_44:
	div.s64 	%rd551, %rd543, %rd99;
	mul.lo.s64 	%rd472, %rd551, %rd99;
	sub.s64 	%rd548, %rd543, %rd472;
$L__BB63_45:
	mad.lo.s64 	%rd558, %rd548, %rd106, %rd98;
	add.s32 	%r213, %r213, -2;
$L__BB63_46:
	and.b32  	%r200, %r7, 1;
	setp.eq.b32 	%p45, %r200, 1;
	not.pred 	%p46, %p45;
	@%p46 bra 	$L__BB63_54;
	mul.wide.u32 	%rd473, %r213, 8;
	add.s64 	%rd474, %rd2, %rd473;
	ld.global.u64 	%rd121, [%rd474];
	or.b64  	%rd475, %rd553, %rd121;
	and.b64  	%rd476, %rd475, -4294967296;
	setp.ne.s64 	%p47, %rd476, 0;
	@%p47 bra 	$L__BB63_49;
	cvt.u32.u64 	%r201, %rd121;
	cvt.u32.u64 	%r202, %rd553;
	rem.u32 	%r203, %r202, %r201;
	cvt.u64.u32 	%rd555, %r203;
	bra.uni 	$L__BB63_50;
$L__BB63_49:
	rem.s64 	%rd555, %rd553, %rd121;
$L__BB63_50:
	mul.wide.u32 	%rd477, %r213, 8;
	add.s64 	%rd478, %rd1, %rd477;
	ld.global.u64 	%rd125, [%rd478];
	mad.lo.s64 	%rd557, %rd125, %rd555, %rd557;
	or.b64  	%rd479, %rd551, %rd121;
	and.b64  	%rd480, %rd479, -4294967296;
	setp.ne.s64 	%p48, %rd480, 0;
	@%p48 bra 	$L__BB63_52;
	cvt.u32.u64 	%r204, %rd121;
	cvt.u32.u64 	%r205, %rd551;
	rem.u32 	%r206, %r205, %r204;
	cvt.u64.u32 	%rd556, %r206;
	bra.uni 	$L__BB63_53;
$L__BB63_52:
	rem.s64 	%rd556, %rd551, %rd121;
$L__BB63_53:
	mad.lo.s64 	%rd558, %rd556, %rd125, %rd558;
$L__BB63_54:
	shl.b64 	%rd481, %rd557, 1;
	add.s64 	%rd482, %rd599, %rd481;
	ld.global.u16 	%rs1, [%rd482];
	shl.b64 	%rd483, %rd558, 1;
	add.s64 	%rd484, %rd599, %rd483;
	ld.global.u16 	%rs2, [%rd484];
	// begin inline asm
	{ .reg .pred __$temp3;
  setp.lt.bf16  __$temp3, %rs1, %rs2;
  selp.u16 %rs25, 1, 0, __$temp3;}
	// end inline asm
	setp.eq.s16 	%p49, %rs25, 0;
	@%p49 bra 	$L__BB63_56;
	st.shared.u16 	[%r5], %rs2;
	st.shared.u64 	[%r6], %rd6;
	bra.uni 	$L__BB63_117;
$L__BB63_56:
	st.shared.u16 	[%r5], %rs1;
	st.shared.u64 	[%r6], %rd4;
	bra.uni 	$L__BB63_117;
$L__BB63_57:
	setp.le.u64 	%p3, %rd269, %rd4;
	@%p3 bra 	$L__BB63_117;
	mad.lo.s64 	%rd590, %rd5, %rd269, %rd4;
	cvt.u32.u64 	%r24, %rd268;
	add.s32 	%r217, %r24, -1;
	setp.lt.s32 	%p4, %r217, 0;
	@%p4 bra 	$L__BB63_116;
	and.b32  	%r26, %r24, 7;
	setp.lt.u32 	%p5, %r217, 7;
	@%p5 bra 	$L__BB63_87;
	add.s32 	%r215, %r24, -4;
	and.b32  	%r64, %r24, -8;
	neg.s32 	%r214, %r64;
$L__BB63_61:
	.pragma "nounroll";
	add.s32 	%r31, %r215, 3;
	mul.wide.u32 	%rd278, %r31, 8;
	add.s64 	%rd279, %rd2, %rd278;
	ld.global.u64 	%rd136, [%rd279];
	or.b64  	%rd280, %rd590, %rd136;
	and.b64  	%rd281, %rd280, -4294967296;
	setp.ne.s64 	%p6, %rd281, 0;
	@%p6 bra 	$L__BB63_63;
	cvt.u32.u64 	%r65, %rd136;
	cvt.u32.u64 	%r66, %rd590;
	div.u32 	%r67, %r66, %r65;
	mul.lo.s32 	%r68, %r67, %r65;
	sub.s32 	%r69, %r66, %r68;
	cvt.u64.u32 	%rd561, %r67;
	cvt.u64.u32 	%rd562, %r69;
	bra.uni 	$L__BB63_64;
$L__BB63_63:
	div.s64 	%rd561, %rd590, %rd136;
	mul.lo.s64 	%rd282, %rd561, %rd136;
	sub.s64 	%rd562, %rd590, %rd282;
$L__BB63_64:
	mul.wide.u32 	%rd283, %r31, 8;
	add.s64 	%rd284, %rd1, %rd283;
	ld.global.u64 	%rd285, [%rd284];
	mul.lo.s64 	%rd143, %rd285, %rd562;
	add.s32 	%r32, %r215, 2;
	mul.wide.u32 	%rd286, %r32, 8;
	add.s64 	%rd287, %rd2, %rd286;
	ld.global.u64 	%rd144, [%rd287];
	or.b64  	%rd288, %rd561, %rd144;
	and.b64  	%rd289, %rd288, -4294967296;
	setp.ne.s64 	%p7, %rd289, 0;
	@%p7 bra 	$L__BB63_66;
	cvt.u32.u64 	%r70, %rd144;
	cvt.u32.u64 	%r71, %rd561;
	div.u32 	%r72, %r71, %r70;
	mul.lo.s32 	%r73, %r72, %r70;
	sub.s32 	%r74, %r71, %r73;
	cvt.u64.u32 	%rd563, %r72;
	cvt.u64.u32 	%rd564, %r74;
	bra.uni 	$L__BB63_67;
$L__BB63_66:
	div.s64 	%rd563, %rd561, %rd144;
	mul.lo.s64 	%rd290, %rd563, %rd144;
	sub.s64 	%rd564, %rd561, %rd290;
$L__BB63_67:
	mul.wide.u32 	%rd291, %r32, 8;
	add.s64 	%rd292, %rd1, %rd291;
	ld.global.u64 	%rd293, [%rd292];
	mad.lo.s64 	%rd151, %rd293, %rd564, %rd143;
	add.s32 	%r33, %r215, 1;
	mul.wide.u32 	%rd294, %r33, 8;
	add.s64 	%rd295, %rd2, %rd294;
	ld.global.u64 	%rd152, [%rd295];
	or.b64  	%rd296, %rd563, %rd152;
	and.b64  	%rd297, %rd296, -4294967296;
	setp.ne.s64 	%p8, %rd297, 0;
	@%p8 bra 	$L__BB63_69;
	cvt.u32.u64 	%r75, %rd152;
	cvt.u32.u64 	%r76, %rd563;
	div.u32 	%r77, %r76, %r75;
	mul.lo.s32 	%r78, %r77, %r75;
	sub.s32 	%r79, %r76, %r78;
	cvt.u64.u32 	%rd565, %r77;
	cvt.u64.u32 	%rd566, %r79;
	bra.uni 	$L__BB63_70;
$L__BB63_69:
	div.s64 	%rd565, %rd563, %rd152;
	mul.lo.s64 	%rd298, %rd565, %rd152;
	sub.s64 	%rd566, %rd563, %rd298;
$L__BB63_70:
	mul.wide.u32 	%rd299, %r33, 8;
	add.s64 	%rd300, %rd1, %rd299;
	ld.global.u64 	%rd301, [%rd300];
	mad.lo.s64 	%rd159, %rd301, %rd566, %rd151;
	add.s32 	%r34, %r215, -4;
	mul.wide.u32 	%rd302, %r215, 8;
	add.s64 	%rd303, %rd2, %rd302;
	ld.global.u64 	%rd160, [%rd303];
	or.b64  	%rd304, %rd565, %rd160;
	and.b64  	%rd305, %rd304, -4294967296;
	setp.ne.s64 	%p9, %rd305, 0;
	@%p9 bra 	$L__BB63_72;
	cvt.u32.u64 	%r80, %rd160;
	cvt.u32.u64 	%r81, %rd565;
	div.u32 	%r82, %r81, %r80;
	mul.lo.s32 	%r83, %r82, %r80;
	sub.s32 	%r84, %r81, %r83;
	cvt.u64.u32 	%rd567, %r82;
	cvt.u64.u32 	%rd568, %r84;
	bra.uni 	$L__BB63_73;
$L__BB63_72:
	div.s64 	%rd567, %rd565, %rd160;
	mul.lo.s64 	%rd306, %rd567, %rd160;
	sub.s64 	%rd568, %rd565, %rd306;
$L__BB63_73:
	mul.wide.u32 	%rd307, %r215, 8;
	add.s64 	%rd308, %rd1, %rd307;
	ld.global.u64 	%rd309, [%rd308];
	mad.lo.s64 	%rd167, %rd309, %rd568, %rd159;
	add.s32 	%r35, %r215, -1;
	mul.wide.u32 	%rd310, %r35, 8;
	add.s64 	%rd311, %rd2, %rd310;
	ld.global.u64 	%rd168, [%rd311];
	or.b64  	%rd312, %rd567, %rd168;
	and.b64  	%rd313, %rd312, -4294967296;
	setp.ne.s64 	%p10, %rd313, 0;
	@%p10 bra 	$L__BB63_75;
	cvt.u32.u64 	%r85, %rd168;
	cvt.u32.u64 	%r86, %rd567;
	div.u32 	%r87, %r86, %r85;
	mul.lo.s32 	%r88, %r87, %r85;
	sub.s32 	%r89, %r86, %r88;
	cvt.u64.u32 	%rd569, %r87;
	cvt.u64.u32 	%rd570, %r89;
	bra.uni 	$L__BB63_76;
$L__BB63_75:
	div.s64 	%rd569, %rd567, %rd168;
	mul.lo.s64 	%rd314, %rd569, %rd168;
	sub.s64 	%rd570, %rd567, %rd314;
$L__BB63_76:
	mul.wide.u32 	%rd315, %r35, 8;
	add.s64 	%rd316, %rd1, %rd315;
	ld.global.u64 	%rd317, [%rd316];
	mad.lo.s64 	%rd175, %rd317, %rd570, %rd167;
	add.s32 	%r36, %r215, -2;
	mul.wide.u32 	%rd318, %r36, 8;
	add.s64 	%rd319, %rd2, %rd318;
	ld.global.u64 	%rd176, [%rd319];
	or.b64  	%rd320, %rd569, %rd176;
	and.b64  	%rd321, %rd320, -4294967296;
	setp.ne.s64 	%p11, %rd321, 0;
	@%p11 bra 	$L__BB63_78;
	cvt.u32.u64 	%r90, %rd176;
	cvt.u32.u64 	%r91, %rd569;
	div.u32 	%r92, %r91, %r90;
	mul.lo.s32 	%r93, %r92, %r90;
	sub.s32 	%r94, %r91, %r93;
	cvt.u64.u32 	%rd571, %r92;
	cvt.u64.u32 	%rd572, %r94;
	bra.uni 	$L__BB63_79;
$L__BB63_78:
	div.s64 	%rd571, %rd569, %rd176;
	mul.lo.s64 	%rd322, %rd571, %rd176;
	sub.s64 	%rd572, %rd569, %rd322;
$L__BB63_79:
	mul.wide.u32 	%rd323, %r36, 8;
	add.s64 	%rd324, %rd1, %rd323;
	ld.global.u64 	%rd325, [%rd324];
	mad.lo.s64 	%rd183, %rd325, %rd572, %rd175;
	add.s32 	%r37, %r215, -3;
	mul.wide.u32 	%rd326, %r37, 8;
	add.s64 	%rd327, %rd2, %rd326;
	ld.global.u64 	%rd184, [%rd327];
	or.b64  	%rd328, %rd571, %rd184;
	and.b64  	%rd329, %rd328, -4294967296;
	setp.ne.s64 	%p12, %rd329, 0;
	@%p12 bra 	$L__BB63_81;
	cvt.u32.u64 	%r95, %rd184;
	cvt.u32.u64 	%r96, %rd571;
	div.u32 	%r97, %r96, %r95;
	mul.lo.s32 	%r98, %r97, %r95;
	sub.s32 	%r99, %r96, %r98;
	cvt.u64.u32 	%rd573, %r97;
	cvt.u64.u32 	%rd574, %r99;
	bra.uni 	$L__BB63_82;
$L__BB63_81:
	div.s64 	%rd573, %rd571, %rd184;
	mul.lo.s64 	%rd330, %rd573, %rd184;
	sub.s64 	%rd574, %rd571, %rd330;
$L__BB63_82:
	mul.wide.u32 	%rd331, %r37, 8;
	add.s64 	%rd332, %rd1, %rd331;
	ld.global.u64 	%rd333, [%rd332];
	mad.lo.s64 	%rd191, %rd333, %rd574, %rd183;
	mul.wide.u32 	%rd334, %r34, 8;
	add.s64 	%rd335, %rd2, %rd334;
	ld.global.u64 	%rd192, [%rd335];
	or.b64  	%rd336, %rd573, %rd192;
	and.b64  	%rd337, %rd336, -4294967296;
	setp.ne.s64 	%p13, %rd337, 0;
	@%p13 bra 	$L__BB63_84;
	cvt.u32.u64 	%r100, %rd192;
	cvt.u32.u64 	%r101, %rd573;
	div.u32 	%r102, %r101, %r100;
	mul.lo.s32 	%r103, %r102, %r100;
	sub.s32 	%r104, %r101, %r103;
	cvt.u64.u32 	%rd590, %r102;
	cvt.u64.u32 	%rd576, %r104;
	bra.uni 	$L__BB63_85;
$L__BB63_84:
	div.s64 	%rd590, %rd573, %rd192;
	mul.lo.s64 	%rd338, %rd590, %rd192;
	sub.s64 	%rd576, %rd573, %rd338;
$L__BB63_85:
	mul.wide.u32 	%rd339, %r34, 8;
	add.s64 	%rd340, %rd1, %rd339;
	ld.global.u64 	%rd341, [%rd340];
	mad.lo.s64 	%rd342, %rd341, %rd576, %rd191;
	shl.b64 	%rd343, %rd342, 1;
	add.s64 	%rd599, %rd599, %rd343;
	add.s32 	%r215, %r215, -8;
	add.s32 	%r214, %r214, 8;
	setp.ne.s32 	%p14, %r214, 0;
	@%p14 bra 	$L__BB63_61;
	add.s32 	%r217, %r215, 3;
$L__BB63_87:
	setp.eq.s32 	%p15, %r26, 0;
	@%p15 bra 	$L__BB63_116;
	and.b32  	%r42, %r24, 3;
	setp.lt.u32 	%p16, %r26, 4;
	@%p16 bra 	$L__BB63_102;
	mul.wide.u32 	%rd345, %r217, 8;
	add.s64 	%rd346, %rd2, %rd345;
	ld.global.u64 	%rd203, [%rd346];
	or.b64  	%rd347, %rd590, %rd203;
	and.b64  	%rd348, %rd347, -4294967296;
	setp.ne.s64 	%p17, %rd348, 0;
	@%p17 bra 	$L__BB63_91;
	cvt.u32.u64 	%r105, %rd203;
	cvt.u32.u64 	%r106, %rd590;
	div.u32 	%r107, %r106, %r105;
	mul.lo.s32 	%r108, %r107, %r105;
	sub.s32 	%r109, %r106, %r108;
	cvt.u64.u32 	%rd580, %r107;
	cvt.u64.u32 	%rd581, %r109;
	bra.uni 	$L__BB63_92;
$L__BB63_91:
	div.s64 	%rd580, %rd590, %rd203;
	mul.lo.s64 	%rd349, %rd580, %rd203;
	sub.s64 	%rd581, %rd590, %rd349;
$L__BB63_92:
	mul.wide.u32 	%rd350, %r217, 8;
	add.s64 	%rd351, %rd1, %rd350;
	ld.global.u64 	%rd352, [%rd351];
	mul.lo.s64 	%rd210, %rd352, %rd581;
	add.s32 	%r43, %r217, -1;
	mul.wide.u32 	%rd353, %r43, 8;
	add.s64 	%rd354, %rd2, %rd353;
	ld.global.u64 	%rd211, [%rd354];
	or.b64  	%rd355, %rd580, %rd211;
	and.b64  	%rd356, %rd355, -4294967296;
	setp.ne.s64 	%p18, %rd356, 0;
	@%p18 bra 	$L__BB63_94;
	cvt.u32.u64 	%r110, %rd211;
	cvt.u32.u64 	%r111, %rd580;
	div.u32 	%r112, %r111, %r110;
	mul.lo.s32 	%r113, %r112, %r110;
	sub.s32 	%r114, %r111, %r113;
	cvt.u64.u32 	%rd582, %r112;
	cvt.u64.u32 	%rd583, %r114;
	bra.uni 	$L__BB63_95;
$L__BB63_94:
	div.s64 	%rd582, %rd580, %rd211;
	mul.lo.s64 	%rd357, %rd582, %rd211;
	sub.s64 	%rd583, %rd580, %rd357;
$L__BB63_95:
	mul.wide.u32 	%rd358, %r43, 8;
	add.s64 	%rd359, %rd1, %rd358;
	ld.global.u64 	%rd360, [%rd359];
	mad.lo.s64 	%rd218, %rd360, %rd583, %rd210;
	add.s32 	%r44, %r217, -2;
	mul.wide.u32 	%rd361, %r44, 8;
	add.s64 	%rd362, %rd2, %rd361;
	ld.global.u64 	%rd219, [%rd362];
	or.b64  	%rd363, %rd582, %rd219;
	and.b64  	%rd364, %rd363, -4294967296;
	setp.ne.s64 	%p19, %rd364, 0;
	@%p19 bra 	$L__BB63_97;
	cvt.u32.u64 	%r115, %rd219;
	cvt.u32.u64 	%r116, %rd582;
	div.u32 	%r117, %r116, %r115;
	mul.lo.s32 	%r118, %r117, %r115;
	sub.s32 	%r119, %r116, %r118;
	cvt.u64.u32 	%rd584, %r117;
	cvt.u64.u32 	%rd585, %r119;
	bra.uni 	$L__BB63_98;
$L__BB63_97:
	div.s64 	%rd584, %rd582, %rd219;
	mul.lo.s64 	%rd365, %rd584, %rd219;
	sub.s64 	%rd585, %rd582, %rd365;
$L__BB63_98:
	mul.wide.u32 	%rd366, %r44, 8;
	add.s64 	%rd367, %rd1, %rd366;
	ld.global.u64 	%rd368, [%rd367];
	mad.lo.s64 	%rd226, %rd368, %rd585, %rd218;
	add.s32 	%r45, %r217, -3;
	mul.wide.u32 	%rd369, %r45, 8;
	add.s64 	%rd370, %rd2, %rd369;
	ld.global.u64 	%rd227, [%rd370];
	or.b64  	%rd371, %rd584, %rd227;
	and.b64  	%rd372, %rd371, -4294967296;
	setp.ne.s64 	%p20, %rd372, 0;
	@%p20 bra 	$L__BB63_100;
	cvt.u32.u64 	%r120, %rd227;
	cvt.u32.u64 	%r121, %rd584;
	div.u32 	%r122, %r121, %r120;
	mul.lo.s32 	%r123, %r122, %r120;
	sub.s32 	%r124, %r121, %r123;
	cvt.u64.u32 	%rd590, %r122;
	cvt.u64.u32 	%rd587, %r124;
	bra.uni 	$L__BB63_101;
$L__BB63_100:
	div.s64 	%rd590, %rd584, %rd227;
	mul.lo.s64 	%rd373, %rd590, %rd227;
	sub.s64 	%rd587, %rd584, %rd373;
$L__BB63_101:
	mul.wide.u32 	%rd374, %r45, 8;
	add.s64 	%rd375, %rd1, %rd374;
	ld.global.u64 	%rd376, [%rd375];
	mad.lo.s64 	%rd377, %rd376, %rd587, %rd226;
	shl.b64 	%rd378, %rd377, 1;
	add.s64 	%rd599, %rd599, %rd378;
	add.s32 	%r217, %r217, -4;
$L__BB63_102:
	setp.eq.s32 	%p21, %r42, 0;
	@%p21 bra 	$L__BB63_116;
	setp.eq.s32 	%p22, %r42, 1;
	@%p22 bra 	$L__BB63_111;
	mul.wide.u32 	%rd380, %r217, 8;
	add.s64 	%rd381, %rd2, %rd380;
	ld.global.u64 	%rd238, [%rd381];
	or.b64  	%rd382, %rd590, %rd238;
	and.b64  	%rd383, %rd382, -4294967296;
	setp.ne.s64 	%p23, %rd383, 0;
	@%p23 bra 	$L__BB63_106;
	cvt.u32.u64 	%r125, %rd238;
	cvt.u32.u64 	%r126, %rd590;
	div.u32 	%r127, %r126, %r125;
	mul.lo.s32 	%r128, %r127, %r125;
	sub.s32 	%r129, %r126, %r128;
	cvt.u64.u32 	%rd591, %r127;
	cvt.u64.u32 	%rd592, %r129;
	bra.uni 	$L__BB63_107;
$L__BB63_106:
	div.s64 	%rd591, %rd590, %rd238;
	mul.lo.s64 	%rd384, %rd591, %rd238;
	sub.s64 	%rd592, %rd590, %rd384;
$L__BB63_107:
	mul.wide.u32 	%rd385, %r217, 8;
	add.s64 	%rd386, %rd1, %rd385;
	ld.global.u64 	%rd387, [%rd386];
	mul.lo.s64 	%rd245, %rd387, %rd592;
	add.s32 	%r48, %r217, -1;
	mul.wide.u32 	%rd388, %r48, 8;
	add.s64 	%rd389, %rd2, %rd388;
	ld.global.u64 	%rd246, [%rd389];
	or.b64  	%rd390, %rd591, %rd246;
	and.b64  	%rd391, %rd390, -4294967296;
	setp.ne.s64 	%p24, %rd391, 0;
	@%p24 bra 	$L__BB63_109;
	cvt.u32.u64 	%r130, %rd246;
	cvt.u32.u64 	%r131, %rd591;
	div.u32 	%r132, %r131, %r130;
	mul.lo.s32 	%r133, %r132, %r130;
	sub.s32 	%r134, %r131, %r133;
	cvt.u64.u32 	%rd590, %r132;
	cvt.u64.u32 	%rd594, %r134;
	bra.uni 	$L__BB63_110;
$L__BB63_109:
	div.s64 	%rd590, %rd591, %rd246;
	mul.lo.s64 	%rd392, %rd590, %rd246;
	sub.s64 	%rd594, %rd591, %rd392;
$L__BB63_110:
	add.s64 	%rd394, %rd1, %rd388;
	ld.global.u64 	%rd395, [%rd394];
	mad.lo.s64 	%rd396, %rd395, %rd594, %rd245;
	shl.b64 	%rd397, %rd396, 1;
	add.s64 	%rd599, %rd599, %rd397;
	add.s32 	%r217, %r217, -2;
$L__BB63_111:
	and.b32  	%r135, %r24, 1;
	setp.eq.b32 	%p25, %r135, 1;
	not.pred 	%p26, %p25;
	@%p26 bra 	$L__BB63_116;
	mul.wide.u32 	%rd398, %r217, 8;
	add.s64 	%rd399, %rd2, %rd398;
	ld.global.u64 	%rd257, [%rd399];
	or.b64  	%rd400, %rd590, %rd257;
	and.b64  	%rd401, %rd400, -4294967296;
	setp.ne.s64 	%p27, %rd401, 0;
	@%p27 bra 	$L__BB63_114;
	cvt.u32.u64 	%r136, %rd257;
	cvt.u32.u64 	%r137, %rd590;
	rem.u32 	%r138, %r137, %r136;
	cvt.u64.u32 	%rd598, %r138;
	bra.uni 	$L__BB63_115;
$L__BB63_114:
	rem.s64 	%rd598, %rd590, %rd257;
$L__BB63_115:
	add.s64 	%rd403, %rd1, %rd398;
	ld.global.u64 	%rd404, [%rd403];
	mul.lo.s64 	%rd405, %rd404, %rd598;
	shl.b64 	%rd406, %rd405, 1;
	add.s64 	%rd599, %rd599, %rd406;
$L__BB63_116:
	ld.global.u16 	%rs24, [%rd599];
	st.shared.u16 	[%r5], %rs24;
	st.shared.u64 	[%r6], %rd4;
$L__BB63_117:
	bar.sync 	0;
	setp.lt.u32 	%p50, %r219, 66;
	@%p50 bra 	$L__BB63_125;
$L__BB63_118:
	mov.u32 	%r51, %r219;
	shr.u32 	%r219, %r51, 1;
	setp.ge.u32 	%p51, %r3, %r219;
	@%p51 bra 	$L__BB63_124;
	ld.shared.u16 	%rs3, [%r5];
	and.b32  	%r207, %r51, 2046;
	add.s32 	%r208, %r5, %r207;
	ld.shared.u16 	%rs4, [%r208];
	// begin inline asm
	{ .reg .pred __$temp3;
  setp.lt.bf16  __$temp3, %rs3, %rs4;
  selp.u16 %rs28, 1, 0, __$temp3;}
	// end inline asm
	setp.eq.s16 	%p52, %rs28, 0;
	shl.b32 	%r209, %r219, 3;
	add.s32 	%r53, %r6, %r209;
	@%p52 bra 	$L__BB63_121;
	ld.shared.u64 	%rd600, [%r53];
	bra.uni 	$L__BB63_123;
$L__BB63_121:
	// begin inline asm
	{ .reg .pred __$temp3;
  setp.eq.bf16  __$temp3, %rs3, %rs4;
  selp.u16 %rs31, 1, 0, __$temp3;}
	// end inline asm
	setp.eq.s16 	%p53, %rs31, 0;
	@%p53 bra 	$L__BB63_124;
	ld.shared.u64 	%rd485, [%r6];
	ld.shared.u64 	%rd600, [%r53];
	setp.le.s64 	%p54, %rd485, %rd600;
	@%p54 bra 	$L__BB63_124;
$L__BB63_123:
	st.shared.u16 	[%r5], %rs4;
	st.shared.u64 	[%r6], %rd600;
$L__BB63_124:
	bar.sync 	0;
	setp.gt.u32 	%p55, %r51, 131;
	@%p55 bra 	$L__BB63_118;
$L__BB63_125:
	setp.gt.u32 	%p56, %r3, 31;
	@%p56 bra 	$L__BB63_152;
	ld.shared.u16 	%rs73, [%r5];
	ld.shared.u16 	%rs6, [%r5+64];
	// begin inline asm
	{ .reg .pred __$temp3;
  setp.lt.bf16  __$temp3, %rs73, %rs6;
  selp.u16 %rs34, 1, 0, __$temp3;}
	// end inline asm
	setp.ne.s16 	%p57, %rs34, 0;
	@%p57 bra 	$L__BB63_129;
	// begin inline asm
	{ .reg .pred __$temp3;
  setp.eq.bf16  __$temp3, %rs73, %rs6;
  selp.u16 %rs37, 1, 0, __$temp3;}
	// end inline asm
	setp.eq.s16 	%p58, %rs37, 0;
	@%p58 bra 	$L__BB63_130;
	ld.volatile.shared.u64 	%rd486, [%r6];
	ld.volatile.shared.u64 	%rd487, [%r6+256];
	setp.le.s64 	%p59, %rd486, %rd487;
	@%p59 bra 	$L__BB63_130;
$L__BB63_129:
	ld.volatile.shared.u64 	%rd488, [%r6+256];
	st.volatile.shared.u64 	[%r6], %rd488;
	ld.volatile.shared.u16 	%rs73, [%r5+64];
	st.volatile.shared.u16 	[%r5], %rs73;
$L__BB63_130:
	ld.shared.u16 	%rs9, [%r5+32];
	// begin inline asm
	{ .reg .pred __$temp3;
  setp.lt.bf16  __$temp3, %rs73, %rs9;
  selp.u16 %rs40, 1, 0, __$temp3;}
	// end inline asm
	setp.ne.s16 	%p60, %rs40, 0;
	@%p60 bra 	$L__BB63_133;
	// begin inline asm
	{ .reg .pred __$temp3;
  setp.eq.bf16  __$temp3, %rs73, %rs9;
  selp.u16 %rs43, 1, 0, __$temp3;}
	// end inline asm
	setp.eq.s16 	%p61, %rs43, 0;
	@%p61 bra 	$L__BB63_134;
	ld.volatile.shared.u64 	%rd489, [%r6];
	ld.volatile.shared.u64 	%rd490, [%r6+128];
	setp.le.s64 	%p62, %rd489, %rd490;
	@%p62 bra 	$L__BB63_134;
$L__BB63_133:
	ld.volatile.shared.u64 	%rd491, [%r6+128];
	st.volatile.shared.u64 	[%r6], %rd491;
	ld.volatile.shared.u16 	%rs73, [%r5+32];
	st.volatile.shared.u16 	[%r5], %rs73;
$L__BB63_134:
	ld.shared.u16 	%rs12, [%r5+16];
	// begin inline asm
	{ .reg .pred __$temp3;
  setp.lt.bf16  __$temp3, %rs73, %rs12;
  selp.u16 %rs46, 1, 0, __$temp3;}
	// end inline asm
	setp.ne.s16 	%p63, %rs46, 0;
	@%p63 bra 	$L__BB63_137;
	// begin inline asm
	{ .reg .pred __$temp3;
  setp.eq.bf16  __$temp3, %rs73, %rs12;
  selp.u16 %rs49, 1, 0, __$temp3;}
	// end inline asm
	setp.eq.s16 	%p64, %rs49, 0;
	@%p64 bra 	$L__BB63_138;
	ld.volatile.shared.u64 	%rd492, [%r6];
	ld.volatile.shared.u64 	%rd493, [%r6+64];
	setp.le.s64 	%p65, %rd492, %rd493;
	@%p65 bra 	$L__BB63_138;
$L__BB63_137:
	ld.volatile.shared.u64 	%rd494, [%r6+64];
	st.volatile.shared.u64 	[%r6], %rd494;
	ld.volatile.shared.u16 	%rs73, [%r5+16];
	st.volatile.shared.u16 	[%r5], %rs73;
$L__BB63_138:
	ld.shared.u16 	%rs15, [%r5+8];
	// begin inline asm
	{ .reg .pred __$temp3;
  setp.lt.bf16  __$temp3, %rs73, %rs15;
  selp.u16 %rs52, 1, 0, __$temp3;}
	// end inline asm
	setp.ne.s16 	%p66, %rs52, 0;
	@%p66 bra 	$L__BB63_141;
	// begin inline asm
	{ .reg .pred __$temp3;
  setp.eq.bf16  __$temp3, %rs73, %rs15;
  selp.u16 %rs55, 1, 0, __$temp3;}
	// end inline asm
	setp.eq.s16 	%p67, %rs55, 0;
	@%p67 bra 	$L__BB63_142;
	ld.volatile.shared.u64 	%rd495, [%r6];
	ld.volatile.shared.u64 	%rd496, [%r6+32];
	setp.le.s64 	%p68, %rd495, %rd496;
	@%p68 bra 	$L__BB63_142;
$L__BB63_141:
	ld.volatile.shared.u64 	%rd497, [%r6+32];
	st.volatile.shared.u64 	[%r6], %rd497;
	ld.volatile.shared.u16 	%rs73, [%r5+8];
	st.volatile.shared.u16 	[%r5], %rs73;
$L__BB63_142:
	ld.shared.u16 	%rs18, [%r5+4];
	// begin inline asm
	{ .reg .pred __$temp3;
  setp.lt.bf16  __$temp3, %rs73, %rs18;
  selp.u16 %rs58, 1, 0, __$temp3;}
	// end inline asm
	setp.ne.s16 	%p69, %rs58, 0;
	@%p69 bra 	$L__BB63_145;
	// begin inline asm
	{ .reg .pred __$temp3;
  setp.eq.bf16  __$temp3, %rs73, %rs18;
  selp.u16 %rs61, 1, 0, __$temp3;}
	// end inline asm
	setp.eq.s16 	%p70, %rs61, 0;
	@%p70 bra 	$L__BB63_146;
	ld.volatile.shared.u64 	%rd498, [%r6];
	ld.volatile.shared.u64 	%rd499, [%r6+16];
	setp.le.s64 	%p71, %rd498, %rd499;
	@%p71 bra 	$L__BB63_146;
$L__BB63_145:
	ld.volatile.shared.u64 	%rd500, [%r6+16];
	st.volatile.shared.u64 	[%r6], %rd500;
	ld.volatile.shared.u16 	%rs73, [%r5+4];
	st.volatile.shared.u16 	[%r5], %rs73;
$L__BB63_146:
	ld.shared.u16 	%rs21, [%r5+2];
	// begin inline asm
	{ .reg .pred __$temp3;
  setp.lt.bf16  __$temp3, %rs73, %rs21;
  selp.u16 %rs64, 1, 0, __$temp3;}
	// end inline asm
	setp.ne.s16 	%p72, %rs64, 0;
	@%p72 bra 	$L__BB63_149;
	// begin inline asm
	{ .reg .pred __$temp3;
  setp.eq.bf16  __$temp3, %rs73, %rs21;
  selp.u16 %rs67, 1, 0, __$temp3;}
	// end inline asm
	setp.eq.s16 	%p73, %rs67, 0;
	@%p73 bra 	$L__BB63_150;
	ld.volatile.shared.u64 	%rd501, [%r6];
	ld.volatile.shared.u64 	%rd502, [%r6+8];
	setp.le.s64 	%p74, %rd501, %rd502;
	@%p74 bra 	$L__BB63_150;
$L__BB63_149:
	ld.volatile.shared.u64 	%rd503, [%r6+8];
	st.volatile.shared.u64 	[%r6], %rd503;
	ld.volatile.shared.u16 	%rs70, [%r5+2];
	st.volatile.shared.u16 	[%r5], %rs70;
$L__BB63_150:
	setp.ne.s32 	%p75, %r3, 0;
	@%p75 bra 	$L__BB63_152;
	ld.param.u64 	%rd514, [nkd_bf16_param_9];
	ld.param.u64 	%rd513, [nkd_bf16_param_0];
	cvt.u64.u32 	%rd504, %r4;
	mad.lo.s64 	%rd505, %rd514, %rd5, %rd504;
	cvta.to.global.u64 	%rd506, %rd513;
	shl.b64 	%rd507, %rd505, 1;
	add.s64 	%rd508, %rd506, %rd507;
	ld.shared.u16 	%rs71, [sdata_bf16];
	st.global.u16 	[%rd508], %rs71;
	ld.shared.u64 	%rd509, [%r2];
	cvta.to.global.u64 	%rd510, %rd267;
	shl.b64 	%rd511, %rd505, 3;
	add.s64 	%rd512, %rd510, %rd511;
	st.global.u64 	[%rd512], %rd509;
$L__BB63_152:
	ret;

}
	// .globl	nkd2_bf16
.visible .entry nkd2_bf16(
	.param .u64 .ptr .align 1 nkd2_bf16_param_0,
	.param .u64 .ptr .align 1 nkd2_bf16_param_1,
	.param .u64 .ptr .align 1 nkd2_bf16_param_2,
	.param .u64 nkd2_bf16_param_3,
	.param .u64 nkd2_bf16_param_4,
	.param .u64 nkd2_bf16_param_5,
	.param .u64 nkd2_bf16_param_6,
	.param .u64 nkd2_bf16_param_7
)
{
	.reg .pred 	%p<33>;
	.reg .b16 	%rs<80>;
	.reg .b32 	%r<27>;
	.reg .b64 	%rd<71>;

	ld.param.u64 	%rd15, [nkd2_bf16_param_0];
	ld.param.u64 	%rd18, [nkd2_bf16_param_1];
	ld.param.u64 	%rd19, [nkd2_bf16_param_2];
	ld.param.u64 	%rd20, [nkd2_bf16_param_3];
	ld.param.u64 	%rd16, [nkd2_bf16_param_4];
	ld.param.u64 	%rd21, [nkd2_bf16_param_5];
	ld.param.u64 	%rd17, [nkd2_bf16_param_7];
	cvta.to.global.u64 	%rd1, %rd19;
	cvta.to.global.u64 	%rd2, %rd18;
	mov.u32 	%r26, %ntid.x;
	shl.b32 	%r12, %r26, 1;
	mov.u32 	%r13, sdata_bf16;
	add.s32 	%r2, %r13, %r12;
	mov.u32 	%r3, %tid.x;
	mov.u32 	%r4, %ctaid.x;
	mul.lo.s32 	%r14, %r4, %r26;
	shl.b32 	%r15, %r14, 1;
	add.s32 	%r16, %r15, %r3;
	mov.b16 	%rs23, -128;
	// begin inline asm
	cvt.rn.bf16.u16 %rs22, %rs23;
	// end inline asm
	shl.b32 	%r17, %r3, 1;
	add.s32 	%r5, %r13, %r17;
	st.shared.u16 	[%r5], %rs22;
	cvt.u64.u32 	%rd3, %r16;
	shl.b32 	%r18, %r3, 3;
	add.s32 	%r6, %r2, %r18;
	st.shared.u64 	[%r6], %rd3;
	mov.u32 	%r19, %ctaid.y;
	cvt.u64.u32 	%rd22, %r19;
	add.s64 	%rd4, %rd20, %rd22;
	setp.ge.u64 	%p1, %rd4, %rd21;
	@%p1 bra 	$L__BB64_46;
	cvt.u32.u64 	%r20, %rd3;
	mul.lo.s64 	%rd5, %rd17, %rd4;
	cvt.u32.u64 	%r21, %rd5;
	add.s32 	%r7, %r20, %r21;
	add.s32 	%r22, %r20, %r26;
	add.s32 	%r8, %r7, %r26;
	cvt.u64.u32 	%rd23, %r22;
	setp.le.u64 	%p2, %rd16, %rd23;
	@%p2 bra 	$L__BB64_9;
	mul.wide.u32 	%rd29, %r7, 2;
	add.s64 	%rd30, %rd2, %rd29;
	ld.global.u16 	%rs1, [%rd30];
	mul.wide.u32 	%rd31, %r8, 2;
	add.s64 	%rd32, %rd2, %rd31;
	ld.global.u16 	%rs2, [%rd32];
	// begin inline asm
	{ .reg .pred __$temp3;
  setp.lt.bf16  __$temp3, %rs1, %rs2;
  selp.u16 %rs25, 1, 0, __$temp3;}
	// end inline asm
	setp.eq.s16 	%p4, %rs25, 0;
	@%p4 bra 	$L__BB64_4;
	mul.wide.u32 	%rd33, %r8, 8;
	add.s64 	%rd34, %rd1, %rd33;
	ld.global.u64 	%rd68, [%rd34];
	bra.uni 	$L__BB64_8;
$L__BB64_4:
	// begin inline asm
	{ .reg .pred __$temp3;
  setp.eq.bf16  __$temp3, %rs1, %rs2;
  selp.u16 %rs28, 1, 0, __$temp3;}
	// end inline asm
	setp.ne.s16 	%p5, %rs28, 0;
	@%p5 bra 	$L__BB64_7;
	mul.wide.u32 	%rd39, %r7, 8;
	add.s64 	%rd40, %rd1, %rd39;
	ld.global.u64 	%rd69, [%rd40];
$L__BB64_6:
	st.shared.u16 	[%r5], %rs1;
	st.shared.u64 	[%r6], %rd69;
	bra.uni 	$L__BB64_11;
$L__BB64_7:
	mul.wide.u32 	%rd35, %r7, 8;
	add.s64 	%rd36, %rd1, %rd35;
	ld.global.u64 	%rd69, [%rd36];
	mul.wide.u32 	%rd37, %r8, 8;
	add.s64 	%rd38, %rd1, %rd37;
	ld.global.u64 	%rd68, [%rd38];
	setp.le.s64 	%p6, %rd69, %rd68;
	@%p6 bra 	$L__BB64_6;
$L__BB64_8:
	st.shared.u16 	[%r5], %rs2;
	st.shared.u64 	[%r6], %rd68;
	bra.uni 	$L__BB64_11;
$L__BB64_9:
	setp.le.u64 	%p3, %rd16, %rd3;
	@%p3 bra 	$L__BB64_11;
	mul.wide.u32 	%rd24, %r7, 2;
	add.s64 	%rd25, %rd2, %rd24;
	ld.global.u16 	%rs24, [%rd25];
	st.shared.u16 	[%r5], %rs24;
	mul.wide.u32 	%rd26, %r7, 8;
	add.s64 	%rd27, %rd1, %rd26;
	ld.global.u64 	%rd28, [%rd27];
	st.shared.u64 	[%r6], %rd28;
$L__BB64_11:
	bar.sync 	0;
	setp.lt.u32 	%p7, %r26, 66;
	@%p7 bra 	$L__BB64_19;
$L__BB64_12:
	mov.u32 	%r9, %r26;
	shr.u32 	%r26, %r9, 1;
	setp.ge.u32 	%p8, %r3, %r26;
	@%p8 bra 	$L__BB64_18;
	ld.shared.u16 	%rs3, [%r5];
	and.b32  	%r23, %r9, 2046;
	add.s32 	%r24, %r5, %r23;
	ld.shared.u16 	%rs4, [%r24];
	// begin inline asm
	{ .reg .pred __$temp3;
  setp.lt.bf16  __$temp3, %rs3, %rs4;
  selp.u16 %rs31, 1, 0, __$temp3;}
	// end inline asm
	setp.eq.s16 	%p9, %rs31, 0;
	shl.b32 	%r25, %r26, 3;
	add.s32 	%r11, %r6, %r25;
	@%p9 bra 	$L__BB64_15;
	ld.shared.u64 	%rd70, [%r11];
	bra.uni 	$L__BB64_17;
$L__BB64_15:
	// begin inline asm
	{ .reg .pred __$temp3;
  setp.eq.bf16  __$temp3, %rs3, %rs4;
  selp.u16 %rs34, 1, 0, __$temp3;}
	// end inline asm
	setp.eq.s16 	%p10, %rs34, 0;
	@%p10 bra 	$L__BB64_18;
	ld.shared.u64 	%rd41, [%r6];
	ld.shared.u64 	%rd70, [%r11];
	setp.le.s64 	%p11, %rd41, %rd70;
	@%p11 bra 	$L__BB64_18;
$L__BB64_17:
	st.shared.u16 	[%r5], %rs4;
	st.shared.u64 	[%r6], %rd70;
$L__BB64_18:
	bar.sync 	0;
	setp.gt.u32 	%p12, %r9, 131;
	@%p12 bra 	$L__BB64_12;
$L__BB64_19:
	setp.gt.u32 	%p13, %r3, 31;
	@%p13 bra 	$L__BB64_46;
	ld.shared.u16 	%rs76, [%r5];
	ld.shared.u16 	%rs6, [%r5+64];
	// begin inline asm
	{ .reg .pred __$temp3;
  setp.lt.bf16  __$temp3, %rs76, %rs6;
  selp.u16 %rs37, 1, 0, __$temp3;}
	// end inline asm
	setp.ne.s16 	%p14, %rs37, 0;
	@%p14 bra 	$L__BB64_23;
	// begin inline asm
	{ .reg .pred __$temp3;
  setp.eq.bf16  __$temp3, %rs76, %rs6;
  selp.u16 %rs40, 1, 0, __$temp3;}
	// end inline asm
	setp.eq.s16 	%p15, %rs40, 0;
	@%p15 bra 	$L__BB64_24;
	ld.volatile.shared.u64 	%rd42, [%r6];
	ld.volatile.shared.u64 	%rd43, [%r6+256];
	setp.le.s64 	%p16, %rd42, %rd43;
	@%p16 bra 	$L__BB64_24;
$L__BB64_23:
	ld.volatile.shared.u64 	%rd44, [%r6+256];
	st.volatile.shared.u64 	[%r6], %rd44;
	ld.volatile.shared.u16 	%rs76, [%r5+64];
	st.volatile.shared.u16 	[%r5], %rs76;
$L__BB64_24:
	ld.shared.u16 	%rs9, [%r5+32];
	// begin inline asm
	{ .reg .pred __$temp3;
  setp.lt.bf16  __$temp3, %rs76, %rs9;
  selp.u16 %rs43, 1, 0, __$temp3;}
	// end inline asm
	setp.ne.s16 	%p17, %rs43, 0;
	@%p17 bra 	$L__BB64_27;
	// begin inline asm
	{ .reg .pred __$temp3;
  setp.eq.bf16  __$temp3, %rs76, %rs9;
  selp.u16 %rs46, 1, 0, __$temp3;}
	// end inline asm
	setp.eq.s16 	%p18, %rs46, 0;
	@%p18 bra 	$L__BB64_28;
	ld.volatile.shared.u64 	%rd45, [%r6];
	ld.volatile.shared.u64 	%rd46, [%r6+128];
	setp.le.s64 	%p19, %rd45, %rd46;
	@%p19 bra 	$L__BB64_28;
$L__BB64_27:
	ld.volatile.shared.u64 	%rd47, [%r6+128];
	st.volatile.shared.u64 	[%r6], %rd47;
	ld.volatile.shared.u16 	%rs76, [%r5+32];
	st.volatile.shared.u16 	[%r5], %rs76;
$L__BB64_28:
	ld.shared.u16 	%rs12, [%r5+16];
	// begin inline asm
	{ .reg .pred __$temp3;
  setp.lt.bf16  __$temp3, %rs76, %rs12;
  selp.u16 %rs49, 1, 0, __$temp3;}
	// end inline asm
	setp.ne.s16 	%p20, %rs49, 0;
	@%p20 bra 	$L__BB64_31;
	// begin inline asm
	{ .reg .pred __$temp3;
  setp.eq.bf16  __$temp3, %rs76, %rs12;
  selp.u16 %rs52, 1, 0, __$temp3;}
	// end inline asm
	setp.eq.s16 	%p21, %rs52, 0;
	@%p21 bra 	$L__BB64_32;
	ld.volatile.shared.u64 	%rd48, [%r6];
	ld.volatile.shared.u64 	%rd49, [%r6+64];
	setp.le.s64 	%p22, %rd48, %rd49;
	@%p22 bra 	$L__BB64_32;
$L__BB64_31:
	ld.volatile.shared.u64 	%rd50, [%r6+64];
	st.volatile.shared.u64 	[%r6], %rd50;
	ld.volatile.shared.u16 	%rs76, [%r5+16];
	st.volatile.shared.u16 	[%r5], %rs76;
$L__BB64_32:
	ld.shared.u16 	%rs15, [%r5+8];
	// begin inline asm
	{ .reg .pred __$temp3;
  setp.lt.bf16  __$temp3, %rs76, %rs15;
  selp.u16 %rs55, 1, 0, __$temp3;}
	// end inline asm
	setp.ne.s16 	%p23, %rs55, 0;
	@%p23 bra 	$L__BB64_35;
	// begin inline asm
	{ .reg .pred __$temp3;
  setp.eq.bf16  __$temp3, %rs76, %rs15;
  selp.u16 %rs58, 1, 0, __$temp3;}
	// end inline asm
	setp.eq.s16 	%p24, %rs58, 0;
	@%p24 bra 	$L__BB64_36;
	ld.volatile.shared.u64 	%rd51, [%r6];
	ld.volatile.shared.u64 	%rd52, [%r6+32];
	setp.le.s64 	%p25, %rd51, %rd52;
	@%p25 bra 	$L__BB64_36;
$L__BB64_35:
	ld.volatile.shared.u64 	%rd53, [%r6+32];
	st.volatile.shared.u64 	[%r6], %rd53;
	ld.volatile.shared.u16 	%rs76, [%r5+8];
	st.volatile.shared.u16 	[%r5], %rs76;
$L__BB64_36:
	ld.shared.u16 	%rs18, [%r5+4];
	// begin inline asm
	{ .reg .pred __$temp3;
  setp.lt.bf16  __$temp3, %rs76, %rs18;
  selp.u16 %rs61, 1, 0, __$temp3;}
	// end inline asm
	setp.ne.s16 	%p26, %rs61, 0;
	@%p26 bra 	$L__BB64_39;
	// begin inline asm
	{ .reg .pred __$temp3;
  setp.eq.bf16  __$temp3, %rs76, %rs18;
  selp.u16 %rs64, 1, 0, __$temp3;}
	// end inline asm
	setp.eq.s16 	%p27, %rs64, 0;
	@%p27 bra 	$L__BB64_40;
	ld.volatile.shared.u64 	%rd54, [%r6];
	ld.volatile.shared.u64 	%rd55, [%r6+16];
	setp.le.s64 	%p28, %rd54, %rd55;
	@%p28 bra 	$L__BB64_40;
$L__BB64_39:
	ld.volatile.shared.u64 	%rd56, [%r6+16];
	st.volatile.shared.u64 	[%r6], %rd56;
	ld.volatile.shared.u16 	%rs76, [%r5+4];
	st.volatile.shared.u16 	[%r5], %rs76;
$L__BB64_40:
	ld.shared.u16 	%rs21, [%r5+2];
	// begin inline asm
	{ .reg .pred __$temp3;
  setp.lt.bf16  __$temp3, %rs76, %rs21;
  selp.u16 %rs67, 1, 0, __$temp3;}
	// end inline asm
	setp.ne.s16 	%p29, %rs67, 0;
	@%p29 bra 	$L__BB64_43;
	// begin inline asm
	{ .reg .pred __$temp3;
  setp.eq.bf16  __$temp3, %rs76, %rs21;
  selp.u16 %rs70, 1, 0, __$temp3;}
	// end inline asm
	setp.eq.s16 	%p30, %rs70, 0;
	@%p30 bra 	$L__BB64_44;
	ld.volatile.shared.u64 	%rd57, [%r6];
	ld.volatile.shared.u64 	%rd58, [%r6+8];
	setp.le.s64 	%p31, %rd57, %rd58;
	@%p31 bra 	$L__BB64_44;
$L__BB64_43:
	ld.volatile.shared.u64 	%rd59, [%r6+8];
	st.volatile.shared.u64 	[%r6], %rd59;
	ld.volatile.shared.u16 	%rs73, [%r5+2];
	st.volatile.shared.u16 	[%r5], %rs73;
$L__BB64_44:
	setp.ne.s32 	%p32, %r3, 0;
	@%p32 bra 	$L__BB64_46;
	cvt.u64.u32 	%rd60, %r4;
	add.s64 	%rd61, %rd5, %rd60;
	cvta.to.global.u64 	%rd62, %rd15;
	shl.b64 	%rd63, %rd61, 1;
	add.s64 	%rd64, %rd62, %rd63;
	ld.shared.u16 	%rs74, [sdata_bf16];
	st.global.u16 	[%rd64], %rs74;
	ld.shared.u64 	%rd65, [%r2];
	shl.b64 	%rd66, %rd61, 3;
	add.s64 	%rd67, %rd1, %rd66;
	st.global.u64 	[%rd67], %rd65;
$L__BB64_46:
	ret;

}


// ===== COMPILED SASS (sm_100) =====

	.target	sm_100

	.elftype	@"ET_EXEC"


//--------------------- .note.nv.tkinfo           --------------------------
	.section	.note.nv.tkinfo,"",@"SHT_NOTE"
	.sectionflags	@"SHF_NOTE_NV_TKINFO"
	.tkinfo
        /*0018*/ 	.word	0x00000002
        /*0030*/ 	.string	""
        /*0030*/ 	.string	"ptxas"
        /*0030*/ 	.string	"Cuda compilation tools, release 13.0, V13.0.88"
        /*0030*/ 	.string	"Build cuda_13.0.r13.0/compiler.36424714_0"
        /*0030*/ 	.string	"-arch sm_100 -m 64 "



//--------------------- .note.nv.cuinfo           --------------------------
	.section	.note.nv.cuinfo,"",@"SHT_NOTE"
	.sectionflags	@"SHF_NOTE_NV_CUINFO"
        /*0018*/ 	.short	0x0002
        /*001a*/ 	.short	0x0064
        /*001c*/ 	.short	0x0082
	.zero		2


//--------------------- .nv.info                  --------------------------
	.section	.nv.info,"",@"SHT_CUDA_INFO"
	.align	4


	//----- nvinfo : EIATTR_REGCOUNT
	.align		4
        /*0000*/ 	.byte	0x04, 0x2f
        /*0002*/ 	.short	(.L_1 - .L_0)
	.align		4
.L_0:
        /*0004*/ 	.word	index@(contiguous_reduce_bool)
        /*0008*/ 	.word	0x00000012


	//----- nvinfo : EIATTR_FRAME_SIZE
	.align		4
.L_1:
        /*000c*/ 	.byte	0x04, 0x11
        /*000e*/ 	.short	(.L_3 - .L_2)
	.align		4
.L_2:
        /*0010*/ 	.word	index@(contiguous_reduce_bool)
        /*0014*/ 	.word	0x00000000


	//----- nvinfo : EIATTR_REGCOUNT
	.align		4
.L_3:
        /*0018*/ 	.byte	0x04, 0x2f
        /*001a*/ 	.short	(.L_5 - .L_4)
	.align		4
.L_4:
        /*001c*/ 	.word	index@(uncontiguous_reduce_bool)
        /*0020*/ 	.word	0x00000030


	//----- nvinfo : EIATTR_FRAME_SIZE
	.align		4
.L_5:
        /*0024*/ 	.byte	0x04, 0x11
        /*0026*/ 	.short	(.L_7 - .L_6)
	.align		4
.L_6:
        /*0028*/ 	.word	index@($__internal_51_$__cuda_sm20_rem_s64)
        /*002c*/ 	.word	0x00000000


	//----- nvinfo : EIATTR_FRAME_SIZE
	.align		4
.L_7:
        /*0030*/ 	.byte	0x04, 0x11
        /*0032*/ 	.short	(.L_9 - .L_8)
	.align		4
.L_8:
        /*0034*/ 	.word	index@($__internal_50_$__cuda_sm20_div_s64)
        /*0038*/ 	.word	0x00000000


	//----- nvinfo : EIATTR_FRAME_SIZE
	.align		4
.L_9:
        /*003c*/ 	.byte	0x04, 0x11
        /*003e*/ 	.short	(.L_11 - .L_10)
	.align		4
.L_10:
        /*0040*/ 	.word	index@(uncontiguous_reduce_bool)
        /*0044*/ 	.word	0x00000000


	//----- nvinfo : EIATTR_REGCOUNT
	.align		4
.L_11:
        /*0048*/ 	.byte	0x04, 0x2f
        /*004a*/ 	.short	(.L_13 - .L_12)
	.align		4
.L_12:
        /*004c*/ 	.word	index@(contiguous_reduce2_bool)
        /*0050*/ 	.word	0x00000014


	//----- nvinfo : EIATTR_FRAME_SIZE
	.align		4
.L_13:
        /*0054*/ 	.byte	0x04, 0x11
        /*0056*/ 	.short	(.L_15 - .L_14)
	.align		4
.L_14:
        /*0058*/ 	.word	index@(contiguous_reduce2_bool)
        /*005c*/ 	.word	0x00000000


	//----- nvinfo : EIATTR_REGCOUNT
	.align		4
.L_15:
        /*0060*/ 	.byte	0x04, 0x2f
        /*0062*/ 	.short	(.L_17 - .L_16)
	.align		4
.L_16:
        /*0064*/ 	.word	index@(nkd_bool)
        /*0068*/ 	.word	0x00000030


	//----- nvinfo : EIATTR_FRAME_SIZE
	.align		4
.L_17:
        /*006c*/ 	.byte	0x04, 0x11
        /*006e*/ 	.short	(.L_19 - .L_18)
	.align		4
.L_18:
        /*0070*/ 	.word	index@($__internal_49_$__cuda_sm20_rem_s64)
        /*0074*/ 	.word	0x00000000


	//----- nvinfo : EIATTR_FRAME_SIZE
	.align		4
.L_19:
        /*0078*/ 	.byte	0x04, 0x11
        /*007a*/ 	.short	(.L_21 - .L_20)
	.align		4
.L_20:
        /*007c*/ 	.word	index@($__internal_48_$__cuda_sm20_div_s64)
        /*0080*/ 	.word	0x00000000


	//----- nvinfo : EIATTR_FRAME_SIZE
	.align		4
.L_21:
        /*0084*/ 	.byte	0x04, 0x11
        /*0086*/ 	.short	(.L_23 - .L_22)
	.align		4
.L_22:
        /*0088*/ 	.word	index@(nkd_bool)
        /*008c*/ 	.word	0x00000000


	//----- nvinfo : EIATTR_REGCOUNT
	.align		4
.L_23:
        /*0090*/ 	.byte	0x04, 0x2f
        /*0092*/ 	.short	(.L_25 - .L_24)
	.align		4
.L_24:
        /*0094*/ 	.word	index@(nkd2_bool)
        /*0098*/ 	.word	0x00000014


	//----- nvinfo : EIATTR_FRAME_SIZE
	.align		4
.L_25:
        /*009c*/ 	.byte	0x04, 0x11
        /*009e*/ 	.short	(.L_27 - .L_26)
	.align		4
.L_26:
        /*00a0*/ 	.word	index@(nkd2_bool)
        /*00a4*/ 	.word	0x00000000


	//----- nvinfo : EIATTR_REGCOUNT
	.align		4
.L_27:
        /*00a8*/ 	.byte	0x04, 0x2f
        /*00aa*/ 	.short	(.L_29 - .L_28)
	.align		4
.L_28:
        /*00ac*/ 	.word	index@(contiguous_reduce_i8)
        /*00b0*/ 	.word	0x00000012


	//----- nvinfo : EIATTR_FRAME_SIZE
	.align		4
.L_29:
        /*00b4*/ 	.byte	0x04, 0x11
        /*00b6*/ 	.short	(.L_31 - .L_30)
	.align		4
.L_30:
        /*00b8*/ 	.word	index@(contiguous_reduce_i8)
        /*00bc*/ 	.word	0x00000000


	//----- nvinfo : EIATTR_REGCOUNT
	.align		4
.L_31:
        /*00c0*/ 	.byte	0x04, 0x2f
        /*00c2*/ 	.short	(.L_33 - .L_32)
	.align		4
.L_32:
        /*00c4*/ 	.word	index@(uncontiguous_reduce_i8)
        /*00c8*/ 	.word	0x00000030


	//----- nvinfo : EIATTR_FRAME_SIZE
	.align		4
.L_33:
        /*00cc*/ 	.byte	0x04, 0x11
        /*00ce*/ 	.short	(.L_35 - .L_34)
	.align		4
.L_34:
        /*00d0*/ 	.word	index@($__internal_47_$__cuda_sm20_rem_s64)
        /*00d4*/ 	.word	0x00000000


	//----- nvinfo : EIATTR_FRAME_SIZE
	.align		4
.L_35:
        /*00d8*/ 	.byte	0x04, 0x11
        /*00da*/ 	.short	(.L_37 - .L_36)
	.align		4
.L_36:
        /*00dc*/ 	.word	index@($__internal_46_$__cuda_sm20_div_s64)
        /*00e0*/ 	.word	0x00000000


	//----- nvinfo : EIATTR_FRAME_SIZE
	.align		4
.L_37:
        /*00e4*/ 	.byte	0x04, 0x11
        /*00e6*/ 	.short	(.L_39 - .L_38)
	.align		4
.L_38:
        /*00e8*/ 	.word	index@(uncontiguous_reduce_i8)
        /*00ec*/ 	.word	0x00000000


	//----- nvinfo : EIATTR_REGCOUNT
	.align		4
.L_39:
        /*00f0*/ 	.byte	0x04, 0x2f
        /*00f2*/ 	.short	(.L_41 - .L_40)
	.align		4
.L_40:
        /*00f4*/ 	.word	index@(contiguous_reduce2_i8)
        /*00f8*/ 	.word	0x00000012


	//----- nvinfo : EIATTR_FRAME_SIZE
	.align		4
.L_41:
        /*00fc*/ 	.byte	0x04, 0x11
        /*00fe*/ 	.short	(.L_43 - .L_42)
	.align		4
.L_42:
        /*0100*/ 	.word	index@(contiguous_reduce2_i8)
        /*0104*/ 	.word	0x00000000


	//----- nvinfo : EIATTR_REGCOUNT
	.align		4
.L_43:
        /*0108*/ 	.byte	0x04, 0x2f
        /*010a*/ 	.short	(.L_45 - .L_44)
	.align		4
.L_44:
        /*010c*/ 	.word	index@(nkd_i8)
        /*0110*/ 	.word	0x00000030


	//----- nvinfo : EIATTR_FRAME_SIZE
	.align		4
.L_45:
        /*0114*/ 	.byte	0x04, 0x11
        /*0116*/ 	.short	(.L_47 - .L_46)
	.align		4
.L_46:
        /*0118*/ 	.word	index@($__internal_45_$__cuda_sm20_rem_s64)
        /*011c*/ 	.word	0x00000000


	//----- nvinfo : EIATTR_FRAME_SIZE
	.align		4
.L_47:
        /*0120*/ 	.byte	0x04, 0x11
        /*0122*/ 	.short	(.L_49 - .L_48)
	.align		4
.L_48:
        /*0124*/ 	.word	index@($__internal_44_$__cuda_sm20_div_s64)
        /*0128*/ 	.word	0x00000000


	//----- nvinfo : EIATTR_FRAME_SIZE
	.align		4
.L_49:
        /*012c*/ 	.byte	0x04, 0x11
        /*012e*/ 	.short	(.L_51 - .L_50)
	.align		4
.L_50:
        /*0130*/ 	.word	index@(nkd_i8)
        /*0134*/ 	.word	0x00000000


	//----- nvinfo : EIATTR_REGCOUNT
	.align		4
.L_51:
        /*0138*/ 	.byte	0x04, 0x2f
        /*013a*/ 	.short	(.L_53 - .L_52)
	.align		4
.L_52:
        /*013c*/ 	.word	index@(nkd2_i8)
        /*0140*/ 	.word	0x00000012


	//----- nvinfo : EIATTR_FRAME_SIZE
	.align		4
.L_53:
        /*0144*/ 	.byte	0x04, 0x11
        /*0146*/ 	.short	(.L_55 - .L_54)
	.align		4
.L_54:
        /*0148*/ 	.word	index@(nkd2_i8)
        /*014c*/ 	.word	0x00000000


	//----- nvinfo : EIATTR_REGCOUNT
	.align		4
.L_55:
        /*0150*/ 	.byte	0x04, 0x2f
        /*0152*/ 	.short	(.L_57 - .L_56)
	.align		4
.L_56:
        /*0154*/ 	.word	index@(contiguous_reduce_i16)
        /*0158*/ 	.word	0x00000011


	//----- nvinfo : EIATTR_FRAME_SIZE
	.align		4
.L_57:
        /*015c*/ 	.byte	0x04, 0x11
        /*015e*/ 	.short	(.L_59 - .L_58)
	.align		4
.L_58:
        /*0160*/ 	.word	index@(contiguous_reduce_i16)
        /*0164*/ 	.word	0x00000000


	//----- nvinfo : EIATTR_REGCOUNT
	.align		4
.L_59:
        /*0168*/ 	.byte	0x04, 0x2f
        /*016a*/ 	.short	(.L_61 - .L_60)
	.align		4
.L_60:
        /*016c*/ 	.word	index@(uncontiguous_reduce_i16)
        /*0170*/ 	.word	0x0000002e


	//----- nvinfo : EIATTR_FRAME_SIZE
	.align		4
.L_61:
        /*0174*/ 	.byte	0x04, 0x11
        /*0176*/ 	.short	(.L_63 - .L_62)
	.align		4
.L_62:
        /*0178*/ 	.word	index@($__internal_43_$__cuda_sm20_rem_s64)
        /*017c*/ 	.word	0x00000000


	//----- nvinfo : EIATTR_FRAME_SIZE
	.align		4
.L_63:
        /*0180*/ 	.byte	0x04, 0x11
        /*0182*/ 	.short	(.L_65 - .L_64)
	.align		4
.L_64:
        /*0184*/ 	.word	index@($__internal_42_$__cuda_sm20_div_s64)
        /*0188*/ 	.word	0x00000000


	//----- nvinfo : EIATTR_FRAME_SIZE
	.align		4
.L_65:
        /*018c*/ 	.byte	0x04, 0x11
        /*018e*/ 	.short	(.L_67 - .L_66)
	.align		4
.L_66:
        /*0190*/ 	.word	index@(uncontiguous_reduce_i16)
        /*0194*/ 	.word	0x00000000


	//----- nvinfo : EIATTR_REGCOUNT
	.align		4
.L_67:
        /*0198*/ 	.byte	0x04, 0x2f
        /*019a*/ 	.short	(.L_69 - .L_68)
	.align		4
.L_68:
        /*019c*/ 	.word	index@(contiguous_reduce2_i16)
        /*01a0*/ 	.word	0x00000014


	//----- nvinfo : EIATTR_FRAME_SIZE
	.align		4
.L_69:
        /*01a4*/ 	.byte	0x04, 0x11
        /*01a6*/ 	.short	(.L_71 - .L_70)
	.align		4
.L_70:
        /*01a8*/ 	.word	index@(contiguous_reduce2_i16)
        /*01ac*/ 	.word	0x00000000


	//----- nvinfo : EIATTR_REGCOUNT
	.align		4
.L_71:
        /*01b0*/ 	.byte	0x04, 0x2f
        /*01b2*/ 	.short	(.L_73 - .L_72)
	.align		4
.L_72:
        /*01b4*/ 	.word	index@(nkd_i16)
        /*01b8*/ 	.word	0x00000034


	//----- nvinfo : EIATTR_FRAME_SIZE
	.align		4
.L_73:
        /*01bc*/ 	.byte	0x04, 0x11
        /*01be*/ 	.short	(.L_75 - .L_74)
	.align		4
.L_74:
        /*01c0*/ 	.word	index@($__internal_41_$__cuda_sm20_rem_s64)
        /*01c4*/ 	.word	0x00000000


	//----- nvinfo : EIATTR_FRAME_SIZE
	.align		4
.L_75:
        /*01c8*/ 	.byte	0x04, 0x11
        /*01ca*/ 	.short	(.L_77 - .L_76)
	.align		4
.L_76:
        /*01cc*/ 	.word	index@($__internal_40_$__cuda_sm20_div_s64)
        /*01d0*/ 	.word	0x00000000


	//----- nvinfo : EIATTR_FRAME_SIZE
	.align		4
.L_77:
        /*01d4*/ 	.byte	0x04, 0x11
        /*01d6*/ 	.short	(.L_79 - .L_78)
	.align		4
.L_78:
        /*01d8*/ 	.word	index@(nkd_i16)
        /*01dc*/ 	.word	0x00000000


	//----- nvinfo : EIATTR_REGCOUNT
	.align		4
.L_79:
        /*01e0*/ 	.byte	0x04, 0x2f
        /*01e2*/ 	.short	(.L_81 - .L_80)
	.align		4
.L_80:
        /*01e4*/ 	.word	index@(nkd2_i16)
        /*01e8*/ 	.word	0x00000014


	//----- nvinfo : EIATTR_FRAME_SIZE
	.align		4
.L_81:
        /*01ec*/ 	.byte	0x04, 0x11
        /*01ee*/ 	.short	(.L_83 - .L_82)
	.align		4
.L_82:
        /*01f0*/ 	.word	index@(nkd2_i16)
        /*01f4*/ 	.word	0x00000000


	//----- nvinfo : EIATTR_REGCOUNT
	.align		4
.L_83:
        /*01f8*/ 	.byte	0x04, 0x2f
        /*01fa*/ 	.short	(.L_85 - .L_84)
	.align		4
.L_84:
        /*01fc*/ 	.word	index@(contiguous_reduce_i32)
        /*0200*/ 	.word	0x00000010


	//----- nvinfo : EIATTR_FRAME_SIZE
	.align		4
.L_85:
        /*0204*/ 	.byte	0x04, 0x11
        /*0206*/ 	.short	(.L_87 - .L_86)
	.align		4
.L_86:
        /*0208*/ 	.word	index@(contiguous_reduce_i32)
        /*020c*/ 	.word	0x00000000


	//----- nvinfo : EIATTR_REGCOUNT
	.align		4
.L_87:
        /*0210*/ 	.byte	0x04, 0x2f
        /*0212*/ 	.short	(.L_89 - .L_88)
	.align		4
.L_88:
        /*0214*/ 	.word	index@(uncontiguous_reduce_i32)
        /*0218*/ 	.word	0x00000030


	//----- nvinfo : EIATTR_FRAME_SIZE
	.align		4
.L_89:
        /*021c*/ 	.byte	0x04, 0x11
        /*021e*/ 	.short	(.L_91 - .L_90)
	.align		4
.L_90:
        /*0220*/ 	.word	index@($__internal_39_$__cuda_sm20_rem_s64)
        /*0224*/ 	.word	0x00000000


	//----- nvinfo : EIATTR_FRAME_SIZE
	.align		4
.L_91:
        /*0228*/ 	.byte	0x04, 0x11
        /*022a*/ 	.short	(.L_93 - .L_92)
	.align		4
.L_92:
        /*022c*/ 	.word	index@($__internal_38_$__cuda_sm20_div_s64)
        /*0230*/ 	.word	0x00000000


	//----- nvinfo : EIATTR_FRAME_SIZE
	.align		4
.L_93:
        /*0234*/ 	.byte	0x04, 0x11
        /*0236*/ 	.short	(.L_95 - .L_94)
	.align		4
.L_94:
        /*0238*/ 	.word	index@(uncontiguous_reduce_i32)
        /*023c*/ 	.word	0x00000000


	//----- nvinfo : EIATTR_REGCOUNT
	.align		4
.L_95:
        /*0240*/ 	.byte	0x04, 0x2f
        /*0242*/ 	.short	(.L_97 - .L_96)
	.align		4
.L_96:
        /*0244*/ 	.word	index@(contiguous_reduce2_i32)
        /*0248*/ 	.word	0x00000011


	//----- nvinfo : EIATTR_FRAME_SIZE
	.align		4
.L_97:
        /*024c*/ 	.byte	0x04, 0x11
        /*024e*/ 	.short	(.L_99 - .L_98)
	.align		4
.L_98:
        /*0250*/ 	.word	index@(contiguous_reduce2_i32)
        /*0254*/ 	.word	0x00000000


	//----- nvinfo : EIATTR_REGCOUNT
	.align		4
.L_99:
        /*0258*/ 	.byte	0x04, 0x2f
        /*025a*/ 	.short	(.L_101 - .L_100)
	.align		4
.L_100:
        /*025c*/ 	.word	index@(nkd_i32)
        /*0260*/ 	.word	0x00000030


	//----- nvinfo : EIATTR_FRAME_SIZE
	.align		4
.L_101:
        /*0264*/ 	.byte	0x04, 0x11
        /*0266*/ 	.short	(.L_103 - .L_102)
	.align		4
.L_102:
        /*0268*/ 	.word	index@($__internal_37_$__cuda_sm20_rem_s64)
        /*026c*/ 	.word	0x00000000


	//----- nvinfo : EIATTR_FRAME_SIZE
	.align		4
.L_103:
        /*0270*/ 	.byte	0x04, 0x11
        /*0272*/ 	.short	(.L_105 - .L_104)
	.align		4
.L_104:
        /*0274*/ 	.word	index@($__internal_36_$__cuda_sm20_div_s64)
        /*0278*/ 	.word	0x00000000


	//----- nvinfo : EIATTR_FRAME_SIZE
	.align		4
.L_105:
        /*027c*/ 	.byte	0x04, 0x11
        /*027e*/ 	.short	(.L_107 - .L_106)
	.align		4
.L_106:
        /*0280*/ 	.word	index@(nkd_i32)
        /*0284*/ 	.word	0x00000000


	//----- nvinfo : EIATTR_REGCOUNT
	.align		4
.L_107:
        /*0288*/ 	.byte	0x04, 0x2f
        /*028a*/ 	.short	(.L_109 - .L_108)
	.align		4
.L_108:
        /*028c*/ 	.word	index@(nkd2_i32)
        /*0290*/ 	.word	0x00000014


	//----- nvinfo : EIATTR_FRAME_SIZE
	.align		4
.L_109:
        /*0294*/ 	.byte	0x04, 0x11
        /*0296*/ 	.short	(.L_111 - .L_110)
	.align		4
.L_110:
        /*0298*/ 	.word	index@(nkd2_i32)
        /*029c*/ 	.word	0x00000000


	//----- nvinfo : EIATTR_REGCOUNT
	.align		4
.L_111:
        /*02a0*/ 	.byte	0x04, 0x2f
        /*02a2*/ 	.short	(.L_113 - .L_112)
	.align		4
.L_112:
        /*02a4*/ 	.word	index@(contiguous_reduce_i64)
        /*02a8*/ 	.word	0x00000010


	//----- nvinfo : EIATTR_FRAME_SIZE
	.align		4
.L_113:
        /*02ac*/ 	.byte	0x04, 0x11
        /*02ae*/ 	.short	(.L_115 - .L_114)
	.align		4
.L_114:
        /*02b0*/ 	.word	index@(contiguous_reduce_i64)
        /*02b4*/ 	.word	0x00000000


	//----- nvinfo : EIATTR_REGCOUNT
	.align		4
.L_115:
        /*02b8*/ 	.byte	0x04, 0x2f
        /*02ba*/ 	.short	(.L_117 - .L_116)
	.align		4
.L_116:
        /*02bc*/ 	.word	index@(uncontiguous_reduce_i64)
        /*02c0*/ 	.word	0x00000030


	//----- nvinfo : EIATTR_FRAME_SIZE
	.align		4
.L_117:
        /*02c4*/ 	.byte	0x04, 0x11
        /*02c6*/ 	.short	(.L_119 - .L_118)
	.align		4
.L_118:
        /*02c8*/ 	.word	index@($__internal_35_$__cuda_sm20_rem_s64)
        /*02cc*/ 	.word	0x00000000


	//----- nvinfo : EIATTR_FRAME_SIZE
	.align		4
.L_119:
        /*02d0*/ 	.byte	0x04, 0x11
        /*02d2*/ 	.short	(.L_121 - .L_120)
	.align		4
.L_120:
        /*02d4*/ 	.word	index@($__internal_34_$__cuda_sm20_div_s64)
        /*02d8*/ 	.word	0x00000000


	//----- nvinfo : EIATTR_FRAME_SIZE
	.align		4
.L_121:
        /*02dc*/ 	.byte	0x04, 0x11
        /*02de*/ 	.short	(.L_123 - .L_122)
	.align		4
.L_122:
        /*02e0*/ 	.word	index@(uncontiguous_reduce_i64)
        /*02e4*/ 	.word	0x00000000


	//----- nvinfo : EIATTR_REGCOUNT
	.align		4
.L_123:
        /*02e8*/ 	.byte	0x04, 0x2f
        /*02ea*/ 	.short	(.L_125 - .L_124)
	.align		4
.L_124:
        /*02ec*/ 	.word	index@(contiguous_reduce2_i64)
        /*02f0*/ 	.word	0x00000011


	//----- nvinfo : EIATTR_FRAME_SIZE
	.align		4
.L_125:
        /*02f4*/ 	.byte	0x04, 0x11
        /*02f6*/ 	.short	(.L_127 - .L_126)
	.align		4
.L_126:
        /*02f8*/ 	.word	index@(contiguous_reduce2_i64)
        /*02fc*/ 	.word	0x00000000


	//----- nvinfo : EIATTR_REGCOUNT
	.align		4
.L_127:
        /*0300*/ 	.byte	0x04, 0x2f
        /*0302*/ 	.short	(.L_129 - .L_128)
	.align		4
.L_128:
        /*0304*/ 	.word	index@(nkd_i64)
        /*0308*/ 	.word	0x00000030


	//----- nvinfo : EIATTR_FRAME_SIZE
	.align		4
.L_129:
        /*030c*/ 	.byte	0x04, 0x11
        /*030e*/ 	.short	(.L_131 - .L_130)
	.align		4
.L_130:
        /*0310*/ 	.word	index@($__internal_33_$__cuda_sm20_rem_s64)
        /*0314*/ 	.word	0x00000000


	//----- nvinfo : EIATTR_FRAME_SIZE
	.align		4
.L_131:
        /*0318*/ 	.byte	0x04, 0x11
        /*031a*/ 	.short	(.L_133 - .L_132)
	.align		4
.L_132:
        /*031c*/ 	.word	index@($__internal_32_$__cuda_sm20_div_s64)
        /*0320*/ 	.word	0x00000000


	//----- nvinfo : EIATTR_FRAME_SIZE
	.align		4
.L_133:
        /*0324*/ 	.byte	0x04, 0x11
        /*0326*/ 	.short	(.L_135 - .L_134)
	.align		4
.L_134:
        /*0328*/ 	.word	index@(nkd_i64)
        /*032c*/ 	.word	0x00000000


	//----- nvinfo : EIATTR_REGCOUNT
	.align		4
.L_135:
        /*0330*/ 	.byte	0x04, 0x2f
        /*0332*/ 	.short	(.L_137 - .L_136)
	.align		4
.L_136:
        /*0334*/ 	.word	index@(nkd2_i64)
        /*0338*/ 	.word	0x0000001a


	//----- nvinfo : EIATTR_FRAME_SIZE
	.align		4
.L_137:
        /*033c*/ 	.byte	0x04, 0x11
        /*033e*/ 	.short	(.L_139 - .L_138)
	.align		4
.L_138:
        /*0340*/ 	.word	index@(nkd2_i64)
        /*0344*/ 	.word	0x00000000


	//----- nvinfo : EIATTR_REGCOUNT
	.align		4
.L_139:
        /*0348*/ 	.byte	0x04, 0x2f
        /*034a*/ 	.short	(.L_141 - .L_140)
	.align		4
.L_140:
        /*034c*/ 	.word	index@(contiguous_reduce_u8)
        /*0350*/ 	.word	0x00000012


	//----- nvinfo : EIATTR_FRAME_SIZE
	.align		4
.L_141:
        /*0354*/ 	.byte	0x04, 0x11
        /*0356*/ 	.short	(.L_143 - .L_142)
	.align		4
.L_142:
        /*0358*/ 	.word	index@(contiguous_reduce_u8)
        /*035c*/ 	.word	0x00000000


	//----- nvinfo : EIATTR_REGCOUNT
	.align		4
.L_143:
        /*0360*/ 	.byte	0x04, 0x2f
        /*0362*/ 	.short	(.L_145 - .L_144)
	.align		4
.L_144:
        /*0364*/ 	.word	index@(uncontiguous_reduce_u8)
        /*0368*/ 	.word	0x00000030


	//----- nvinfo : EIATTR_FRAME_SIZE
	.align		4
.L_145:
        /*036c*/ 	.byte	0x04, 0x11
        /*036e*/ 	.short	(.L_147 - .L_146)
	.align		4
.L_146:
        /*0370*/ 	.word	index@($__internal_31_$__cuda_sm20_rem_s64)
        /*0374*/ 	.word	0x00000000


	//----- nvinfo : EIATTR_FRAME_SIZE
	.align		4
.L_147:
        /*0378*/ 	.byte	0x04, 0x11
        /*037a*/ 	.short	(.L_149 - .L_148)
	.align		4
.L_148:
        /*037c*/ 	.word	index@($__internal_30_$__cuda_sm20_div_s64)
        /*0380*/ 	.word	0x00000000


	//----- nvinfo : EIATTR_FRAME_SIZE
	.align		4
.L_149:
        /*0384*/ 	.byte	0x04, 0x11
        /*0386*/ 	.short	(.L_151 - .L_150)
	.align		4
.L_150:
        /*0388*/ 	.word	index@(uncontiguous_reduce_u8)
        /*038c*/ 	.word	0x00000000


	//----- nvinfo : EIATTR_REGCOUNT
	.align		4
.L_151:
        /*0390*/ 	.byte	0x04, 0x2f
        /*0392*/ 	.short	(.L_153 - .L_152)
	.align		4
.L_152:
        /*0394*/ 	.word	index@(contiguous_reduce2_u8)
        /*0398*/ 	.word	0x00000012


	//----- nvinfo : EIATTR_FRAME_SIZE
	.align		4
.L_153:
        /*039c*/ 	.byte	0x04, 0x11
        /*039e*/ 	.short	(.L_155 - .L_154)
	.align		4
.L_154:
        /*03a0*/ 	.word	index@(contiguous_reduce2_u8)
        /*03a4*/ 	.word	0x00000000


	//----- nvinfo : EIATTR_REGCOUNT
	.align		4
.L_155:
        /*03a8*/ 	.byte	0x04, 0x2f
        /*03aa*/ 	.short	(.L_157 - .L_156)
	.align		4
.L_156:
        /*03ac*/ 	.word	index@(nkd_u8)
        /*03b0*/ 	.word	0x00000030


	//----- nvinfo : EIATTR_FRAME_SIZE
	.align		4
.L_157:
        /*03b4*/ 	.byte	0x04, 0x11
        /*03b6*/ 	.short	(.L_159 - .L_158)
	.align		4
.L_158:
        /*03b8*/ 	.word	index@($__internal_29_$__cuda_sm20_rem_s64)
        /*03bc*/ 	.word	0x00000000


	//----- nvinfo : EIATTR_FRAME_SIZE
	.align		4
.L_159:
        /*03c0*/ 	.byte	0x04, 0x11
        /*03c2*/ 	.short	(.L_161 - .L_160)
	.align		4
.L_160:
        /*03c4*/ 	.word	index@($__internal_28_$__cuda_sm20_div_s64)
        /*03c8*/ 	.word	0x00000000


	//----- nvinfo : EIATTR_FRAME_SIZE
	.align		4
.L_161:
        /*03cc*/ 	.byte	0x04, 0x11
        /*03ce*/ 	.short	(.L_163 - .L_162)
	.align		4
.L_162:
        /*03d0*/ 	.word	index@(nkd_u8)
        /*03d4*/ 	.word	0x00000000


	//----- nvinfo : EIATTR_REGCOUNT
	.align		4
.L_163:
        /*03d8*/ 	.byte	0x04, 0x2f
        /*03da*/ 	.short	(.L_165 - .L_164)
	.align		4
.L_164:
        /*03dc*/ 	.word	index@(nkd2_u8)
        /*03e0*/ 	.word	0x00000012


	//----- nvinfo : EIATTR_FRAME_SIZE
	.align		4
.L_165:
        /*03e4*/ 	.byte	0x04, 0x11
        /*03e6*/ 	.short	(.L_167 - .L_166)
	.align		4
.L_166:
        /*03e8*/ 	.word	index@(nkd2_u8)
        /*03ec*/ 	.word	0x00000000


	//----- nvinfo : EIATTR_REGCOUNT
	.align		4
.L_167:
        /*03f0*/ 	.byte	0x04, 0x2f
        /*03f2*/ 	.short	(.L_169 - .L_168)
	.align		4
.L_168:
        /*03f4*/ 	.word	index@(contiguous_reduce_u16)
        /*03f8*/ 	.word	0x00000010


	//----- nvinfo : EIATTR_FRAME_SIZE
	.align		4
.L_169:
        /*03fc*/ 	.byte	0x04, 0x11
        /*03fe*/ 	.short	(.L_171 - .L_170)
	.align		4
.L_170:
        /*0400*/ 	.word	index@(contiguous_reduce_u16)
        /*0404*/ 	.word	0x00000000


	//----- nvinfo : EIATTR_REGCOUNT
	.align		4
.L_171:
        /*0408*/ 	.byte	0x04, 0x2f
        /*040a*/ 	.short	(.L_173 - .L_172)
	.align		4
.L_172:
        /*040c*/ 	.word	index@(uncontiguous_reduce_u16)
        /*0410*/ 	.word	0x0000002e


	//----- nvinfo : EIATTR_FRAME_SIZE
	.align		4
.L_173:
        /*0414*/ 	.byte	0x04, 0x11
        /*0416*/ 	.short	(.L_175 - .L_174)
	.align		4
.L_174:
        /*0418*/ 	.word	index@($__internal_27_$__cuda_sm20_rem_s64)
        /*041c*/ 	.word	0x00000000


	//----- nvinfo : EIATTR_FRAME_SIZE
	.align		4
.L_175:
        /*0420*/ 	.byte	0x04, 0x11
        /*0422*/ 	.short	(.L_177 - .L_176)
	.align		4
.L_176:
        /*0424*/ 	.word	index@($__internal_26_$__cuda_sm20_div_s64)
        /*0428*/ 	.word	0x00000000


	//----- nvinfo : EIATTR_FRAME_SIZE
	.align		4
.L_177:
        /*042c*/ 	.byte	0x04, 0x11
        /*042e*/ 	.short	(.L_179 - .L_178)
	.align		4
.L_178:
        /*0430*/ 	.word	index@(uncontiguous_reduce_u16)
        /*0434*/ 	.word	0x00000000


	//----- nvinfo : EIATTR_REGCOUNT
	.align		4
.L_179:
        /*0438*/ 	.byte	0x04, 0x2f
        /*043a*/ 	.short	(.L_181 - .L_180)
	.align		4
.L_180:
        /*043c*/ 	.word	index@(contiguous_reduce2_u16)
        /*0440*/ 	.word	0x00000010


	//----- nvinfo : EIATTR_FRAME_SIZE
	.align		4
.L_181:
        /*0444*/ 	.byte	0x04, 0x11
        /*0446*/ 	.short	(.L_183 - .L_182)
	.align		4
.L_182:
        /*0448*/ 	.word	index@(contiguous_reduce2_u16)
        /*044c*/ 	.word	0x00000000


	//----- nvinfo : EIATTR_REGCOUNT
	.align		4
.L_183:
        /*0450*/ 	.byte	0x04, 0x2f
        /*0452*/ 	.short	(.L_185 - .L_184)
	.align		4
.L_184:
        /*0454*/ 	.word	index@(nkd_u16)
        /*0458*/ 	.word	0x00000034


	//----- nvinfo : EIATTR_FRAME_SIZE
	.align		4
.L_185:
        /*045c*/ 	.byte	0x04, 0x11
        /*045e*/ 	.short	(.L_187 - .L_186)
	.align		4
.L_186:
        /*0460*/ 	.word	index@($__internal_25_$__cuda_sm20_rem_s64)
        /*0464*/ 	.word	0x00000000


	//----- nvinfo : EIATTR_FRAME_SIZE
	.align		4
.L_187:
        /*0468*/ 	.byte	0x04, 0x11
        /*046a*/ 	.short	(.L_189 - .L_188)
	.align		4
.L_188:
        /*046c*/ 	.word	index@($__internal_24_$__cuda_sm20_div_s64)
        /*0470*/ 	.word	0x00000000


	//----- nvinfo : EIATTR_FRAME_SIZE
	.align		4
.L_189:
        /*0474*/ 	.byte	0x04, 0x11
        /*0476*/ 	.short	(.L_191 - .L_190)
	.align		4
.L_190:
        /*0478*/ 	.word	index@(nkd_u16)
        /*047c*/ 	.word	0x00000000


	//----- nvinfo : EIATTR_REGCOUNT
	.align		4
.L_191:
        /*0480*/ 	.byte	0x04, 0x2f
        /*0482*/ 	.short	(.L_193 - .L_192)
	.align		4
.L_192:
        /*0484*/ 	.word	index@(nkd2_u16)
        /*0488*/ 	.word	0x00000014


	//----- nvinfo : EIATTR_FRAME_SIZE
	.align		4
.L_193:
        /*048c*/ 	.byte	0x04, 0x11
        /*048e*/ 	.short	(.L_195 - .L_194)
	.align		4
.L_194:
        /*0490*/ 	.word	index@(nkd2_u16)
        /*0494*/ 	.word	0x00000000


	//----- nvinfo : EIATTR_REGCOUNT
	.align		4
.L_195:
        /*0498*/ 	.byte	0x04, 0x2f
        /*049a*/ 	.short	(.L_197 - .L_196)
	.align		4
.L_196:
        /*049c*/ 	.word	index@(contiguous_reduce_u32)
        /*04a0*/ 	.word	0x00000010


	//----- nvinfo : EIATTR_FRAME_SIZE
	.align		4
.L_197:
        /*04a4*/ 	.byte	0x04, 0x11
        /*04a6*/ 	.short	(.L_199 - .L_198)
	.align		4
.L_198:
        /*04a8*/ 	.word	index@(contiguous_reduce_u32)
        /*04ac*/ 	.word	0x00000000


	//----- nvinfo : EIATTR_REGCOUNT
	.align		4
.L_199:
        /*04b0*/ 	.byte	0x04, 0x2f
        /*04b2*/ 	.short	(.L_201 - .L_200)
	.align		4
.L_200:
        /*04b4*/ 	.word	index@(uncontiguous_reduce_u32)
        /*04b8*/ 	.word	0x00000030


	//----- nvinfo : EIATTR_FRAME_SIZE
	.align		4
.L_201:
        /*04bc*/ 	.byte	0x04, 0x11
        /*04be*/ 	.short	(.L_203 - .L_202)
	.align		4
.L_202:
        /*04c0*/ 	.word	index@($__internal_23_$__cuda_sm20_rem_s64)
        /*04c4*/ 	.word	0x00000000


	//----- nvinfo : EIATTR_FRAME_SIZE
	.align		4
.L_203:
        /*04c8*/ 	.byte	0x04, 0x11
        /*04ca*/ 	.short	(.L_205 - .L_204)
	.align		4
.L_204:
        /*04cc*/ 	.word	index@($__internal_22_$__cuda_sm20_div_s64)
        /*04d0*/ 	.word	0x00000000


	//----- nvinfo : EIATTR_FRAME_SIZE
	.align		4
.L_205:
        /*04d4*/ 	.byte	0x04, 0x11
        /*04d6*/ 	.short	(.L_207 - .L_206)
	.align		4
.L_206:
        /*04d8*/ 	.word	index@(uncontiguous_reduce_u32)
        /*04dc*/ 	.word	0x00000000


	//----- nvinfo : EIATTR_REGCOUNT
	.align		4
.L_207:
        /*04e0*/ 	.byte	0x04, 0x2f
        /*04e2*/ 	.short	(.L_209 - .L_208)
	.align		4
.L_208:
        /*04e4*/ 	.word	index@(contiguous_reduce2_u32)
        /*04e8*/ 	.word	0x00000011


	//----- nvinfo : EIATTR_FRAME_SIZE
	.align		4
.L_209:
        /*04ec*/ 	.byte	0x04, 0x11
        /*04ee*/ 	.short	(.L_211 - .L_210)
	.align		4
.L_210:
        /*04f0*/ 	.word	index@(contiguous_reduce2_u32)
        /*04f4*/ 	.word	0x00000000


	//----- nvinfo : EIATTR_REGCOUNT
	.align		4
.L_211:
        /*04f8*/ 	.byte	0x04, 0x2f
        /*04fa*/ 	.short	(.L_213 - .L_212)
	.align		4
.L_212:
        /*04fc*/ 	.word	index@(nkd_u32)
        /*0500*/ 	.word	0x00000030


	//----- nvinfo : EIATTR_FRAME_SIZE
	.align		4
.L_213:
        /*0504*/ 	.byte	0x04, 0x11
        /*0506*/ 	.short	(.L_215 - .L_214)
	.align		4
.L_214:
        /*0508*/ 	.word	index@($__internal_21_$__cuda_sm20_rem_s64)
        /*050c*/ 	.word	0x00000000


	//----- nvinfo : EIATTR_FRAME_SIZE
	.align		4
.L_215:
        /*0510*/ 	.byte	0x04, 0x11
        /*0512*/ 	.short	(.L_217 - .L_216)
	.align		4
.L_216:
        /*0514*/ 	.word	index@($__internal_20_$__cuda_sm20_div_s64)
        /*0518*/ 	.word	0x00000000


	//----- nvinfo : EIATTR_FRAME_SIZE
	.align		4
.L_217:
        /*051c*/ 	.byte	0x04, 0x11
        /*051e*/ 	.short	(.L_219 - .L_218)
	.align		4
.L_218:
        /*0520*/ 	.word	index@(nkd_u32)
        /*0524*/ 	.word	0x00000000


	//----- nvinfo : EIATTR_REGCOUNT
	.align		4
.L_219:
        /*0528*/ 	.byte	0x04, 0x2f
        /*052a*/ 	.short	(.L_221 - .L_220)
	.align		4
.L_220:
        /*052c*/ 	.word	index@(nkd2_u32)
        /*0530*/ 	.word	0x00000014


	//----- nvinfo : EIATTR_FRAME_SIZE
	.align		4
.L_221:
        /*0534*/ 	.byte	0x04, 0x11
        /*0536*/ 	.short	(.L_223 - .L_222)
	.align		4
.L_222:
        /*0538*/ 	.word	index@(nkd2_u32)
        /*053c*/ 	.word	0x00000000


	//----- nvinfo : EIATTR_REGCOUNT
	.align		4
.L_223:
        /*0540*/ 	.byte	0x04, 0x2f
        /*0542*/ 	.short	(.L_225 - .L_224)
	.align		4
.L_224:
        /*0544*/ 	.word	index@(contiguous_reduce_u64)
        /*0548*/ 	.word	0x00000010


	//----- nvinfo : EIATTR_FRAME_SIZE
	.align		4
.L_225:
        /*054c*/ 	.byte	0x04, 0x11
        /*054e*/ 	.short	(.L_227 - .L_226)
	.align		4
.L_226:
        /*0550*/ 	.word	index@(contiguous_reduce_u64)
        /*0554*/ 	.word	0x00000000


	//----- nvinfo : EIATTR_REGCOUNT
	.align		4
.L_227:
        /*0558*/ 	.byte	0x04, 0x2f
        /*055a*/ 	.short	(.L_229 - .L_228)
	.align		4
.L_228:
        /*055c*/ 	.word	index@(uncontiguous_reduce_u64)
        /*0560*/ 	.word	0x00000030


	//----- nvinfo : EIATTR_FRAME_SIZE
	.align		4
.L_229:
        /*0564*/ 	.byte	0x04, 0x11
        /*0566*/ 	.short	(.L_231 - .L_230)
	.align		4
.L_230:
        /*0568*/ 	.word	index@($__internal_19_$__cuda_sm20_rem_s64)
        /*056c*/ 	.word	0x00000000


	//----- nvinfo : EIATTR_FRAME_SIZE
	.align		4
.L_231:
        /*0570*/ 	.byte	0x04, 0x11
        /*0572*/ 	.short	(.L_233 - .L_232)
	.align		4
.L_232:
        /*0574*/ 	.word	index@($__internal_18_$__cuda_sm20_div_s64)
        /*0578*/ 	.word	0x00000000


	//----- nvinfo : EIATTR_FRAME_SIZE
	.align		4
.L_233:
        /*057c*/ 	.byte	0x04, 0x11
        /*057e*/ 	.short	(.L_235 - .L_234)
	.align		4
.L_234:
        /*0580*/ 	.word	index@(uncontiguous_reduce_u64)
        /*0584*/ 	.word	0x00000000


	//----- nvinfo : EIATTR_REGCOUNT
	.align		4
.L_235:
        /*0588*/ 	.byte	0x04, 0x2f
        /*058a*/ 	.short	(.L_237 - .L_236)
	.align		4
.L_236:
        /*058c*/ 	.word	index@(contiguous_reduce2_u64)
        /*0590*/ 	.word	0x00000010


	//----- nvinfo : EIATTR_FRAME_SIZE
	.align		4
.L_237:
        /*0594*/ 	.byte	0x04, 0x11
        /*0596*/ 	.short	(.L_239 - .L_238)
	.align		4
.L_238:
        /*0598*/ 	.word	index@(contiguous_reduce2_u64)
        /*059c*/ 	.word	0x00000000


	//----- nvinfo : EIATTR_REGCOUNT
	.align		4
.L_239:
        /*05a0*/ 	.byte	0x04, 0x2f
        /*05a2*/ 	.short	(.L_241 - .L_240)
	.align		4
.L_240:
        /*05a4*/ 	.word	index@(nkd_u64)
        /*05a8*/ 	.word	0x00000030


	//----- nvinfo : EIATTR_FRAME_SIZE
	.align		4
.L_241:
        /*05ac*/ 	.byte	0x04, 0x11
        /*05ae*/ 	.short	(.L_243 - .L_242)
	.align		4
.L_242:
        /*05b0*/ 	.word	index@($__internal_17_$__cuda_sm20_rem_s64)
        /*05b4*/ 	.word	0x00000000


	//----- nvinfo : EIATTR_FRAME_SIZE
	.align		4
.L_243:
        /*05b8*/ 	.byte	0x04, 0x11
        /*05ba*/ 	.short	(.L_245 - .L_244)
	.align		4
.L_244:
        /*05bc*/ 	.word	index@($__internal_16_$__cuda_sm20_div_s64)
        /*05c0*/ 	.word	0x00000000


	//----- nvinfo : EIATTR_FRAME_SIZE
	.align		4
.L_245:
        /*05c4*/ 	.byte	0x04, 0x11
        /*05c6*/ 	.short	(.L_247 - .L_246)
	.align		4
.L_246:
        /*05c8*/ 	.word	index@(nkd_u64)
        /*05cc*/ 	.word	0x00000000


	//----- nvinfo : EIATTR_REGCOUNT
	.align		4
.L_247:
        /*05d0*/ 	.byte	0x04, 0x2f
        /*05d2*/ 	.short	(.L_249 - .L_248)
	.align		4
.L_248:
        /*05d4*/ 	.word	index@(nkd2_u64)
        /*05d8*/ 	.word	0x0000001a


	//----- nvinfo : EIATTR_FRAME_SIZE
	.align		4
.L_249:
        /*05dc*/ 	.byte	0x04, 0x11
        /*05de*/ 	.short	(.L_251 - .L_250)
	.align		4
.L_250:
        /*05e0*/ 	.word	index@(nkd2_u64)
        /*05e4*/ 	.word	0x00000000


	//----- nvinfo : EIATTR_REGCOUNT
	.align		4
.L_251:
        /*05e8*/ 	.byte	0x04, 0x2f
        /*05ea*/ 	.short	(.L_253 - .L_252)
	.align		4
.L_252:
        /*05ec*/ 	.word	index@(contiguous_reduce_f32)
        /*05f0*/ 	.word	0x00000010


	//----- nvinfo : EIATTR_FRAME_SIZE
	.align		4
.L_253:
        /*05f4*/ 	.byte	0x04, 0x11
        /*05f6*/ 	.short	(.L_255 - .L_254)
	.align		4
.L_254:
        /*05f8*/ 	.word	index@(contiguous_reduce_f32)
        /*05fc*/ 	.word	0x00000000


	//----- nvinfo : EIATTR_REGCOUNT
	.align		4
.L_255:
        /*0600*/ 	.byte	0x04, 0x2f
        /*0602*/ 	.short	(.L_257 - .L_256)
	.align		4
.L_256:
        /*0604*/ 	.word	index@(uncontiguous_reduce_f32)
        /*0608*/ 	.word	0x00000030


	//----- nvinfo : EIATTR_FRAME_SIZE
	.align		4
.L_257:
        /*060c*/ 	.byte	0x04, 0x11
        /*060e*/ 	.short	(.L_259 - .L_258)
	.align		4
.L_258:
        /*0610*/ 	.word	index@($__internal_15_$__cuda_sm20_rem_s64)
        /*0614*/ 	.word	0x00000000


	//----- nvinfo : EIATTR_FRAME_SIZE
	.align		4
.L_259:
        /*0618*/ 	.byte	0x04, 0x11
        /*061a*/ 	.short	(.L_261 - .L_260)
	.align		4
.L_260:
        /*061c*/ 	.word	index@($__internal_14_$__cuda_sm20_div_s64)
        /*0620*/ 	.word	0x00000000


	//----- nvinfo : EIATTR_FRAME_SIZE
	.align		4
.L_261:
        /*0624*/ 	.byte	0x04, 0x11
        /*0626*/ 	.short	(.L_263 - .L_262)
	.align		4
.L_262:
        /*0628*/ 	.word	index@(uncontiguous_reduce_f32)
        /*062c*/ 	.word	0x00000000


	//----- nvinfo : EIATTR_REGCOUNT
	.align		4
.L_263:
        /*0630*/ 	.byte	0x04, 0x2f
        /*0632*/ 	.short	(.L_265 - .L_264)
	.align		4
.L_264:
        /*0634*/ 	.word	index@(contiguous_reduce2_f32)
        /*0638*/ 	.word	0x00000011


	//----- nvinfo : EIATTR_FRAME_SIZE
	.align		4
.L_265:
        /*063c*/ 	.byte	0x04, 0x11
        /*063e*/ 	.short	(.L_267 - .L_266)
	.align		4
.L_266:
        /*0640*/ 	.word	index@(contiguous_reduce2_f32)
        /*0644*/ 	.word	0x00000000


	//----- nvinfo : EIATTR_REGCOUNT
	.align		4
.L_267:
        /*0648*/ 	.byte	0x04, 0x2f
        /*064a*/ 	.short	(.L_269 - .L_268)
	.align		4
.L_268:
        /*064c*/ 	.word	index@(nkd_f32)
        /*0650*/ 	.word	0x00000030


	//----- nvinfo : EIATTR_FRAME_SIZE
	.align		4
.L_269:
        /*0654*/ 	.byte	0x04, 0x11
        /*0656*/ 	.short	(.L_271 - .L_270)
	.align		4
.L_270:
        /*0658*/ 	.word	index@($__internal_13_$__cuda_sm20_rem_s64)
        /*065c*/ 	.word	0x00000000


	//----- nvinfo : EIATTR_FRAME_SIZE
	.align		4
.L_271:
        /*0660*/ 	.byte	0x04, 0x11
        /*0662*/ 	.short	(.L_273 - .L_272)
	.align		4
.L_272:
        /*0664*/ 	.word	index@($__internal_12_$__cuda_sm20_div_s64)
        /*0668*/ 	.word	0x00000000


	//----- nvinfo : EIATTR_FRAME_SIZE
	.align		4
.L_273:
        /*066c*/ 	.byte	0x04, 0x11
        /*066e*/ 	.short	(.L_275 - .L_274)
	.align		4
.L_274:
        /*0670*/ 	.word	index@(nkd_f32)
        /*0674*/ 	.word	0x00000000


	//----- nvinfo : EIATTR_REGCOUNT
	.align		4
.L_275:
        /*0678*/ 	.byte	0x04, 0x2f
        /*067a*/ 	.short	(.L_277 - .L_276)
	.align		4
.L_276:
        /*067c*/ 	.word	index@(nkd2_f32)
        /*0680*/ 	.word	0x00000014


	//----- nvinfo : EIATTR_FRAME_SIZE
	.align		4
.L_277:
        /*0684*/ 	.byte	0x04, 0x11
        /*0686*/ 	.short	(.L_279 - .L_278)
	.align		4
.L_278:
        /*0688*/ 	.word	index@(nkd2_f32)
        /*068c*/ 	.word	0x00000000


	//----- nvinfo : EIATTR_REGCOUNT
	.align		4
.L_279:
        /*0690*/ 	.byte	0x04, 0x2f
        /*0692*/ 	.short	(.L_281 - .L_280)
	.align		4
.L_280:
        /*0694*/ 	.word	index@(contiguous_reduce_f64)
        /*0698*/ 	.word	0x00000010


	//----- nvinfo : EIATTR_FRAME_SIZE
	.align		4
.L_281:
        /*069c*/ 	.byte	0x04, 0x11
        /*069e*/ 	.short	(.L_283 - .L_282)
	.align		4
.L_282:
        /*06a0*/ 	.word	index@(contiguous_reduce_f64)
        /*06a4*/ 	.word	0x00000000


	//----- nvinfo : EIATTR_REGCOUNT
	.align		4
.L_283:
        /*06a8*/ 	.byte	0x04, 0x2f
        /*06aa*/ 	.short	(.L_285 - .L_284)
	.align		4
.L_284:
        /*06ac*/ 	.word	index@(uncontiguous_reduce_f64)
        /*06b0*/ 	.word	0x00000030


	//----- nvinfo : EIATTR_FRAME_SIZE
	.align		4
.L_285:
        /*06b4*/ 	.byte	0x04, 0x11
        /*06b6*/ 	.short	(.L_287 - .L_286)
	.align		4
.L_286:
        /*06b8*/ 	.word	index@($__internal_11_$__cuda_sm20_rem_s64)
        /*06bc*/ 	.word	0x00000000


	//----- nvinfo : EIATTR_FRAME_SIZE
	.align		4
.L_287:
        /*06c0*/ 	.byte	0x04, 0x11
        /*06c2*/ 	.short	(.L_289 - .L_288)
	.align		4
.L_288:
        /*06c4*/ 	.word	index@($__internal_10_$__cuda_sm20_div_s64)
        /*06c8*/ 	.word	0x00000000


	//----- nvinfo : EIATTR_FRAME_SIZE
	.align		4
.L_289:
        /*06cc*/ 	.byte	0x04, 0x11
        /*06ce*/ 	.short	(.L_291 - .L_290)
	.align		4
.L_290:
        /*06d0*/ 	.word	index@(uncontiguous_reduce_f64)
        /*06d4*/ 	.word	0x00000000


	//----- nvinfo : EIATTR_REGCOUNT
	.align		4
.L_291:
        /*06d8*/ 	.byte	0x04, 0x2f
        /*06da*/ 	.short	(.L_293 - .L_292)
	.align		4
.L_292:
        /*06dc*/ 	.word	index@(contiguous_reduce2_f64)
        /*06e0*/ 	.word	0x00000011


	//----- nvinfo : EIATTR_FRAME_SIZE
	.align		4
.L_293:
        /*06e4*/ 	.byte	0x04, 0x11
        /*06e6*/ 	.short	(.L_295 - .L_294)
	.align		4
.L_294:
        /*06e8*/ 	.word	index@(contiguous_reduce2_f64)
        /*06ec*/ 	.word	0x00000000


	//----- nvinfo : EIATTR_REGCOUNT
	.align		4
.L_295:
        /*06f0*/ 	.byte	0x04, 0x2f
        /*06f2*/ 	.short	(.L_297 - .L_296)
	.align		4
.L_296:
        /*06f4*/ 	.word	index@(nkd_f64)
        /*06f8*/ 	.word	0x00000030


	//----- nvinfo : EIATTR_FRAME_SIZE
	.align		4
.L_297:
        /*06fc*/ 	.byte	0x04, 0x11
        /*06fe*/ 	.short	(.L_299 - .L_298)
	.align		4
.L_298:
        /*0700*/ 	.word	index@($__internal_9_$__cuda_sm20_rem_s64)
        /*0704*/ 	.word	0x00000000


	//----- nvinfo : EIATTR_FRAME_SIZE
	.align		4
.L_299:
        /*0708*/ 	.byte	0x04, 0x11
        /*070a*/ 	.short	(.L_301 - .L_300)
	.align		4
.L_300:
        /*070c*/ 	.word	index@($__internal_8_$__cuda_sm20_div_s64)
        /*0710*/ 	.word	0x00000000


	//----- nvinfo : EIATTR_FRAME_SIZE
	.align		4
.L_301:
        /*0714*/ 	.byte	0x04, 0x11
        /*0716*/ 	.short	(.L_303 - .L_302)
	.align		4
.L_302:
        /*0718*/ 	.word	index@(nkd_f64)
        /*071c*/ 	.word	0x00000000


	//----- nvinfo : EIATTR_REGCOUNT
	.align		4
.L_303:
        /*0720*/ 	.byte	0x04, 0x2f
        /*0722*/ 	.short	(.L_305 - .L_304)
	.align		4
.L_304:
        /*0724*/ 	.word	index@(nkd2_f64)
        /*0728*/ 	.word	0x0000001a


	//----- nvinfo : EIATTR_FRAME_SIZE
	.align		4
.L_305:
        /*072c*/ 	.byte	0x04, 0x11
        /*072e*/ 	.short	(.L_307 - .L_306)
	.align		4
.L_306:
        /*0730*/ 	.word	index@(nkd2_f64)
        /*0734*/ 	.word	0x00000000


	//----- nvinfo : EIATTR_REGCOUNT
	.align		4
.L_307:
        /*0738*/ 	.byte	0x04, 0x2f
        /*073a*/ 	.short	(.L_309 - .L_308)
	.align		4
.L_308:
        /*073c*/ 	.word	index@(contiguous_reduce_f16)
        /*0740*/ 	.word	0x00000010


	//----- nvinfo : EIATTR_FRAME_SIZE
	.align		4
.L_309:
        /*0744*/ 	.byte	0x04, 0x11
        /*0746*/ 	.short	(.L_311 - .L_310)
	.align		4
.L_310:
        /*0748*/ 	.word	index@(contiguous_reduce_f16)
        /*074c*/ 	.word	0x00000000


	//----- nvinfo : EIATTR_REGCOUNT
	.align		4
.L_311:
        /*0750*/ 	.byte	0x04, 0x2f
        /*0752*/ 	.short	(.L_313 - .L_312)
	.align		4
.L_312:
        /*0754*/ 	.word	index@(uncontiguous_reduce_f16)
        /*0758*/ 	.word	0x0000002e


	//----- nvinfo : EIATTR_FRAME_SIZE
	.align		4
.L_313:
        /*075c*/ 	.byte	0x04, 0x11
        /*075e*/ 	.short	(.L_315 - .L_314)
	.align		4
.L_314:
        /*0760*/ 	.word	index@($__internal_7_$__cuda_sm20_rem_s64)
        /*0764*/ 	.word	0x00000000


	//----- nvinfo : EIATTR_FRAME_SIZE
	.align		4
.L_315:
        /*0768*/ 	.byte	0x04, 0x11
        /*076a*/ 	.short	(.L_317 - .L_316)
	.align		4
.L_316:
        /*076c*/ 	.word	index@($__internal_6_$__cuda_sm20_div_s64)
        /*0770*/ 	.word	0x00000000


	//----- nvinfo : EIATTR_FRAME_SIZE
	.align		4
.L_317:
        /*0774*/ 	.byte	0x04, 0x11
        /*0776*/ 	.short	(.L_319 - .L_318)
	.align		4
.L_318:
        /*0778*/ 	.word	index@(uncontiguous_reduce_f16)
        /*077c*/ 	.word	0x00000000


	//----- nvinfo : EIATTR_REGCOUNT
	.align		4
.L_319:
        /*0780*/ 	.byte	0x04, 0x2f
        /*0782*/ 	.short	(.L_321 - .L_320)
	.align		4
.L_320:
        /*0784*/ 	.word	index@(contiguous_reduce2_f16)
        /*0788*/ 	.word	0x00000011


	//----- nvinfo : EIATTR_FRAME_SIZE
	.align		4
.L_321:
        /*078c*/ 	.byte	0x04, 0x11
        /*078e*/ 	.short	(.L_323 - .L_322)
	.align		4
.L_322:
        /*0790*/ 	.word	index@(contiguous_reduce2_f16)
        /*0794*/ 	.word	0x00000000


	//----- nvinfo : EIATTR_REGCOUNT
	.align		4
.L_323:
        /*0798*/ 	.byte	0x04, 0x2f
        /*079a*/ 	.short	(.L_325 - .L_324)
	.align		4
.L_324:
        /*079c*/ 	.word	index@(nkd_f16)
        /*07a0*/ 	.word	0x00000034


	//----- nvinfo : EIATTR_FRAME_SIZE
	.align		4
.L_325:
        /*07a4*/ 	.byte	0x04, 0x11
        /*07a6*/ 	.short	(.L_327 - .L_326)
	.align		4
.L_326:
        /*07a8*/ 	.word	index@($__internal_5_$__cuda_sm20_rem_s64)
        /*07ac*/ 	.word	0x00000000


	//----- nvinfo : EIATTR_FRAME_SIZE
	.align		4
.L_327:
        /*07b0*/ 	.byte	0x04, 0x11
        /*07b2*/ 	.short	(.L_329 - .L_328)
	.align		4
.L_328:
        /*07b4*/ 	.word	index@($__internal_4_$__cuda_sm20_div_s64)
        /*07b8*/ 	.word	0x00000000


	//----- nvinfo : EIATTR_FRAME_SIZE
	.align		4
.L_329:
        /*07bc*/ 	.byte	0x04, 0x11
        /*07be*/ 	.short	(.L_331 - .L_330)
	.align		4
.L_330:
        /*07c0*/ 	.word	index@(nkd_f16)
        /*07c4*/ 	.word	0x00000000


	//----- nvinfo : EIATTR_REGCOUNT
	.align		4
.L_331:
        /*07c8*/ 	.byte	0x04, 0x2f
        /*07ca*/ 	.short	(.L_333 - .L_332)
	.align		4
.L_332:
        /*07cc*/ 	.word	index@(nkd2_f16)
        /*07d0*/ 	.word	0x00000014


	//----- nvinfo : EIATTR_FRAME_SIZE
	.align		4
.L_333:
        /*07d4*/ 	.byte	0x04, 0x11
        /*07d6*/ 	.short	(.L_335 - .L_334)
	.align		4
.L_334:
        /*07d8*/ 	.word	index@(nkd2_f16)
        /*07dc*/ 	.word	0x00000000


	//----- nvinfo : EIATTR_REGCOUNT
	.align		4
.L_335:
        /*07e0*/ 	.byte	0x04, 0x2f
        /*07e2*/ 	.short	(.L_337 - .L_336)
	.align		4
.L_336:
        /*07e4*/ 	.word	index@(contiguous_reduce_bf16)
        /*07e8*/ 	.word	0x00000010


	//----- nvinfo : EIATTR_FRAME_SIZE
	.align		4
.L_337:
        /*07ec*/ 	.byte	0x04, 0x11
        /*07ee*/ 	.short	(.L_339 - .L_338)
	.align		4
.L_338:
        /*07f0*/ 	.word	index@(contiguous_reduce_bf16)
        /*07f4*/ 	.word	0x00000000


	//----- nvinfo : EIATTR_REGCOUNT
	.align		4
.L_339:
        /*07f8*/ 	.byte	0x04, 0x2f
        /*07fa*/ 	.short	(.L_341 - .L_340)
	.align		4
.L_340:
        /*07fc*/ 	.word	index@(uncontiguous_reduce_bf16)
        /*0800*/ 	.word	0x0000002e


	//----- nvinfo : EIATTR_FRAME_SIZE
	.align		4
.L_341:
        /*0804*/ 	.byte	0x04, 0x11
        /*0806*/ 	.short	(.L_343 - .L_342)
	.align		4
.L_342:
        /*0808*/ 	.word	index@($__internal_3_$__cuda_sm20_rem_s64)
        /*080c*/ 	.word	0x00000000


	//----- nvinfo : EIATTR_FRAME_SIZE
	.align		4
.L_343:
        /*0810*/ 	.byte	0x04, 0x11
        /*0812*/ 	.short	(.L_345 - .L_344)
	.align		4
.L_344:
        /*0814*/ 	.word	index@($__internal_2_$__cuda_sm20_div_s64)
        /*0818*/ 	.word	0x00000000


	//----- nvinfo : EIATTR_FRAME_SIZE
	.align		4
.L_345:
        /*081c*/ 	.byte	0x04, 0x11
        /*081e*/ 	.short	(.L_347 - .L_346)
	.align		4
.L_346:
        /*0820*/ 	.word	index@(uncontiguous_reduce_bf16)
        /*0824*/ 	.word	0x00000000


	//----- nvinfo : EIATTR_REGCOUNT
	.align		4
.L_347:
        /*0828*/ 	.byte	0x04, 0x2f
        /*082a*/ 	.short	(.L_349 - .L_348)
	.align		4
.L_348:
        /*082c*/ 	.word	index@(contiguous_reduce2_bf16)
        /*0830*/ 	.word	0x00000011


	//----- nvinfo : EIATTR_FRAME_SIZE
	.align		4
.L_349:
        /*0834*/ 	.byte	0x04, 0x11
        /*0836*/ 	.short	(.L_351 - .L_350)
	.align		4
.L_350:
        /*0838*/ 	.word	index@(contiguous_reduce2_bf16)
        /*083c*/ 	.word	0x00000000


	//----- nvinfo : EIATTR_REGCOUNT
	.align		4
.L_351:
        /*0840*/ 	.byte	0x04, 0x2f
        /*0842*/ 	.short	(.L_353 - .L_352)
	.align		4
.L_352:
        /*0844*/ 	.word	index@(nkd_bf16)
        /*0848*/ 	.word	0x00000034


	//----- nvinfo : EIATTR_FRAME_SIZE
	.align		4
.L_353:
        /*084c*/ 	.byte	0x04, 0x11
        /*084e*/ 	.short	(.L_355 - .L_354)
	.align		4
.L_354:
        /*0850*/ 	.word	index@($__internal_1_$__cuda_sm20_rem_s64)
        /*0854*/ 	.word	0x00000000


	//----- nvinfo : EIATTR_FRAME_SIZE
	.align		4
.L_355:
        /*0858*/ 	.byte	0x04, 0x11
        /*085a*/ 	.short	(.L_357 - .L_356)
	.align		4
.L_356:
        /*085c*/ 	.word	index@($__internal_0_$__cuda_sm20_div_s64)
        /*0860*/ 	.word	0x00000000


	//----- nvinfo : EIATTR_FRAME_SIZE
	.align		4
.L_357:
        /*0864*/ 	.byte	0x04, 0x11
        /*0866*/ 	.short	(.L_359 - .L_358)
	.align		4
.L_358:
        /*0868*/ 	.word	index@(nkd_bf16)
        /*086c*/ 	.word	0x00000000


	//----- nvinfo : EIATTR_REGCOUNT
	.align		4
.L_359:
        /*0870*/ 	.byte	0x04, 0x2f
        /*0872*/ 	.short	(.L_361 - .L_360)
	.align		4
.L_360:
        /*0874*/ 	.word	index@(nkd2_bf16)
        /*0878*/ 	.word	0x00000014


	//----- nvinfo : EIATTR_FRAME_SIZE
	.align		4
.L_361:
        /*087c*/ 	.byte	0x04, 0x11
        /*087e*/ 	.short	(.L_363 - .L_362)
	.align		4
.L_362:
        /*0880*/ 	.word	index@(nkd2_bf16)
        /*0884*/ 	.word	0x00000000


	//----- nvinfo : EIATTR_MIN_STACK_SIZE
	.align		4
.L_363:
        /*0888*/ 	.byte	0x04, 0x12
        /*088a*/ 	.short	(.L_365 - .L_364)
	.align		4
.L_364:
        /*088c*/ 	.word	index@(nkd2_bf16)
        /*0890*/ 	.word	0x00000000


	//----- nvinfo : EIATTR_MIN_STACK_SIZE
	.align		4
.L_365:
        /*0894*/ 	.byte	0x04, 0x12
        /*0896*/ 	.short	(.L_367 - .L_366)
	.align		4
.L_366:
        /*0898*/ 	.word	index@(nkd_bf16)
        /*089c*/ 	.word	0x00000000


	//----- nvinfo : EIATTR_MIN_STACK_SIZE
	.align		4
.L_367:
        /*08a0*/ 	.byte	0x04, 0x12
        /*08a2*/ 	.short	(.L_369 - .L_368)
	.align		4
.L_368:
        /*08a4*/ 	.word	index@(contiguous_reduce2_bf16)
        /*08a8*/ 	.word	0x00000000


	//----- nvinfo : EIATTR_MIN_STACK_SIZE
	.align		4
.L_369:
        /*08ac*/ 	.byte	0x04, 0x12
        /*08ae*/ 	.short	(.L_371 - .L_370)
	.align		4
.L_370:
        /*08b0*/ 	.word	index@(uncontiguous_reduce_bf16)
        /*08b4*/ 	.word	0x00000000


	//----- nvinfo : EIATTR_MIN_STACK_SIZE
	.align		4
.L_371:
        /*08b8*/ 	.byte	0x04, 0x12
        /*08ba*/ 	.short	(.L_373 - .L_372)
	.align		4
.L_372:
        /*08bc*/ 	.word	index@(contiguous_reduce_bf16)
        /*08c0*/ 	.word	0x00000000


	//----- nvinfo : EIATTR_MIN_STACK_SIZE
	.align		4
.L_373:
        /*08c4*/ 	.byte	0x04, 0x12
        /*08c6*/ 	.short	(.L_375 - .L_374)
	.align		4
.L_374:
        /*08c8*/ 	.word	index@(nkd2_f16)
        /*08cc*/ 	.word	0x00000000


	//----- nvinfo : EIATTR_MIN_STACK_SIZE
	.align		4
.L_375:
        /*08d0*/ 	.byte	0x04, 0x12
        /*08d2*/ 	.short	(.L_377 - .L_376)
	.align		4
.L_376:
        /*08d4*/ 	.word	index@(nkd_f16)
        /*08d8*/ 	.word	0x00000000


	//----- nvinfo : EIATTR_MIN_STACK_SIZE
	.align		4
.L_377:
        /*08dc*/ 	.byte	0x04, 0x12
        /*08de*/ 	.short	(.L_379 - .L_378)
	.align		4
.L_378:
        /*08e0*/ 	.word	index@(contiguous_reduce2_f16)
        /*08e4*/ 	.word	0x00000000


	//----- nvinfo : EIATTR_MIN_STACK_SIZE
	.align		4
.L_379:
        /*08e8*/ 	.byte	0x04, 0x12
        /*08ea*/ 	.short	(.L_381 - .L_380)
	.align		4
.L_380:
        /*08ec*/ 	.word	index@(uncontiguous_reduce_f16)
        /*08f0*/ 	.word	0x00000000


	//----- nvinfo : EIATTR_MIN_STACK_SIZE
	.align		4
.L_381:
        /*08f4*/ 	.byte	0x04, 0x12
        /*08f6*/ 	.short	(.L_383 - .L_382)
	.align		4
.L_382:
        /*08f8*/ 	.word	index@(contiguous_reduce_f16)
        /*08fc*/ 	.word	0x00000000


	//----- nvinfo : EIATTR_MIN_STACK_SIZE
	.align		4
.L_383:
        /*0900*/ 	.byte	0x04, 0x12
        /*0902*/ 	.short	(.L_385 - .L_384)
	.align		4
.L_384:
        /*0904*/ 	.word	index@(nkd2_f64)
        /*0908*/ 	.word	0x00000000


	//----- nvinfo : EIATTR_MIN_STACK_SIZE
	.align		4
.L_385:
        /*090c*/ 	.byte	0x04, 0x12
        /*090e*/ 	.short	(.L_387 - .L_386)
	.align		4
.L_386:
        /*0910*/ 	.word	index@(nkd_f64)
        /*0914*/ 	.word	0x00000000


	//----- nvinfo : EIATTR_MIN_STACK_SIZE
	.align		4
.L_387:
        /*0918*/ 	.byte	0x04, 0x12
        /*091a*/ 	.short	(.L_389 - .L_388)
	.align		4
.L_388:
        /*091c*/ 	.word	index@(contiguous_reduce2_f64)
        /*0920*/ 	.word	0x00000000


	//----- nvinfo : EIATTR_MIN_STACK_SIZE
	.align		4
.L_389:
        /*0924*/ 	.byte	0x04, 0x12
        /*0926*/ 	.short	(.L_391 - .L_390)
	.align		4
.L_390:
        /*0928*/ 	.word	index@(uncontiguous_reduce_f64)
        /*092c*/ 	.word	0x00000000


	//----- nvinfo : EIATTR_MIN_STACK_SIZE
	.align		4
.L_391:
        /*0930*/ 	.byte	0x04, 0x12
        /*0932*/ 	.short	(.L_393 - .L_392)
	.align		4
.L_392:
        /*0934*/ 	.word	index@(contiguous_reduce_f64)
        /*0938*/ 	.word	0x00000000


	//----- nvinfo : EIATTR_MIN_STACK_SIZE
	.align		4
.L_393:
        /*093c*/ 	.byte	0x04, 0x12
        /*093e*/ 	.short	(.L_395 - .L_394)
	.align		4
.L_394:
        /*0940*/ 	.word	index@(nkd2_f32)
        /*0944*/ 	.word	0x00000000


	//----- nvinfo : EIATTR_MIN_STACK_SIZE
	.align		4
.L_395:
        /*0948*/ 	.byte	0x04, 0x12
        /*094a*/ 	.short	(.L_397 - .L_396)
	.align		4
.L_396:
        /*094c*/ 	.word	index@(nkd_f32)
        /*0950*/ 	.word	0x00000000


	//----- nvinfo : EIATTR_MIN_STACK_SIZE
	.align		4
.L_397:
        /*0954*/ 	.byte	0x04, 0x12
        /*0956*/ 	.short	(.L_399 - .L_398)
	.align		4
.L_398:
        /*0958*/ 	.word	index@(contiguous_reduce2_f32)
        /*095c*/ 	.word	0x00000000


	//----- nvinfo : EIATTR_MIN_STACK_SIZE
	.align		4
.L_399:
        /*0960*/ 	.byte	0x04, 0x12
        /*0962*/ 	.short	(.L_401 - .L_400)
	.align		4
.L_400:
        /*0964*/ 	.word	index@(uncontiguous_reduce_f32)
        /*0968*/ 	.word	0x00000000


	//----- nvinfo : EIATTR_MIN_STACK_SIZE
	.align		4
.L_401:
        /*096c*/ 	.byte	0x04, 0x12
        /*096e*/ 	.short	(.L_403 - .L_402)
	.align		4
.L_402:
        /*0970*/ 	.word	index@(contiguous_reduce_f32)
        /*0974*/ 	.word	0x00000000


	//----- nvinfo : EIATTR_MIN_STACK_SIZE
	.align		4
.L_403:
        /*0978*/ 	.byte	0x04, 0x12
        /*097a*/ 	.short	(.L_405 - .L_404)
	.align		4
.L_404:
        /*097c*/ 	.word	index@(nkd2_u64)
        /*0980*/ 	.word	0x00000000


	//----- nvinfo : EIATTR_MIN_STACK_SIZE
	.align		4
.L_405:
        /*0984*/ 	.byte	0x04, 0x12
        /*0986*/ 	.short	(.L_407 - .L_406)
	.align		4
.L_406:
        /*0988*/ 	.word	index@(nkd_u64)
        /*098c*/ 	.word	0x00000000


	//----- nvinfo : EIATTR_MIN_STACK_SIZE
	.align		4
.L_407:
        /*0990*/ 	.byte	0x04, 0x12
        /*0992*/ 	.short	(.L_409 - .L_408)
	.align		4
.L_408:
        /*0994*/ 	.word	index@(contiguous_reduce2_u64)
        /*0998*/ 	.word	0x00000000


	//----- nvinfo : EIATTR_MIN_STACK_SIZE
	.align		4
.L_409:
        /*099c*/ 	.byte	0x04, 0x12
        /*099e*/ 	.short	(.L_411 - .L_410)
	.align		4
.L_410:
        /*09a0*/ 	.word	index@(uncontiguous_reduce_u64)
        /*09a4*/ 	.word	0x00000000


	//----- nvinfo : EIATTR_MIN_STACK_SIZE
	.align		4
.L_411:
        /*09a8*/ 	.byte	0x04, 0x12
        /*09aa*/ 	.short	(.L_413 - .L_412)
	.align		4
.L_412:
        /*09ac*/ 	.word	index@(contiguous_reduce_u64)
        /*09b0*/ 	.word	0x00000000


	//----- nvinfo : EIATTR_MIN_STACK_SIZE
	.align		4
.L_413:
        /*09b4*/ 	.byte	0x04, 0x12
        /*09b6*/ 	.short	(.L_415 - .L_414)
	.align		4
.L_414:
        /*09b8*/ 	.word	index@(nkd2_u32)
        /*09bc*/ 	.word	0x00000000


	//----- nvinfo : EIATTR_MIN_STACK_SIZE
	.align		4
.L_415:
        /*09c0*/ 	.byte	0x04, 0x12
        /*09c2*/ 	.short	(.L_417 - .L_416)
	.align		4
.L_416:
        /*09c4*/ 	.word	index@(nkd_u32)
        /*09c8*/ 	.word	0x00000000


	//----- nvinfo : EIATTR_MIN_STACK_SIZE
	.align		4
.L_417:
        /*09cc*/ 	.byte	0x04, 0x12
        /*09ce*/ 	.short	(.L_419 - .L_418)
	.align		4
.L_418:
        /*09d0*/ 	.word	index@(contiguous_reduce2_u32)
        /*09d4*/ 	.word	0x00000000


	//----- nvinfo : EIATTR_MIN_STACK_SIZE
	.align		4
.L_419:
        /*09d8*/ 	.byte	0x04, 0x12
        /*09da*/ 	.short	(.L_421 - .L_420)
	.align		4
.L_420:
        /*09dc*/ 	.word	index@(uncontiguous_reduce_u32)
        /*09e0*/ 	.word	0x00000000


	//----- nvinfo : EIATTR_MIN_STACK_SIZE
	.align		4
.L_421:
        /*09e4*/ 	.byte	0x04, 0x12
        /*09e6*/ 	.short	(.L_423 - .L_422)
	.align		4
.L_422:
        /*09e8*/ 	.word	index@(contiguous_reduce_u32)
        /*09ec*/ 	.word	0x00000000


	//----- nvinfo : EIATTR_MIN_STACK_SIZE
	.align		4
.L_423:
        /*09f0*/ 	.byte	0x04, 0x12
        /*09f2*/ 	.short	(.L_425 - .L_424)
	.align		4
.L_424:
        /*09f4*/ 	.word	index@(nkd2_u16)
        /*09f8*/ 	.word	0x00000000


	//----- nvinfo : EIATTR_MIN_STACK_SIZE
	.align		4
.L_425:
        /*09fc*/ 	.byte	0x04, 0x12
        /*09fe*/ 	.short	(.L_427 - .L_426)
	.align		4
.L_426:
        /*0a00*/ 	.word	index@(nkd_u16)
        /*0a04*/ 	.word	0x00000000


	//----- nvinfo : EIATTR_MIN_STACK_SIZE
	.align		4
.L_427:
        /*0a08*/ 	.byte	0x04, 0x12
        /*0a0a*/ 	.short	(.L_429 - .L_428)
	.align		4
.L_428:
        /*0a0c*/ 	.word	index@(contiguous_reduce2_u16)
        /*0a10*/ 	.word	0x00000000


	//----- nvinfo : EIATTR_MIN_STACK_SIZE
	.align		4
.L_429:
        /*0a14*/ 	.byte	0x04, 0x12
        /*0a16*/ 	.short	(.L_431 - .L_430)
	.align		4
.L_430:
        /*0a18*/ 	.word	index@(uncontiguous_reduce_u16)
        /*0a1c*/ 	.word	0x00000000


	//----- nvinfo : EIATTR_MIN_STACK_SIZE
	.align		4
.L_431:
        /*0a20*/ 	.byte	0x04, 0x12
        /*0a22*/ 	.short	(.L_433 - .L_432)
	.align		4
.L_432:
        /*0a24*/ 	.word	index@(contiguous_reduce_u16)
        /*0a28*/ 	.word	0x00000000


	//----- nvinfo : EIATTR_MIN_STACK_SIZE
	.align		4
.L_433:
        /*0a2c*/ 	.byte	0x04, 0x12
        /*0a2e*/ 	.short	(.L_435 - .L_434)
	.align		4
.L_434:
        /*0a30*/ 	.word	index@(nkd2_u8)
        /*0a34*/ 	.word	0x00000000


	//----- nvinfo : EIATTR_MIN_STACK_SIZE
	.align		4
.L_435:
        /*0a38*/ 	.byte	0x04, 0x12
        /*0a3a*/ 	.short	(.L_437 - .L_436)
	.align		4
.L_436:
        /*0a3c*/ 	.word	index@(nkd_u8)
        /*0a40*/ 	.word	0x00000000


	//----- nvinfo : EIATTR_MIN_STACK_SIZE
	.align		4
.L_437:
        /*0a44*/ 	.byte	0x04, 0x12
        /*0a46*/ 	.short	(.L_439 - .L_438)
	.align		4
.L_438:
        /*0a48*/ 	.word	index@(contiguous_reduce2_u8)
        /*0a4c*/ 	.word	0x00000000


	//----- nvinfo : EIATTR_MIN_STACK_SIZE
	.align		4
.L_439:
        /*0a50*/ 	.byte	0x04, 0x12
        /*0a52*/ 	.short	(.L_441 - .L_440)
	.align		4
.L_440:
        /*0a54*/ 	.word	index@(uncontiguous_reduce_u8)
        /*0a58*/ 	.word	0x00000000


	//----- nvinfo : EIATTR_MIN_STACK_SIZE
	.align		4
.L_441:
        /*0a5c*/ 	.byte	0x04, 0x12
        /*0a5e*/ 	.short	(.L_443 - .L_442)
	.align		4
.L_442:
        /*0a60*/ 	.word	index@(contiguous_reduce_u8)
        /*0a64*/ 	.word	0x00000000


	//----- nvinfo : EIATTR_MIN_STACK_SIZE
	.align		4
.L_443:
        /*0a68*/ 	.byte	0x04, 0x12
        /*0a6a*/ 	.short	(.L_445 - .L_444)
	.align		4
.L_444:
        /*0a6c*/ 	.word	index@(nkd2_i64)
        /*0a70*/ 	.word	0x00000000


	//----- nvinfo : EIATTR_MIN_STACK_SIZE
	.align		4
.L_445:
        /*0a74*/ 	.byte	0x04, 0x12
        /*0a76*/ 	.short	(.L_447 - .L_446)
	.align		4
.L_446:
        /*0a78*/ 	.word	index@(nkd_i64)
        /*0a7c*/ 	.word	0x00000000


	//----- nvinfo : EIATTR_MIN_STACK_SIZE
	.align		4
.L_447:
        /*0a80*/ 	.byte	0x04, 0x12
        /*0a82*/ 	.short	(.L_449 - .L_448)
	.align		4
.L_448:
        /*0a84*/ 	.word	index@(contiguous_reduce2_i64)
        /*0a88*/ 	.word	0x00000000


	//----- nvinfo : EIATTR_MIN_STACK_SIZE
	.align		4
.L_449:
        /*0a8c*/ 	.byte	0x04, 0x12
        /*0a8e*/ 	.short	(.L_451 - .L_450)
	.align		4
.L_450:
        /*0a90*/ 	.word	index@(uncontiguous_reduce_i64)
        /*0a94*/ 	.word	0x00000000


	//----- nvinfo : EIATTR_MIN_STACK_SIZE
	.align		4
.L_451:
        /*0a98*/ 	.byte	0x04, 0x12
        /*0a9a*/ 	.short	(.L_453 - .L_452)
	.align		4
.L_452:
        /*0a9c*/ 	.word	index@(contiguous_reduce_i64)
        /*0aa0*/ 	.word	0x00000000


	//----- nvinfo : EIATTR_MIN_STACK_SIZE
	.align		4
.L_453:
        /*0aa4*/ 	.byte	0x04, 0x12
        /*0aa6*/ 	.short	(.L_455 - .L_454)
	.align		4
.L_454:
        /*0aa8*/ 	.word	index@(nkd2_i32)
        /*0aac*/ 	.word	0x00000000


	//----- nvinfo : EIATTR_MIN_STACK_SIZE
	.align		4
.L_455:
        /*0ab0*/ 	.byte	0x04, 0x12
        /*0ab2*/ 	.short	(.L_457 - .L_456)
	.align		4
.L_456:
        /*0ab4*/ 	.word	index@(nkd_i32)
        /*0ab8*/ 	.word	0x00000000


	//----- nvinfo : EIATTR_MIN_STACK_SIZE
	.align		4
.L_457:
        /*0abc*/ 	.byte	0x04, 0x12
        /*0abe*/ 	.short	(.L_459 - .L_458)
	.align		4
.L_458:
        /*0ac0*/ 	.word	index@(contiguous_reduce2_i32)
        /*0ac4*/ 	.word	0x00000000


	//----- nvinfo : EIATTR_MIN_STACK_SIZE
	.align		4
.L_459:
        /*0ac8*/ 	.byte	0x04, 0x12
        /*0aca*/ 	.short	(.L_461 - .L_460)
	.align		4
.L_460:
        /*0acc*/ 	.word	index@(uncontiguous_reduce_i32)
        /*0ad0*/ 	.word	0x00000000


	//----- nvinfo : EIATTR_MIN_STACK_SIZE
	.align		4
.L_461:
        /*0ad4*/ 	.byte	0x04, 0x12
        /*0ad6*/ 	.short	(.L_463 - .L_462)
	.align		4
.L_462:
        /*0ad8*/ 	.word	index@(contiguous_reduce_i32)
        /*0adc*/ 	.word	0x00000000


	//----- nvinfo : EIATTR_MIN_STACK_SIZE
	.align		4
.L_463:
        /*0ae0*/ 	.byte	0x04, 0x12
        /*0ae2*/ 	.short	(.L_465 - .L_464)
	.align		4
.L_464:
        /*0ae4*/ 	.word	index@(nkd2_i16)
        /*0ae8*/ 	.word	0x00000000


	//----- nvinfo : EIATTR_MIN_STACK_SIZE
	.align		4
.L_465:
        /*0aec*/ 	.byte	0x04, 0x12
        /*0aee*/ 	.short	(.L_467 - .L_466)
	.align		4
.L_466:
        /*0af0*/ 	.word	index@(nkd_i16)
        /*0af4*/ 	.word	0x00000000


	//----- nvinfo : EIATTR_MIN_STACK_SIZE
	.align		4
.L_467:
        /*0af8*/ 	.byte	0x04, 0x12
        /*0afa*/ 	.short	(.L_469 - .L_468)
	.align		4
.L_468:
        /*0afc*/ 	.word	index@(contiguous_reduce2_i16)
        /*0b00*/ 	.word	0x00000000


	//----- nvinfo : EIATTR_MIN_STACK_SIZE
	.align		4
.L_469:
        /*0b04*/ 	.byte	0x04, 0x12
        /*0b06*/ 	.short	(.L_471 - .L_470)
	.align		4
.L_470:
        /*0b08*/ 	.word	index@(uncontiguous_reduce_i16)
        /*0b0c*/ 	.word	0x00000000


	//----- nvinfo : EIATTR_MIN_STACK_SIZE
	.align		4
.L_471:
        /*0b10*/ 	.byte	0x04, 0x12
        /*0b12*/ 	.short	(.L_473 - .L_472)
	.align		4
.L_472:
        /*0b14*/ 	.word	index@(contiguous_reduce_i16)
        /*0b18*/ 	.word	0x00000000


	//----- nvinfo : EIATTR_MIN_STACK_SIZE
	.align		4
.L_473:
        /*0b1c*/ 	.byte	0x04, 0x12
        /*0b1e*/ 	.short	(.L_475 - .L_474)
	.align		4
.L_474:
        /*0b20*/ 	.word	index@(nkd2_i8)
        /*0b24*/ 	.word	0x00000000


	//----- nvinfo : EIATTR_MIN_STACK_SIZE
	.align		4
.L_475:
        /*0b28*/ 	.byte	0x04, 0x12
        /*0b2a*/ 	.short	(.L_477 - .L_476)
	.align		4
.L_476:
        /*0b2c*/ 	.word	index@(nkd_i8)
        /*0b30*/ 	.word	0x00000000


	//----- nvinfo : EIATTR_MIN_STACK_SIZE
	.align		4
.L_477:
        /*0b34*/ 	.byte	0x04, 0x12
        /*0b36*/ 	.short	(.L_479 - .L_478)
	.align		4
.L_478:
        /*0b38*/ 	.word	index@(contiguous_reduce2_i8)
        /*0b3c*/ 	.word	0x00000000


	//----- nvinfo : EIATTR_MIN_STACK_SIZE
	.align		4
.L_479:
        /*0b40*/ 	.byte	0x04, 0x12
        /*0b42*/ 	.short	(.L_481 - .L_480)
	.align		4
.L_480:
        /*0b44*/ 	.word	index@(uncontiguous_reduce_i8)
        /*0b48*/ 	.word	0x00000000


	//----- nvinfo : EIATTR_MIN_STACK_SIZE
	.align		4
.L_481:
        /*0b4c*/ 	.byte	0x04, 0x12
        /*0b4e*/ 	.short	(.L_483 - .L_482)
	.align		4
.L_482:
        /*0b50*/ 	.word	index@(contiguous_reduce_i8)
        /*0b54*/ 	.word	0x00000000


	//----- nvinfo : EIATTR_MIN_STACK_SIZE
	.align		4
.L_483:
        /*0b58*/ 	.byte	0x04, 0x12
        /*0b5a*/ 	.short	(.L_485 - .L_484)
	.align		4
.L_484:
        /*0b5c*/ 	.word	index@(nkd2_bool)
        /*0b60*/ 	.word	0x00000000


	//----- nvinfo : EIATTR_MIN_STACK_SIZE
	.align		4
.L_485:
        /*0b64*/ 	.byte	0x04, 0x12
        /*0b66*/ 	.short	(.L_487 - .L_486)
	.align		4
.L_486:
        /*0b68*/ 	.word	index@(nkd_bool)
        /*0b6c*/ 	.word	0x00000000


	//----- nvinfo : EIATTR_MIN_STACK_SIZE
	.align		4
.L_487:
        /*0b70*/ 	.byte	0x04, 0x12
        /*0b72*/ 	.short	(.L_489 - .L_488)
	.align		4
.L_488:
        /*0b74*/ 	.word	index@(contiguous_reduce2_bool)
        /*0b78*/ 	.word	0x00000000


	//----- nvinfo : EIATTR_MIN_STACK_SIZE
	.align		4
.L_489:
        /*0b7c*/ 	.byte	0x04, 0x12
        /*0b7e*/ 	.short	(.L_491 - .L_490)
	.align		4
.L_490:
        /*0b80*/ 	.word	index@(uncontiguous_reduce_bool)
        /*0b84*/ 	.word	0x00000000


	//----- nvinfo : EIATTR_MIN_STACK_SIZE
	.align		4
.L_491:
        /*0b88*/ 	.byte	0x04, 0x12
        /*0b8a*/ 	.short	(.L_493 - .L_492)
	.align		4
.L_492:
        /*0b8c*/ 	.word	index@(contiguous_reduce_bool)
        /*0b90*/ 	.word	0x00000000
.L_493:


//--------------------- .nv.compat                --------------------------
	.section	.nv.compat,"",@"SHT_CUDA_COMPAT_INFO"
	.align	4
        /*0000*/ 	.byte	0x02, 0x09, 0x00, 0x00, 0x02, 0x02, 0x01, 0x00, 0x02, 0x05, 0x05, 0x00, 0x03, 0x07, 0x01, 0x01
        /*0010*/ 	.byte	0x02, 0x03, 0x00, 0x00, 0x02, 0x06, 0x01, 0x00, 0x04, 0x0b, 0x08, 0x00, 0x01, 0x00, 0x00, 0x00
        /*0020*/ 	.byte	0x00, 0x00, 0x00, 0x00


//--------------------- .nv.info.nkd2_bf16        --------------------------
	.section	.nv.info.nkd2_bf16,"",@"SHT_CUDA_INFO"
	.sectionflags	@""
	.align	4


	//----- nvinfo : EIATTR_CUDA_API_VERSION
	.align		4
        /*0000*/ 	.byte	0x04, 0x37
        /*0002*/ 	.short	(.L_495 - .L_494)
.L_494:
        /*0004*/ 	.word	0x00000082


	//----- nvinfo : EIATTR_KPARAM_INFO
	.align		4
.L_495:
        /*0008*/ 	.byte	0x04, 0x17
        /*000a*/ 	.short	(.L_497 - .L_496)
.L_496:
        /*000c*/ 	.word	0x00000000
        /*0010*/ 	.short	0x0007
        /*0012*/ 	.short	0x0038
        /*0014*/ 	.byte	0x00, 0xf0, 0x21, 0x00


	//----- nvinfo : EIATTR_KPARAM_INFO
	.align		4
.L_497:
        /*0018*/ 	.byte	0x04, 0x17
        /*001a*/ 	.short	(.L_499 - .L_498)
.L_498:
        /*001c*/ 	.word	0x00000000
        /*0020*/ 	.short	0x0006
        /*0022*/ 	.short	0x0030
        /*0024*/ 	.byte	0x00, 0xf0, 0x21, 0x00


	//----- nvinfo : EIATTR_KPARAM_INFO
	.align		4
.L_499:
        /*0028*/ 	.byte	0x04, 0x17
        /*002a*/ 	.short	(.L_501 - .L_500)
.L_500:
        /*002c*/ 	.word	0x00000000
        /*0030*/ 	.short	0x0005
        /*0032*/ 	.short	0x0028
        /*0034*/ 	.byte	0x00, 0xf0, 0x21, 0x00


	//----- nvinfo : EIATTR_KPARAM_INFO
	.align		4
.L_501:
        /*0038*/ 	.byte	0x04, 0x17
        /*003a*/ 	.short	(.L_503 - .L_502)
.L_502:
        /*003c*/ 	.word	0x00000000
        /*0040*/ 	.short	0x0004
        /*0042*/ 	.short	0x0020
        /*0044*/ 	.byte	0x00, 0xf0, 0x21, 0x00


	//----- nvinfo : EIATTR_KPARAM_INFO
	.align		4
.L_503:
        /*0048*/ 	.byte	0x04, 0x17
        /*004a*/ 	.short	(.L_505 - .L_504)
.L_504:
        /*004c*/ 	.word	0x00000000
        /*0050*/ 	.short	0x0003
        /*0052*/ 	.short	0x0018
        /*0054*/ 	.byte	0x00, 0xf0, 0x21, 0x00


	//----- nvinfo : EIATTR_KPARAM_INFO
	.align		4
.L_505:
        /*0058*/ 	.byte	0x04, 0x17
        /*005a*/ 	.short	(.L_507 - .L_506)
.L_506:
        /*005c*/ 	.word	0x00000000
        /*0060*/ 	.short	0x0002
        /*0062*/ 	.short	0x0010
        /*0064*/ 	.byte	0x00, 0xf5, 0x21, 0x00


	//----- nvinfo : EIATTR_KPARAM_INFO
	.align		4
.L_507:
        /*0068*/ 	.byte	0x04, 0x17
        /*006a*/ 	.short	(.L_509 - .L_508)
.L_508:
        /*006c*/ 	.word	0x00000000
        /*0070*/ 	.short	0x0001
        /*0072*/ 	.short	0x0008
        /*0074*/ 	.byte	0x00, 0xf5, 0x21, 0x00


	//----- nvinfo : EIATTR_KPARAM_INFO
	.align		4
.L_509:
        /*0078*/ 	.byte	0x04, 0x17
        /*007a*/ 	.short	(.L_511 - .L_510)
.L_510:
        /*007c*/ 	.word	0x00000000
        /*0080*/ 	.short	0x0000
        /*0082*/ 	.short	0x0000
        /*0084*/ 	.byte	0x00, 0xf5, 0x21, 0x00


	//----- nvinfo : EIATTR_SPARSE_MMA_MASK
	.align		4
.L_511:
        /*0088*/ 	.byte	0x03, 0x50
        /*008a*/ 	.short	0x0000


	//----- nvinfo : EIATTR_MAXREG_COUNT
	.align		4
        /*008c*/ 	.byte	0x03, 0x1b
        /*008e*/ 	.short	0x00ff


	//----- nvinfo : EIATTR_NUM_BARRIERS
	.align		4
        /*0090*/ 	.byte	0x02, 0x4c
        /*0092*/ 	.byte	0x01
	.zero		1


	//----- nvinfo : EIATTR_MERCURY_ISA_VERSION
	.align		4
        /*0094*/ 	.byte	0x03, 0x5f
        /*0096*/ 	.short	0x0101


	//----- nvinfo : EIATTR_VRC_CTA_INIT_COUNT
	.align		4
        /*0098*/ 	.byte	0x02, 0x4a
	.zero		1
	.zero		1


	//----- nvinfo : EIATTR_EXIT_INSTR_OFFSETS
	.align		4
        /*009c*/ 	.byte	0x04, 0x1c
        /*009e*/ 	.short	(.L_513 - .L_512)


	//   ....[0]....
.L_512:
        /*00a0*/ 	.word	0x00000180


	//   ....[1]....
        /*00a4*/ 	.word	0x000007d0


	//   ....[2]....
        /*00a8*/ 	.word	0x00001030


	//   ....[3]....
        /*00ac*/ 	.word	0x00001130


	//----- nvinfo : EIATTR_CRS_STACK_SIZE
	.align		4
.L_513:
        /*00b0*/ 	.byte	0x04, 0x1e
        /*00b2*/ 	.short	(.L_515 - .L_514)
.L_514:
        /*00b4*/ 	.word	0x00000000


	//----- nvinfo : EIATTR_CBANK_PARAM_SIZE
	.align		4
.L_515:
        /*00b8*/ 	.byte	0x03, 0x19
        /*00ba*/ 	.short	0x0040


	//----- nvinfo : EIATTR_PARAM_CBANK
	.align		4
        /*00bc*/ 	.byte	0x04, 0x0a
        /*00be*/ 	.short	(.L_517 - .L_516)
	.align		4
.L_516:
        /*00c0*/ 	.word	index@(.nv.constant0.nkd2_bf16)
        /*00c4*/ 	.short	0x0380
        /*00c6*/ 	.short	0x0040


	//----- nvinfo : EIATTR_SW_WAR
	.align		4
.L_517:
        /*00c8*/ 	.byte	0x04, 0x36
        /*00ca*/ 	.short	(.L_519 - .L_518)
.L_518:
        /*00cc*/ 	.word	0x00000008
.L_519:


//--------------------- .nv.info.nkd_bf16         --------------------------
	.section	.nv.info.nkd_bf16,"",@"SHT_CUDA_INFO"
	.sectionflags	@""
	.align	4


	//----- nvinfo : EIATTR_CUDA_API_VERSION
	.align		4
        /*0000*/ 	.byte	0x04, 0x37
        /*0002*/ 	.short	(.L_521 - .L_520)
.L_520:
        /*0004*/ 	.word	0x00000082


	//----- nvinfo : EIATTR_KPARAM_INFO
	.align		4
.L_521:
        /*0008*/ 	.byte	0x04, 0x17
        /*000a*/ 	.short	(.L_523 - .L_522)
.L_522:
        /*000c*/ 	.word	0x00000000
        /*0010*/ 	.short	0x0009
        /*0012*/ 	.short	0x0048
        /*0014*/ 	.byte	0x00, 0xf0, 0x21, 0x00


	//----- nvinfo : EIATTR_KPARAM_INFO
	.align		4
.L_523:
        /*0018*/ 	.byte	0x04, 0x17
        /*001a*/ 	.short	(.L_525 - .L_524)
.L_524:
        /*001c*/ 	.word	0x00000000
        /*0020*/ 	.short	0x0008
        /*0022*/ 	.short	0x0040
        /*0024*/ 	.byte	0x00, 0xf0, 0x21, 0x00


	//----- nvinfo : EIATTR_KPARAM_INFO
	.align		4
.L_525:
        /*0028*/ 	.byte	0x04, 0x17
        /*002a*/ 	.short	(.L_527 - .L_526)
.L_526:
        /*002c*/ 	.word	0x00000000
        /*0030*/ 	.short	0x0007
        /*0032*/ 	.short	0x0038
        /*0034*/ 	.byte	0x00, 0xf0, 0x21, 0x00


	//----- nvinfo : EIATTR_KPARAM_INFO
	.align		4
.L_527:
        /*0038*/ 	.byte	0x04, 0x17
        /*003a*/ 	.short	(.L_529 - .L_528)
.L_528:
        /*003c*/ 	.word	0x00000000
        /*0040*/ 	.short	0x0006
        /*0042*/ 	.short	0x0030
        /*0044*/ 	.byte	0x00, 0xf0, 0x21, 0x00


	//----- nvinfo : EIATTR_KPARAM_INFO
	.align		4
.L_529:
        /*0048*/ 	.byte	0x04, 0x17
        /*004a*/ 	.short	(.L_531 - .L_530)
.L_530:
        /*004c*/ 	.word	0x00000000
        /*0050*/ 	.short	0x0005
        /*0052*/ 	.short	0x0028
        /*0054*/ 	.byte	0x00, 0xf0, 0x21, 0x00


	//----- nvinfo : EIATTR_KPARAM_INFO
	.align		4
.L_531:
        /*0058*/ 	.byte	0x04, 0x17
        /*005a*/ 	.short	(.L_533 - .L_532)
.L_532:
        /*005c*/ 	.word	0x00000000
        /*0060*/ 	.short	0x0004
        /*0062*/ 	.short	0x0020
        /*0064*/ 	.byte	0x00, 0xf5, 0x21, 0x00


	//----- nvinfo : EIATTR_KPARAM_INFO
	.align		4
.L_533:
        /*0068*/ 	.byte	0x04, 0x17
        /*006a*/ 	.short	(.L_535 - .L_534)
.L_534:
        /*006c*/ 	.word	0x00000000
        /*0070*/ 	.short	0x0003
        /*0072*/ 	.short	0x0018
        /*0074*/ 	.byte	0x00, 0xf5, 0x21, 0x00


	//----- nvinfo : EIATTR_KPARAM_INFO
	.align		4
.L_535:
        /*0078*/ 	.byte	0x04, 0x17
        /*007a*/ 	.short	(.L_537 - .L_536)
.L_536:
        /*007c*/ 	.word	0x00000000
        /*0080*/ 	.short	0x0002
        /*0082*/ 	.short	0x0010
        /*0084*/ 	.byte	0x00, 0xf5, 0x21, 0x00


	//----- nvinfo : EIATTR_KPARAM_INFO
	.align		4
.L_537:
        /*0088*/ 	.byte	0x04, 0x17
        /*008a*/ 	.short	(.L_539 - .L_538)
.L_538:
        /*008c*/ 	.word	0x00000000
        /*0090*/ 	.short	0x0001
        /*0092*/ 	.short	0x0008
        /*0094*/ 	.byte	0x00, 0xf5, 0x21, 0x00


	//----- nvinfo : EIATTR_KPARAM_INFO
	.align		4
.L_539:
        /*0098*/ 	.byte	0x04, 0x17
        /*009a*/ 	.short	(.L_541 - .L_540)
.L_540:
        /*009c*/ 	.word	0x00000000
        /*00a0*/ 	.short	0x0000
        /*00a2*/ 	.short	0x0000
        /*00a4*/ 	.byte	0x00, 0xf5, 0x21, 0x00


	//----- nvinfo : EIATTR_SPARSE_MMA_MASK
	.align		4
.L_541:
        /*00a8*/ 	.byte	0x03, 0x50
        /*00aa*/ 	.short	0x0000


	//----- nvinfo : EIATTR_MAXREG_COUNT
	.align		4
        /*00ac*/ 	.byte	0x03, 0x1b
        /*00ae*/ 	.short	0x00ff


	//----- nvinfo : EIATTR_NUM_BARRIERS
	.align		4
        /*00b0*/ 	.byte	0x02, 0x4c
        /*00b2*/ 	.byte	0x01
	.zero		1


	//----- nvinfo : EIATTR_MERCURY_ISA_VERSION
	.align		4
        /*00b4*/ 	.byte	0x03, 0x5f
        /*00b6*/ 	.short	0x0101


	//----- nvinfo : EIATTR_VRC_CTA_INIT_COUNT
	.align		4
        /*00b8*/ 	.byte	0x02, 0x4a
	.zero		1
	.zero		1


	//----- nvinfo : EIATTR_EXIT_INSTR_OFFSETS
	.align		4
        /*00bc*/ 	.byte	0x04, 0x1c
        /*00be*/ 	.short	(.L_543 - .L_542)


	//   ....[0]....
.L_542:
        /*00c0*/ 	.word	0x00000180


	//   ....[1]....
        /*00c4*/ 	.word	0x00006b00


	//   ....[2]....
        /*00c8*/ 	.word	0x00007370


	//   ....[3]....
        /*00cc*/ 	.word	0x000074b0


	//----- nvinfo : EIATTR_CRS_STACK_SIZE
	.align		4
.L_543:
        /*00d0*/ 	.byte	0x04, 0x1e
        /*00d2*/ 	.short	(.L_545 - .L_544)
.L_544:
        /*00d4*/ 	.word	0x00000000


	//----- nvinfo : EIATTR_CBANK_PARAM_SIZE
	.align		4
.L_545:
        /*00d8*/ 	.byte	0x03, 0x19
        /*00da*/ 	.short	0x0050


	//----- nvinfo : EIATTR_PARAM_CBANK
	.align		4
        /*00dc*/ 	.byte	0x04, 0x0a
        /*00de*/ 	.short	(.L_547 - .L_546)
	.align		4
.L_546:
        /*00e0*/ 	.word	index@(.nv.constant0.nkd_bf16)
        /*00e4*/ 	.short	0x0380
        /*00e6*/ 	.short	0x0050


	//----- nvinfo : EIATTR_SW_WAR
	.align		4
.L_547:
        /*00e8*/ 	.byte	0x04, 0x36
        /*00ea*/ 	.short	(.L_549 - .L_548)
.L_548:
        /*00ec*/ 	.word	0x00000008
.L_549:


//--------------------- .nv.info.contiguous_reduce2_bf16 --------------------------
	.section	.nv.info.contiguous_reduce2_bf16,"",@"SHT_CUDA_INFO"
	.sectionflags	@""
	.align	4


	//----- nvinfo : EIATTR_CUDA_API_VERSION
	.align		4
        /*0000*/ 	.byte	0x04, 0x37
        /*0002*/ 	.short	(.L_551 - .L_550)
.L_550:
        /*0004*/ 	.word	0x00000082


	//----- nvinfo : EIATTR_KPARAM_INFO
	.align		4
.L_551:
        /*0008*/ 	.byte	0x04, 0x17
        /*000a*/ 	.short	(.L_553 - .L_552)
.L_552:
        /*000c*/ 	.word	0x00000000
        /*0010*/ 	.short	0x0003
        /*0012*/ 	.short	0x0018
        /*0014*/ 	.byte	0x00, 0xf0, 0x21, 0x00


	//----- nvinfo : EIATTR_KPARAM_INFO
	.align		4
.L_553:
        /*0018*/ 	.byte	0x04, 0x17
        /*001a*/ 	.short	(.L_555 - .L_554)
.L_554:
        /*001c*/ 	.word	0x00000000
        /*0020*/ 	.short	0x0002
        /*0022*/ 	.short	0x0010
        /*0024*/ 	.byte	0x00, 0xf5, 0x21, 0x00


	//----- nvinfo : EIATTR_KPARAM_INFO
	.align		4
.L_555:
        /*0028*/ 	.byte	0x04, 0x17
        /*002a*/ 	.short	(.L_557 - .L_556)
.L_556:
        /*002c*/ 	.word	0x00000000
        /*0030*/ 	.short	0x0001
        /*0032*/ 	.short	0x0008
        /*0034*/ 	.byte	0x00, 0xf5, 0x21, 0x00


	//----- nvinfo : EIATTR_KPARAM_INFO
	.align		4
.L_557:
        /*0038*/ 	.byte	0x04, 0x17
        /*003a*/ 	.short	(.L_559 - .L_558)
.L_558:
        /*003c*/ 	.word	0x00000000
        /*0040*/ 	.short	0x0000
        /*0042*/ 	.short	0x0000
        /*0044*/ 	.byte	0x00, 0xf5, 0x21, 0x00


	//----- nvinfo : EIATTR_SPARSE_MMA_MASK
	.align		4
.L_559:
        /*0048*/ 	.byte	0x03, 0x50
        /*004a*/ 	.short	0x0000


	//----- nvinfo : EIATTR_MAXREG_COUNT
	.align		4
        /*004c*/ 	.byte	0x03, 0x1b
        /*004e*/ 	.short	0x00ff


	//----- nvinfo : EIATTR_NUM_BARRIERS
	.align		4
        /*0050*/ 	.byte	0x02, 0x4c
        /*0052*/ 	.byte	0x01
	.zero		1


	//----- nvinfo : EIATTR_MERCURY_ISA_VERSION
	.align		4
        /*0054*/ 	.byte	0x03, 0x5f
        /*0056*/ 	.short	0x0101


	//----- nvinfo : EIATTR_VRC_CTA_INIT_COUNT
	.align		4
        /*0058*/ 	.byte	0x02, 0x4a
	.zero		1
	.zero		1


	//----- nvinfo : EIATTR_EXIT_INSTR_OFFSETS
	.align		4
        /*005c*/ 	.byte	0x04, 0x1c
        /*005e*/ 	.short	(.L_561 - .L_560)


	//   ....[0]....
.L_560:
        /*0060*/ 	.word	0x00000750


	//   ....[1]....
        /*0064*/ 	.word	0x00000fb0


	//   ....[2]....
        /*0068*/ 	.word	0x00001070


	//----- nvinfo : EIATTR_CRS_STACK_SIZE
	.align		4
.L_561:
        /*006c*/ 	.byte	0x04, 0x1e
        /*006e*/ 	.short	(.L_563 - .L_562)
.L_562:
        /*0070*/ 	.word	0x00000000


	//----- nvinfo : EIATTR_CBANK_PARAM_SIZE
	.align		4
.L_563:
        /*0074*/ 	.byte	0x03, 0x19
        /*0076*/ 	.short	0x0020


	//----- nvinfo : EIATTR_PARAM_CBANK
	.align		4
        /*0078*/ 	.byte	0x04, 0x0a
        /*007a*/ 	.short	(.L_565 - .L_564)
	.align		4
.L_564:
        /*007c*/ 	.word	index@(.nv.constant0.contiguous_reduce2_bf16)
        /*0080*/ 	.short	0x0380
        /*0082*/ 	.short	0x0020


	//----- nvinfo : EIATTR_SW_WAR
	.align		4
.L_565:
        /*0084*/ 	.byte	0x04, 0x36
        /*0086*/ 	.short	(.L_567 - .L_566)
.L_566:
        /*0088*/ 	.word	0x00000008
.L_567:


//--------------------- .nv.info.uncontiguous_reduce_bf16 --------------------------
	.section	.nv.info.uncontiguous_reduce_bf16,"",@"SHT_CUDA_INFO"
	.sectionflags	@""
	.align	4


	//----- nvinfo : EIATTR_CUDA_API_VERSION
	.align		4
        /*0000*/ 	.byte	0x04, 0x37
        /*0002*/ 	.short	(.L_569 - .L_568)
.L_568:
        /*0004*/ 	.word	0x00000082


	//----- nvinfo : EIATTR_KPARAM_INFO
	.align		4
.L_569:
        /*0008*/ 	.byte	0x04, 0x17
        /*000a*/ 	.short	(.L_571 - .L_570)
.L_570:
        /*000c*/ 	.word	0x00000000
        /*0010*/ 	.short	0x0006
        /*0012*/ 	.short	0x0030
        /*0014*/ 	.byte	0x00, 0xf0, 0x21, 0x00


	//----- nvinfo : EIATTR_KPARAM_INFO
	.align		4
.L_571:
        /*0018*/ 	.byte	0x04, 0x17
        /*001a*/ 	.short	(.L_573 - .L_572)
.L_572:
        /*001c*/ 	.word	0x00000000
        /*0020*/ 	.short	0x0005
        /*0022*/ 	.short	0x0028
        /*0024*/ 	.byte	0x00, 0xf0, 0x21, 0x00


	//----- nvinfo : EIATTR_KPARAM_INFO
	.align		4
.L_573:
        /*0028*/ 	.byte	0x04, 0x17
        /*002a*/ 	.short	(.L_575 - .L_574)
.L_574:
        /*002c*/ 	.word	0x00000000
        /*0030*/ 	.short	0x0004
        /*0032*/ 	.short	0x0020
        /*0034*/ 	.byte	0x00, 0xf5, 0x21, 0x00


	//----- nvinfo : EIATTR_KPARAM_INFO
	.align		4
.L_575:
        /*0038*/ 	.byte	0x04, 0x17
        /*003a*/ 	.short	(.L_577 - .L_576)
.L_576:
        /*003c*/ 	.word	0x00000000
        /*0040*/ 	.short	0x0003
        /*0042*/ 	.short	0x0018
        /*0044*/ 	.byte	0x00, 0xf5, 0x21, 0x00


	//----- nvinfo : EIATTR_KPARAM_INFO
	.align		4
.L_577:
        /*0048*/ 	.byte	0x04, 0x17
        /*004a*/ 	.short	(.L_579 - .L_578)
.L_578:
        /*004c*/ 	.word	0x00000000
        /*0050*/ 	.short	0x0002
        /*0052*/ 	.short	0x0010
        /*0054*/ 	.byte	0x00, 0xf5, 0x21, 0x00


	//----- nvinfo : EIATTR_KPARAM_INFO
	.align		4
.L_579:
        /*0058*/ 	.byte	0x04, 0x17
        /*005a*/ 	.short	(.L_581 - .L_580)
.L_580:
        /*005c*/ 	.word	0x00000000
        /*0060*/ 	.short	0x0001
        /*0062*/ 	.short	0x0008
        /*0064*/ 	.byte	0x00, 0xf5, 0x21, 0x00


	//----- nvinfo : EIATTR_KPARAM_INFO
	.align		4
.L_581:
        /*0068*/ 	.byte	0x04, 0x17
        /*006a*/ 	.short	(.L_583 - .L_582)
.L_582:
        /*006c*/ 	.word	0x00000000
        /*0070*/ 	.short	0x0000
        /*0072*/ 	.short	0x0000
        /*0074*/ 	.byte	0x00, 0xf5, 0x21, 0x00


	//----- nvinfo : EIATTR_SPARSE_MMA_MASK
	.align		4
.L_583:
        /*0078*/ 	.byte	0x03, 0x50
        /*007a*/ 	.short	0x0000


	//----- nvinfo : EIATTR_MAXREG_COUNT
	.align		4
        /*007c*/ 	.byte	0x03, 0x1b
        /*007e*/ 	.short	0x00ff


	//----- nvinfo : EIATTR_NUM_BARRIERS
	.align		4
        /*0080*/ 	.byte	0x02, 0x4c
        /*0082*/ 	.byte	0x01
	.zero		1


	//----- nvinfo : EIATTR_MERCURY_ISA_VERSION
	.align		4
        /*0084*/ 	.byte	0x03, 0x5f
        /*0086*/ 	.short	0x0101


	//----- nvinfo : EIATTR_VRC_CTA_INIT_COUNT
	.align		4
        /*0088*/ 	.byte	0x02, 0x4a
	.zero		1
	.zero		1


	//----- nvinfo : EIATTR_EXIT_INSTR_OFFSETS
	.align		4
        /*008c*/ 	.byte	0x04, 0x1c
        /*008e*/ 	.short	(.L_585 - .L_584)


	//   ....[0]....
.L_584:
        /*0090*/ 	.word	0x00006a70


	//   ....[1]....
        /*0094*/ 	.word	0x000072e0


	//   ....[2]....
        /*0098*/ 	.word	0x000073b0


	//----- nvinfo : EIATTR_CRS_STACK_SIZE
	.align		4
.L_585:
        /*009c*/ 	.byte	0x04, 0x1e
        /*009e*/ 	.short	(.L_587 - .L_586)
.L_586:
        /*00a0*/ 	.word	0x00000000


	//----- nvinfo : EIATTR_CBANK_PARAM_SIZE
	.align		4
.L_587:
        /*00a4*/ 	.byte	0x03, 0x19
        /*00a6*/ 	.short	0x0038


	//----- nvinfo : EIATTR_PARAM_CBANK
	.align		4
        /*00a8*/ 	.byte	0x04, 0x0a
        /*00aa*/ 	.short	(.L_589 - .L_588)
	.align		4
.L_588:
        /*00ac*/ 	.word	index@(.nv.constant0.uncontiguous_reduce_bf16)
        /*00b0*/ 	.short	0x0380
        /*00b2*/ 	.short	0x0038


	//----- nvinfo : EIATTR_SW_WAR
	.align		4
.L_589:
        /*00b4*/ 	.byte	0x04, 0x36
        /*00b6*/ 	.short	(.L_591 - .L_590)
.L_590:
        /*00b8*/ 	.word	0x00000008
.L_591:


//--------------------- .nv.info.contiguous_reduce_bf16 --------------------------
	.section	.nv.info.contiguous_reduce_bf16,"",@"SHT_CUDA_INFO"
	.sectionflags	@""
	.align	4


	//----- nvinfo : EIATTR_CUDA_API_VERSION
	.align		4
        /*0000*/ 	.byte	0x04, 0x37
        /*0002*/ 	.short	(.L_593 - .L_592)
.L_592:
        /*0004*/ 	.word	0x00000082


	//----- nvinfo : EIATTR_KPARAM_INFO
	.align		4
.L_593:
        /*0008*/ 	.byte	0x04, 0x17
        /*000a*/ 	.short	(.L_595 - .L_594)
.L_594:
        /*000c*/ 	.word	0x00000000
        /*0010*/ 	.short	0x0003
        /*0012*/ 	.short	0x0018
        /*0014*/ 	.byte	0x00, 0xf0, 0x21, 0x00


	//----- nvinfo : EIATTR_KPARAM_INFO
	.align		4
.L_595:
        /*0018*/ 	.byte	0x04, 0x17
        /*001a*/ 	.short	(.L_597 - .L_596)
.L_596:
        /*001c*/ 	.word	0x00000000
        /*0020*/ 	.short	0x0002
        /*0022*/ 	.short	0x0010
        /*0024*/ 	.byte	0x00, 0xf5, 0x21, 0x00


	//----- nvinfo : EIATTR_KPARAM_INFO
	.align		4
.L_597:
        /*0028*/ 	.byte	0x04, 0x17
        /*002a*/ 	.short	(.L_599 - .L_598)
.L_598:
        /*002c*/ 	.word	0x00000000
        /*0030*/ 	.short	0x0001
        /*0032*/ 	.short	0x0008
        /*0034*/ 	.byte	0x00, 0xf5, 0x21, 0x00


	//----- nvinfo : EIATTR_KPARAM_INFO
	.align		4
.L_599:
        /*0038*/ 	.byte	0x04, 0x17
        /*003a*/ 	.short	(.L_601 - .L_600)
.L_600:
        /*003c*/ 	.word	0x00000000
        /*0040*/ 	.short	0x0000
        /*0042*/ 	.short	0x0000
        /*0044*/ 	.byte	0x00, 0xf5, 0x21, 0x00


	//----- nvinfo : EIATTR_SPARSE_MMA_MASK
	.align		4
.L_601:
        /*0048*/ 	.byte	0x03, 0x50
        /*004a*/ 	.short	0x0000


	//----- nvinfo : EIATTR_MAXREG_COUNT
	.align		4
        /*004c*/ 	.byte	0x03, 0x1b
        /*004e*/ 	.short	0x00ff


	//----- nvinfo : EIATTR_NUM_BARRIERS
	.align		4
        /*0050*/ 	.byte	0x02, 0x4c
        /*0052*/ 	.byte	0x01
	.zero		1


	//----- nvinfo : EIATTR_MERCURY_ISA_VERSION
	.align		4
        /*0054*/ 	.byte	0x03, 0x5f
        /*0056*/ 	.short	0x0101


	//----- nvinfo : EIATTR_VRC_CTA_INIT_COUNT
	.align		4
        /*0058*/ 	.byte	0x02, 0x4a
	.zero		1
	.zero		1


	//----- nvinfo : EIATTR_EXIT_INSTR_OFFSETS
	.align		4
        /*005c*/ 	.byte	0x04, 0x1c
        /*005e*/ 	.short	(.L_603 - .L_602)


	//   ....[0]....
.L_602:
        /*0060*/ 	.word	0x00000540


	//   ....[1]....
        /*0064*/ 	.word	0x00000da0


	//   ....[2]....
        /*0068*/ 	.word	0x00000e60


	//----- nvinfo : EIATTR_CRS_STACK_SIZE
	.align		4
.L_603:
        /*006c*/ 	.byte	0x04, 0x1e
        /*006e*/ 	.short	(.L_605 - .L_604)
.L_604:
        /*0070*/ 	.word	0x00000000


	//----- nvinfo : EIATTR_CBANK_PARAM_SIZE
	.align		4
.L_605:
        /*0074*/ 	.byte	0x03, 0x19
        /*0076*/ 	.short	0x0020


	//----- nvinfo : EIATTR_PARAM_CBANK
	.align		4
        /*0078*/ 	.byte	0x04, 0x0a
        /*007a*/ 	.short	(.L_607 - .L_606)
	.align		4
.L_606:
        /*007c*/ 	.word	index@(.nv.constant0.contiguous_reduce_bf16)
        /*0080*/ 	.short	0x0380
        /*0082*/ 	.short	0x0020


	//----- nvinfo : EIATTR_SW_WAR
	.align		4
.L_607:
        /*0084*/ 	.byte	0x04, 0x36
        /*0086*/ 	.short	(.L_609 - .L_608)
.L_608:
        /*0088*/ 	.word	0x00000008
.L_609:


//--------------------- .nv.info.nkd2_f16         --------------------------
	.section	.nv.info.nkd2_f16,"",@"SHT_CUDA_INFO"
	.sectionflags	@""
	.align	4


	//----- nvinfo : EIATTR_CUDA_API_VERSION
	.align		4
        /*0000*/ 	.byte	0x04, 0x37
        /*0002*/ 	.short	(.L_611 - .L_610)
.L_610:
        /*0004*/ 	.word	0x00000082


	//----- nvinfo : EIATTR_KPARAM_INFO
	.align		4
.L_611:
        /*0008*/ 	.byte	0x04, 0x17
        /*000a*/ 	.short	(.L_613 - .L_612)
.L_612:
        /*000c*/ 	.word	0x00000000
        /*0010*/ 	.short	0x0007
        /*0012*/ 	.short	0x0038
        /*0014*/ 	.byte	0x00, 0xf0, 0x21, 0x00


	//----- nvinfo : EIATTR_KPARAM_INFO
	.align		4
.L_613:
        /*0018*/ 	.byte	0x04, 0x17
        /*001a*/ 	.short	(.L_615 - .L_614)
.L_614:
        /*001c*/ 	.word	0x00000000
        /*0020*/ 	.short	0x0006
        /*0022*/ 	.short	0x0030
        /*0024*/ 	.byte	0x00, 0xf0, 0x21, 0x00


	//----- nvinfo : EIATTR_KPARAM_INFO
	.align		4
.L_615:
        /*0028*/ 	.byte	0x04, 0x17
        /*002a*/ 	.short	(.L_617 - .L_616)
.L_616:
        /*002c*/ 	.word	0x00000000
        /*0030*/ 	.short	0x0005
        /*0032*/ 	.short	0x0028
        /*0034*/ 	.byte	0x00, 0xf0, 0x21, 0x00


	//----- nvinfo : EIATTR_KPARAM_INFO
	.align		4
.L_617:
        /*0038*/ 	.byte	0x04, 0x17
        /*003a*/ 	.short	(.L_619 - .L_618)
.L_618:
        /*003c*/ 	.word	0x00000000
        /*0040*/ 	.short	0x0004
        /*0042*/ 	.short	0x0020
        /*0044*/ 	.byte	0x00, 0xf0, 0x21, 0x00


	//----- nvinfo : EIATTR_KPARAM_INFO
	.align		4
.L_619:
        /*0048*/ 	.byte	0x04, 0x17
        /*004a*/ 	.short	(.L_621 - .L_620)
.L_620:
        /*004c*/ 	.word	0x00000000
        /*0050*/ 	.short	0x0003
        /*0052*/ 	.short	0x0018
        /*0054*/ 	.byte	0x00, 0xf0, 0x21, 0x00


	//----- nvinfo : EIATTR_KPARAM_INFO
	.align		4
.L_621:
        /*0058*/ 	.byte	0x04, 0x17
        /*005a*/ 	.short	(.L_623 - .L_622)
.L_622:
        /*005c*/ 	.word	0x00000000
        /*0060*/ 	.short	0x0002
        /*0062*/ 	.short	0x0010
        /*0064*/ 	.byte	0x00, 0xf5, 0x21, 0x00


	//----- nvinfo : EIATTR_KPARAM_INFO
	.align		4
.L_623:
        /*0068*/ 	.byte	0x04, 0x17
        /*006a*/ 	.short	(.L_625 - .L_624)
.L_624:
        /*006c*/ 	.word	0x00000000
        /*0070*/ 	.short	0x0001
        /*0072*/ 	.short	0x0008
        /*0074*/ 	.byte	0x00, 0xf5, 0x21, 0x00


	//----- nvinfo : EIATTR_KPARAM_INFO
	.align		4
.L_625:
        /*0078*/ 	.byte	0x04, 0x17
        /*007a*/ 	.short	(.L_627 - .L_626)
.L_626:
        /*007c*/ 	.word	0x00000000
        /*0080*/ 	.short	0x0000
        /*0082*/ 	.short	0x0000
        /*0084*/ 	.byte	0x00, 0xf5, 0x21, 0x00


	//----- nvinfo : EIATTR_SPARSE_MMA_MASK
	.align		4
.L_627:
        /*0088*/ 	.byte	0x03, 0x50
        /*008a*/ 	.short	0x0000


	//----- nvinfo : EIATTR_MAXREG_COUNT
	.align		4
        /*008c*/ 	.byte	0x03, 0x1b
        /*008e*/ 	.short	0x00ff


	//----- nvinfo : EIATTR_NUM_BARRIERS
	.align		4
        /*0090*/ 	.byte	0x02, 0x4c
        /*0092*/ 	.byte	0x01
	.zero		1


	//----- nvinfo : EIATTR_MERCURY_ISA_VERSION
	.align		4
        /*0094*/ 	.byte	0x03, 0x5f
        /*0096*/ 	.short	0x0101


	//----- nvinfo : EIATTR_VRC_CTA_INIT_COUNT
	.align		4
        /*0098*/ 	.byte	0x02, 0x4a
	.zero		1
	.zero		1


	//----- nvinfo : EIATTR_EXIT_INSTR_OFFSETS
	.align		4
        /*009c*/ 	.byte	0x04, 0x1c
        /*009e*/ 	.short	(.L_629 - .L_628)


	//   ....[0]....
.L_628:
        /*00a0*/ 	.word	0x00000180


	//   ....[1]....
        /*00a4*/ 	.word	0x000007d0


	//   ....[2]....
        /*00a8*/ 	.word	0x00001030


	//   ....[3]....
        /*00ac*/ 	.word	0x00001130


	//----- nvinfo : EIATTR_CRS_STACK_SIZE
	.align		4
.L_629:
        /*00b0*/ 	.byte	0x04, 0x1e
        /*00b2*/ 	.short	(.L_631 - .L_630)
.L_630:
        /*00b4*/ 	.word	0x00000000


	//----- nvinfo : EIATTR_CBANK_PARAM_SIZE
	.align		4
.L_631:
        /*00b8*/ 	.byte	0x03, 0x19
        /*00ba*/ 	.short	0x0040


	//----- nvinfo : EIATTR_PARAM_CBANK
	.align		4
        /*00bc*/ 	.byte	0x04, 0x0a
        /*00be*/ 	.short	(.L_633 - .L_632)
	.align		4
.L_632:
        /*00c0*/ 	.word	index@(.nv.constant0.nkd2_f16)
        /*00c4*/ 	.short	0x0380
        /*00c6*/ 	.short	0x0040


	//----- nvinfo : EIATTR_SW_WAR
	.align		4
.L_633:
        /*00c8*/ 	.byte	0x04, 0x36
        /*00ca*/ 	.short	(.L_635 - .L_634)
.L_634:
        /*00cc*/ 	.word	0x00000008
.L_635:


//--------------------- .nv.info.nkd_f16          --------------------------
	.section	.nv.info.nkd_f16,"",@"SHT_CUDA_INFO"
	.sectionflags	@""
	.align	4


	//----- nvinfo : EIATTR_CUDA_API_VERSION
	.align		4
        /*0000*/ 	.byte	0x04, 0x37
        /*0002*/ 	.short	(.L_637 - .L_636)
.L_636:
        /*0004*/ 	.word	0x00000082


	//----- nvinfo : EIATTR_KPARAM_INFO
	.align		4
.L_637:
        /*0008*/ 	.byte	0x04, 0x17
        /*000a*/ 	.short	(.L_639 - .L_638)
.L_638:
        /*000c*/ 	.word	0x00000000
        /*0010*/ 	.short	0x0009
        /*0012*/ 	.short	0x0048
        /*0014*/ 	.byte	0x00, 0xf0, 0x21, 0x00


	//----- nvinfo : EIATTR_KPARAM_INFO
	.align		4
.L_639:
        /*0018*/ 	.byte	0x04, 0x17
        /*001a*/ 	.short	(.L_641 - .L_640)
.L_640:
        /*001c*/ 	.word	0x00000000
        /*0020*/ 	.short	0x0008
        /*0022*/ 	.short	0x0040
        /*0024*/ 	.byte	0x00, 0xf0, 0x21, 0x00


	//----- nvinfo : EIATTR_KPARAM_INFO
	.align		4
.L_641:
        /*0028*/ 	.byte	0x04, 0x17
        /*002a*/ 	.short	(.L_643 - .L_642)
.L_642:
        /*002c*/ 	.word	0x00000000
        /*0030*/ 	.short	0x0007
        /*0032*/ 	.short	0x0038
        /*0034*/ 	.byte	0x00, 0xf0, 0x21, 0x00


	//----- nvinfo : EIATTR_KPARAM_INFO
	.align		4
.L_643:
        /*0038*/ 	.byte	0x04, 0x17
        /*003a*/ 	.short	(.L_645 - .L_644)
.L_644:
        /*003c*/ 	.word	0x00000000
        /*0040*/ 	.short	0x0006
        /*0042*/ 	.short	0x0030
        /*0044*/ 	.byte	0x00, 0xf0, 0x21, 0x00


	//----- nvinfo : EIATTR_KPARAM_INFO
	.align		4
.L_645:
        /*0048*/ 	.byte	0x04, 0x17
        /*004a*/ 	.short	(.L_647 - .L_646)
.L_646:
        /*004c*/ 	.word	0x00000000
        /*0050*/ 	.short	0x0005
        /*0052*/ 	.short	0x0028
        /*0054*/ 	.byte	0x00, 0xf0, 0x21, 0x00


	//----- nvinfo : EIATTR_KPARAM_INFO
	.align		4
.L_647:
        /*0058*/ 	.byte	0x04, 0x17
        /*005a*/ 	.short	(.L_649 - .L_648)
.L_648:
        /*005c*/ 	.word	0x00000000
        /*0060*/ 	.short	0x0004
        /*0062*/ 	.short	0x0020
        /*0064*/ 	.byte	0x00, 0xf5, 0x21, 0x00


	//----- nvinfo : EIATTR_KPARAM_INFO
	.align		4
.L_649:
        /*0068*/ 	.byte	0x04, 0x17
        /*006a*/ 	.short	(.L_651 - .L_650)
.L_650:
        /*006c*/ 	.word	0x00000000
        /*0070*/ 	.short	0x0003
        /*0072*/ 	.short	0x0018
        /*0074*/ 	.byte	0x00, 0xf5, 0x21, 0x00


	//----- nvinfo : EIATTR_KPARAM_INFO
	.align		4
.L_651:
        /*0078*/ 	.byte	0x04, 0x17
        /*007a*/ 	.short	(.L_653 - .L_652)
.L_652:
        /*007c*/ 	.word	0x00000000
        /*0080*/ 	.short	0x0002
        /*0082*/ 	.short	0x0010
        /*0084*/ 	.byte	0x00, 0xf5, 0x21, 0x00


	//----- nvinfo : EIATTR_KPARAM_INFO
	.align		4
.L_653:
        /*0088*/ 	.byte	0x04, 0x17
        /*008a*/ 	.short	(.L_655 - .L_654)
.L_654:
        /*008c*/ 	.word	0x00000000
        /*0090*/ 	.short	0x0001
        /*0092*/ 	.short	0x0008
        /*0094*/ 	.byte	0x00, 0xf5, 0x21, 0x00


	//----- nvinfo : EIATTR_KPARAM_INFO
	.align		4
.L_655:
        /*0098*/ 	.byte	0x04, 0x17
        /*009a*/ 	.short	(.L_657 - .L_656)
.L_656:
        /*009c*/ 	.word	0x00000000
        /*00a0*/ 	.short	0x0000
        /*00a2*/ 	.short	0x0000
        /*00a4*/ 	.byte	0x00, 0xf5, 0x21, 0x00


	//----- nvinfo : EIATTR_SPARSE_MMA_MASK
	.align		4
.L_657:
        /*00a8*/ 	.byte	0x03, 0x50
        /*00aa*/ 	.short	0x0000


	//----- nvinfo : EIATTR_MAXREG_COUNT
	.align		4
        /*00ac*/ 	.byte	0x03, 0x1b
        /*00ae*/ 	.short	0x00ff


	//----- nvinfo : EIATTR_NUM_BARRIERS
	.align		4
        /*00b0*/ 	.byte	0x02, 0x4c
        /*00b2*/ 	.byte	0x01
	.zero		1


	//----- nvinfo : EIATTR_MERCURY_ISA_VERSION
	.align		4
        /*00b4*/ 	.byte	0x03, 0x5f
        /*00b6*/ 	.short	0x0101


	//----- nvinfo : EIATTR_VRC_CTA_INIT_COUNT
	.align		4
        /*00b8*/ 	.byte	0x02, 0x4a
	.zero		1
	.zero		1


	//----- nvinfo : EIATTR_EXIT_INSTR_OFFSETS
	.align		4
        /*00bc*/ 	.byte	0x04, 0x1c
        /*00be*/ 	.short	(.L_659 - .L_658)


	//   ....[0]....
.L_658:
        /*00c0*/ 	.word	0x00000180


	//   ....[1]....
        /*00c4*/ 	.word	0x00006b00


	//   ....[2]....
        /*00c8*/ 	.word	0x00007370


	//   ....[3]....
        /*00cc*/ 	.word	0x000074b0


	//----- nvinfo : EIATTR_CRS_STACK_SIZE
	.align		4
.L_659:
        /*00d0*/ 	.byte	0x04, 0x1e
        /*00d2*/ 	.short	(.L_661 - .L_660)
.L_660:
        /*00d4*/ 	.word	0x00000000


	//----- nvinfo : EIATTR_CBANK_PARAM_SIZE
	.align		4
.L_661:
        /*00d8*/ 	.byte	0x03, 0x19
        /*00da*/ 	.short	0x0050


	//----- nvinfo : EIATTR_PARAM_CBANK
	.align		4
        /*00dc*/ 	.byte	0x04, 0x0a
        /*00de*/ 	.short	(.L_663 - .L_662)
	.align		4
.L_662:
        /*00e0*/ 	.word	index@(.nv.constant0.nkd_f16)
        /*00e4*/ 	.short	0x0380
        /*00e6*/ 	.short	0x0050


	//----- nvinfo : EIATTR_SW_WAR
	.align		4
.L_663:
        /*00e8*/ 	.byte	0x04, 0x36
        /*00ea*/ 	.short	(.L_665 - .L_664)
.L_664:
        /*00ec*/ 	.word	0x00000008
.L_665:


//--------------------- .nv.info.contiguous_reduce2_f16 --------------------------
	.section	.nv.info.contiguous_reduce2_f16,"",@"SHT_CUDA_INFO"
	.sectionflags	@""
	.align	4


	//----- nvinfo : EIATTR_CUDA_API_VERSION
	.align		4
        /*0000*/ 	.byte	0x04, 0x37
        /*0002*/ 	.short	(.L_667 - .L_666)
.L_666:
        /*0004*/ 	.word	0x00000082


	//----- nvinfo : EIATTR_KPARAM_INFO
	.align		4
.L_667:
        /*0008*/ 	.byte	0x04, 0x17
        /*000a*/ 	.short	(.L_669 - .L_668)
.L_668:
        /*000c*/ 	.word	0x00000000
        /*0010*/ 	.short	0x0003
        /*0012*/ 	.short	0x0018
        /*0014*/ 	.byte	0x00, 0xf0, 0x21, 0x00


	//----- nvinfo : EIATTR_KPARAM_INFO
	.align		4
.L_669:
        /*0018*/ 	.byte	0x04, 0x17
        /*001a*/ 	.short	(.L_671 - .L_670)
.L_670:
        /*001c*/ 	.word	0x00000000
        /*0020*/ 	.short	0x0002
        /*0022*/ 	.short	0x0010
        /*0024*/ 	.byte	0x00, 0xf5, 0x21, 0x00


	//----- nvinfo : EIATTR_KPARAM_INFO
	.align		4
.L_671:
        /*0028*/ 	.byte	0x04, 0x17
        /*002a*/ 	.short	(.L_673 - .L_672)
.L_672:
        /*002c*/ 	.word	0x00000000
        /*0030*/ 	.short	0x0001
        /*0032*/ 	.short	0x0008
        /*0034*/ 	.byte	0x00, 0xf5, 0x21, 0x00


	//----- nvinfo : EIATTR_KPARAM_INFO
	.align		4
.L_673:
        /*0038*/ 	.byte	0x04, 0x17
        /*003a*/ 	.short	(.L_675 - .L_674)
.L_674:
        /*003c*/ 	.word	0x00000000
        /*0040*/ 	.short	0x0000
        /*0042*/ 	.short	0x0000
        /*0044*/ 	.byte	0x00, 0xf5, 0x21, 0x00


	//----- nvinfo : EIATTR_SPARSE_MMA_MASK
	.align		4
.L_675:
        /*0048*/ 	.byte	0x03, 0x50
        /*004a*/ 	.short	0x0000


	//----- nvinfo : EIATTR_MAXREG_COUNT
	.align		4
        /*004c*/ 	.byte	0x03, 0x1b
        /*004e*/ 	.short	0x00ff


	//----- nvinfo : EIATTR_NUM_BARRIERS
	.align		4
        /*0050*/ 	.byte	0x02, 0x4c
        /*0052*/ 	.byte	0x01
	.zero		1


	//----- nvinfo : EIATTR_MERCURY_ISA_VERSION
	.align		4
        /*0054*/ 	.byte	0x03, 0x5f
        /*0056*/ 	.short	0x0101


	//----- nvinfo : EIATTR_VRC_CTA_INIT_COUNT
	.align		4
        /*0058*/ 	.byte	0x02, 0x4a
	.zero		1
	.zero		1


	//----- nvinfo : EIATTR_EXIT_INSTR_OFFSETS
	.align		4
        /*005c*/ 	.byte	0x04, 0x1c
        /*005e*/ 	.short	(.L_677 - .L_676)


	//   ....[0]....
.L_676:
        /*0060*/ 	.word	0x00000750


	//   ....[1]....
        /*0064*/ 	.word	0x00000fb0


	//   ....[2]....
        /*0068*/ 	.word	0x00001070


	//----- nvinfo : EIATTR_CRS_STACK_SIZE
	.align		4
.L_677:
        /*006c*/ 	.byte	0x04, 0x1e
        /*006e*/ 	.short	(.L_679 - .L_678)
.L_678:
        /*0070*/ 	.word	0x00000000


	//----- nvinfo : EIATTR_CBANK_PARAM_SIZE
	.align		4
.L_679:
        /*0074*/ 	.byte	0x03, 0x19
        /*0076*/ 	.short	0x0020


	//----- nvinfo : EIATTR_PARAM_CBANK
	.align		4
        /*0078*/ 	.byte	0x04, 0x0a
        /*007a*/ 	.short	(.L_681 - .L_680)
	.align		4
.L_680:
        /*007c*/ 	.word	index@(.nv.constant0.contiguous_reduce2_f16)
        /*0080*/ 	.short	0x0380
        /*0082*/ 	.short	0x0020


	//----- nvinfo : EIATTR_SW_WAR
	.align		4
.L_681:
        /*0084*/ 	.byte	0x04, 0x36
        /*0086*/ 	.short	(.L_683 - .L_682)
.L_682:
        /*0088*/ 	.word	0x00000008
.L_683:


//--------------------- .nv.info.uncontiguous_reduce_f16 --------------------------
	.section	.nv.info.uncontiguous_reduce_f16,"",@"SHT_CUDA_INFO"
	.sectionflags	@""
	.align	4


	//----- nvinfo : EIATTR_CUDA_API_VERSION
	.align		4
        /*0000*/ 	.byte	0x04, 0x37
        /*0002*/ 	.short	(.L_685 - .L_684)
.L_684:
        /*0004*/ 	.word	0x00000082


	//----- nvinfo : EIATTR_KPARAM_INFO
	.align		4
.L_685:
        /*0008*/ 	.byte	0x04, 0x17
        /*000a*/ 	.short	(.L_687 - .L_686)
.L_686:
        /*000c*/ 	.word	0x00000000
        /*0010*/ 	.short	0x0006
        /*0012*/ 	.short	0x0030
        /*0014*/ 	.byte	0x00, 0xf0, 0x21, 0x00


	//----- nvinfo : EIATTR_KPARAM_INFO
	.align		4
.L_687:
        /*0018*/ 	.byte	0x04, 0x17
        /*001a*/ 	.short	(.L_689 - .L_688)
.L_688:
        /*001c*/ 	.word	0x00000000
        /*0020*/ 	.short	0x0005
        /*0022*/ 	.short	0x0028
        /*0024*/ 	.byte	0x00, 0xf0, 0x21, 0x00


	//----- nvinfo : EIATTR_KPARAM_INFO
	.align		4
.L_689:
        /*0028*/ 	.byte	0x04, 0x17
        /*002a*/ 	.short	(.L_691 - .L_690)
.L_690:
        /*002c*/ 	.word	0x00000000
        /*0030*/ 	.short	0x0004
        /*0032*/ 	.short	0x0020
        /*0034*/ 	.byte	0x00, 0xf5, 0x21, 0x00


	//----- nvinfo : EIATTR_KPARAM_INFO
	.align		4
.L_691:
        /*0038*/ 	.byte	0x04, 0x17
        /*003a*/ 	.short	(.L_693 - .L_692)
.L_692:
        /*003c*/ 	.word	0x00000000
        /*0040*/ 	.short	0x0003
        /*0042*/ 	.short	0x0018
        /*0044*/ 	.byte	0x00, 0xf5, 0x21, 0x00


	//----- nvinfo : EIATTR_KPARAM_INFO
	.align		4
.L_693:
        /*0048*/ 	.byte	0x04, 0x17
        /*004a*/ 	.short	(.L_695 - .L_694)
.L_694:
        /*004c*/ 	.word	0x00000000
        /*0050*/ 	.short	0x0002
        /*0052*/ 	.short	0x0010
        /*0054*/ 	.byte	0x00, 0xf5, 0x21, 0x00


	//----- nvinfo : EIATTR_KPARAM_INFO
	.align		4
.L_695:
        /*0058*/ 	.byte	0x04, 0x17
        /*005a*/ 	.short	(.L_697 - .L_696)
.L_696:
        /*005c*/ 	.word	0x00000000
        /*0060*/ 	.short	0x0001
        /*0062*/ 	.short	0x0008
        /*0064*/ 	.byte	0x00, 0xf5, 0x21, 0x00


	//----- nvinfo : EIATTR_KPARAM_INFO
	.align		4
.L_697:
        /*0068*/ 	.byte	0x04, 0x17
        /*006a*/ 	.short	(.L_699 - .L_698)
.L_698:
        /*006c*/ 	.word	0x00000000
        /*0070*/ 	.short	0x0000
        /*0072*/ 	.short	0x0000
        /*0074*/ 	.byte	0x00, 0xf5, 0x21, 0x00


	//----- nvinfo : EIATTR_SPARSE_MMA_MASK
	.align		4
.L_699:
        /*0078*/ 	.byte	0x03, 0x50
        /*007a*/ 	.short	0x0000


	//----- nvinfo : EIATTR_MAXREG_COUNT
	.align		4
        /*007c*/ 	.byte	0x03, 0x1b
        /*007e*/ 	.short	0x00ff


	//----- nvinfo : EIATTR_NUM_BARRIERS
	.align		4
        /*0080*/ 	.byte	0x02, 0x4c
        /*0082*/ 	.byte	0x01
	.zero		1


	//----- nvinfo : EIATTR_MERCURY_ISA_VERSION
	.align		4
        /*0084*/ 	.byte	0x03, 0x5f
        /*0086*/ 	.short	0x0101


	//----- nvinfo : EIATTR_VRC_CTA_INIT_COUNT
	.align		4
        /*0088*/ 	.byte	0x02, 0x4a
	.zero		1
	.zero		1


	//----- nvinfo : EIATTR_EXIT_INSTR_OFFSETS
	.align		4
        /*008c*/ 	.byte	0x04, 0x1c
        /*008e*/ 	.short	(.L_701 - .L_700)


	//   ....[0]....
.L_700:
        /*0090*/ 	.word	0x00006a70


	//   ....[1]....
        /*0094*/ 	.word	0x000072e0


	//   ....[2]....
        /*0098*/ 	.word	0x000073b0


	//----- nvinfo : EIATTR_CRS_STACK_SIZE
	.align		4
.L_701:
        /*009c*/ 	.byte	0x04, 0x1e
        /*009e*/ 	.short	(.L_703 - .L_702)
.L_702:
        /*00a0*/ 	.word	0x00000000


	//----- nvinfo : EIATTR_CBANK_PARAM_SIZE
	.align		4
.L_703:
        /*00a4*/ 	.byte	0x03, 0x19
        /*00a6*/ 	.short	0x0038


	//----- nvinfo : EIATTR_PARAM_CBANK
	.align		4
        /*00a8*/ 	.byte	0x04, 0x0a
        /*00aa*/ 	.short	(.L_705 - .L_704)
	.align		4
.L_704:
        /*00ac*/ 	.word	index@(.nv.constant0.uncontiguous_reduce_f16)
        /*00b0*/ 	.short	0x0380
        /*00b2*/ 	.short	0x0038


	//----- nvinfo : EIATTR_SW_WAR
	.align		4
.L_705:
        /*00b4*/ 	.byte	0x04, 0x36
        /*00b6*/ 	.short	(.L_707 - .L_706)
.L_706:
        /*00b8*/ 	.word	0x00000008
.L_707:


//--------------------- .nv.info.contiguous_reduce_f16 --------------------------
	.section	.nv.info.contiguous_reduce_f16,"",@"SHT_CUDA_INFO"
	.sectionflags	@""
	.align	4


	//----- nvinfo : EIATTR_CUDA_API_VERSION
	.align		4
        /*0000*/ 	.byte	0x04, 0x37
        /*0002*/ 	.short	(.L_709 - .L_708)
.L_708:
        /*0004*/ 	.word	0x00000082


	//----- nvinfo : EIATTR_KPARAM_INFO
	.align		4
.L_709:
        /*0008*/ 	.byte	0x04, 0x17
        /*000a*/ 	.short	(.L_711 - .L_710)
.L_710:
        /*000c*/ 	.word	0x00000000
        /*0010*/ 	.short	0x0003
        /*0012*/ 	.short	0x0018
        /*0014*/ 	.byte	0x00, 0xf0, 0x21, 0x00


	//----- nvinfo : EIATTR_KPARAM_INFO
	.align		4
.L_711:
        /*0018*/ 	.byte	0x04, 0x17
        /*001a*/ 	.short	(.L_713 - .L_712)
.L_712:
        /*001c*/ 	.word	0x00000000
        /*0020*/ 	.short	0x0002
        /*0022*/ 	.short	0x0010
        /*0024*/ 	.byte	0x00, 0xf5, 0x21, 0x00


	//----- nvinfo : EIATTR_KPARAM_INFO
	.align		4
.L_713:
        /*0028*/ 	.byte	0x04, 0x17
        /*002a*/ 	.short	(.L_715 - .L_714)
.L_714:
        /*002c*/ 	.word	0x00000000
        /*0030*/ 	.short	0x0001
        /*0032*/ 	.short	0x0008
        /*0034*/ 	.byte	0x00, 0xf5, 0x21, 0x00


	//----- nvinfo : EIATTR_KPARAM_INFO
	.align		4
.L_715:
        /*0038*/ 	.byte	0x04, 0x17
        /*003a*/ 	.short	(.L_717 - .L_716)
.L_716:
        /*003c*/ 	.word	0x00000000
        /*0040*/ 	.short	0x0000
        /*0042*/ 	.short	0x0000
        /*0044*/ 	.byte	0x00, 0xf5, 0x21, 0x00


	//----- nvinfo : EIATTR_SPARSE_MMA_MASK
	.align		4
.L_717:
        /*0048*/ 	.byte	0x03, 0x50
        /*004a*/ 	.short	0x0000


	//----- nvinfo : EIATTR_MAXREG_COUNT
	.align		4
        /*004c*/ 	.byte	0x03, 0x1b
        /*004e*/ 	.short	0x00ff


	//----- nvinfo : EIATTR_NUM_BARRIERS
	.align		4
        /*0050*/ 	.byte	0x02, 0x4c
        /*0052*/ 	.byte	0x01
	.zero		1


	//----- nvinfo : EIATTR_MERCURY_ISA_VERSION
	.align		4
        /*0054*/ 	.byte	0x03, 0x5f
        /*0056*/ 	.short	0x0101


	//----- nvinfo : EIATTR_VRC_CTA_INIT_COUNT
	.align		4
        /*0058*/ 	.byte	0x02, 0x4a
	.zero		1
	.zero		1


	//----- nvinfo : EIATTR_EXIT_INSTR_OFFSETS
	.align		4
        /*005c*/ 	.byte	0x04, 0x1c
        /*005e*/ 	.short	(.L_719 - .L_718)


	//   ....[0]....
.L_718:
        /*0060*/ 	.word	0x00000540


	//   ....[1]....
        /*0064*/ 	.word	0x00000da0


	//   ....[2]....
        /*0068*/ 	.word	0x00000e60


	//----- nvinfo : EIATTR_CRS_STACK_SIZE
	.align		4
.L_719:
        /*006c*/ 	.byte	0x04, 0x1e
        /*006e*/ 	.short	(.L_721 - .L_720)
.L_720:
        /*0070*/ 	.word	0x00000000


	//----- nvinfo : EIATTR_CBANK_PARAM_SIZE
	.align		4
.L_721:
        /*0074*/ 	.byte	0x03, 0x19
        /*0076*/ 	.short	0x0020


	//----- nvinfo : EIATTR_PARAM_CBANK
	.align		4
        /*0078*/ 	.byte	0x04, 0x0a
        /*007a*/ 	.short	(.L_723 - .L_722)
	.align		4
.L_722:
        /*007c*/ 	.word	index@(.nv.constant0.contiguous_reduce_f16)
        /*0080*/ 	.short	0x0380
        /*0082*/ 	.short	0x0020


	//----- nvinfo : EIATTR_SW_WAR
	.align		4
.L_723:
        /*0084*/ 	.byte	0x04, 0x36
        /*0086*/ 	.short	(.L_725 - .L_724)
.L_724:
        /*0088*/ 	.word	0x00000008
.L_725:


//--------------------- .nv.info.nkd2_f64         --------------------------
	.section	.nv.info.nkd2_f64,"",@"SHT_CUDA_INFO"
	.sectionflags	@""
	.align	4


	//----- nvinfo : EIATTR_CUDA_API_VERSION
	.align		4
        /*0000*/ 	.byte	0x04, 0x37
        /*0002*/ 	.short	(.L_727 - .L_726)
.L_726:
        /*0004*/ 	.word	0x00000082


	//----- nvinfo : EIATTR_KPARAM_INFO
	.align		4
.L_727:
        /*0008*/ 	.byte	0x04, 0x17
        /*000a*/ 	.short	(.L_729 - .L_728)
.L_728:
        /*000c*/ 	.word	0x00000000
        /*0010*/ 	.short	0x0007
        /*0012*/ 	.short	0x0038
        /*0014*/ 	.byte	0x00, 0xf0, 0x21, 0x00


	//----- nvinfo : EIATTR_KPARAM_INFO
	.align		4
.L_729:
        /*0018*/ 	.byte	0x04, 0x17
        /*001a*/ 	.short	(.L_731 - .L_730)
.L_730:
        /*001c*/ 	.word	0x00000000
        /*0020*/ 	.short	0x0006
        /*0022*/ 	.short	0x0030
        /*0024*/ 	.byte	0x00, 0xf0, 0x21, 0x00


	//----- nvinfo : EIATTR_KPARAM_INFO
	.align		4
.L_731:
        /*0028*/ 	.byte	0x04, 0x17
        /*002a*/ 	.short	(.L_733 - .L_732)
.L_732:
        /*002c*/ 	.word	0x00000000
        /*0030*/ 	.short	0x0005
        /*0032*/ 	.short	0x0028
        /*0034*/ 	.byte	0x00, 0xf0, 0x21, 0x00


	//----- nvinfo : EIATTR_KPARAM_INFO
	.align		4
.L_733:
        /*0038*/ 	.byte	0x04, 0x17
        /*003a*/ 	.short	(.L_735 - .L_734)
.L_734:
        /*003c*/ 	.word	0x00000000
        /*0040*/ 	.short	0x0004
        /*0042*/ 	.short	0x0020
        /*0044*/ 	.byte	0x00, 0xf0, 0x21, 0x00


	//----- nvinfo : EIATTR_KPARAM_INFO
	.align		4
.L_735:
        /*0048*/ 	.byte	0x04, 0x17
        /*004a*/ 	.short	(.L_737 - .L_736)
.L_736:
        /*004c*/ 	.word	0x00000000
        /*0050*/ 	.short	0x0003
        /*0052*/ 	.short	0x0018
        /*0054*/ 	.byte	0x00, 0xf0, 0x21, 0x00


	//----- nvinfo : EIATTR_KPARAM_INFO
	.align		4
.L_737:
        /*0058*/ 	.byte	0x04, 0x17
        /*005a*/ 	.short	(.L_739 - .L_738)
.L_738:
        /*005c*/ 	.word	0x00000000
        /*0060*/ 	.short	0x0002
        /*0062*/ 	.short	0x0010
        /*0064*/ 	.byte	0x00, 0xf5, 0x21, 0x00


	//----- nvinfo : EIATTR_KPARAM_INFO
	.align		4
.L_739:
        /*0068*/ 	.byte	0x04, 0x17
        /*006a*/ 	.short	(.L_741 - .L_740)
.L_740:
        /*006c*/ 	.word	0x00000000
        /*0070*/ 	.short	0x0001
        /*0072*/ 	.short	0x0008
        /*0074*/ 	.byte	0x00, 0xf5, 0x21, 0x00


	//----- nvinfo : EIATTR_KPARAM_INFO
	.align		4
.L_741:
        /*0078*/ 	.byte	0x04, 0x17
        /*007a*/ 	.short	(.L_743 - .L_742)
.L_742:
        /*007c*/ 	.word	0x00000000
        /*0080*/ 	.short	0x0000
        /*0082*/ 	.short	0x0000
        /*0084*/ 	.byte	0x00, 0xf5, 0x21, 0x00


	//----- nvinfo : EIATTR_SPARSE_MMA_MASK
	.align		4
.L_743:
        /*0088*/ 	.byte	0x03, 0x50
        /*008a*/ 	.short	0x0000


	//----- nvinfo : EIATTR_MAXREG_COUNT
	.align		4
        /*008c*/ 	.byte	0x03, 0x1b
        /*008e*/ 	.short	0x00ff


	//----- nvinfo : EIATTR_NUM_BARRIERS
	.align		4
        /*0090*/ 	.byte	0x02, 0x4c
        /*0092*/ 	.byte	0x01
	.zero		1


	//----- nvinfo : EIATTR_MERCURY_ISA_VERSION
	.align		4
        /*0094*/ 	.byte	0x03, 0x5f
        /*0096*/ 	.short	0x0101


	//----- nvinfo : EIATTR_VRC_CTA_INIT_COUNT
	.align		4
        /*0098*/ 	.byte	0x02, 0x4a
	.zero		1
	.zero		1


	//----- nvinfo : EIATTR_EXIT_INSTR_OFFSETS
	.align		4
        /*009c*/ 	.byte	0x04, 0x1c
        /*009e*/ 	.short	(.L_745 - .L_744)


	//   ....[0]....
.L_744:
        /*00a0*/ 	.word	0x00000190


	//   ....[1]....
        /*00a4*/ 	.word	0x000007b0


	//   ....[2]....
        /*00a8*/ 	.word	0x000010d0


	//   ....[3]....
        /*00ac*/ 	.word	0x000011f0


	//----- nvinfo : EIATTR_CRS_STACK_SIZE
	.align		4
.L_745:
        /*00b0*/ 	.byte	0x04, 0x1e
        /*00b2*/ 	.short	(.L_747 - .L_746)
.L_746:
        /*00b4*/ 	.word	0x00000000


	//----- nvinfo : EIATTR_CBANK_PARAM_SIZE
	.align		4
.L_747:
        /*00b8*/ 	.byte	0x03, 0x19
        /*00ba*/ 	.short	0x0040


	//----- nvinfo : EIATTR_PARAM_CBANK
	.align		4
        /*00bc*/ 	.byte	0x04, 0x0a
        /*00be*/ 	.short	(.L_749 - .L_748)
	.align		4
.L_748:
        /*00c0*/ 	.word	index@(.nv.constant0.nkd2_f64)
        /*00c4*/ 	.short	0x0380
        /*00c6*/ 	.short	0x0040


	//----- nvinfo : EIATTR_SW_WAR
	.align		4
.L_749:
        /*00c8*/ 	.byte	0x04, 0x36
        /*00ca*/ 	.short	(.L_751 - .L_750)
.L_750:
        /*00cc*/ 	.word	0x00000008
.L_751:


//--------------------- .nv.info.nkd_f64          --------------------------
	.section	.nv.info.nkd_f64,"",@"SHT_CUDA_INFO"
	.sectionflags	@""
	.align	4


	//----- nvinfo : EIATTR_CUDA_API_VERSION
	.align		4
        /*0000*/ 	.byte	0x04, 0x37
        /*0002*/ 	.short	(.L_753 - .L_752)
.L_752:
        /*0004*/ 	.word	0x00000082


	//----- nvinfo : EIATTR_KPARAM_INFO
	.align		4
.L_753:
        /*0008*/ 	.byte	0x04, 0x17
        /*000a*/ 	.short	(.L_755 - .L_754)
.L_754:
        /*000c*/ 	.word	0x00000000
        /*0010*/ 	.short	0x0009
        /*0012*/ 	.short	0x0048
        /*0014*/ 	.byte	0x00, 0xf0, 0x21, 0x00


	//----- nvinfo : EIATTR_KPARAM_INFO
	.align		4
.L_755:
        /*0018*/ 	.byte	0x04, 0x17
        /*001a*/ 	.short	(.L_757 - .L_756)
.L_756:
        /*001c*/ 	.word	0x00000000
        /*0020*/ 	.short	0x0008
        /*0022*/ 	.short	0x0040
        /*0024*/ 	.byte	0x00, 0xf0, 0x21, 0x00


	//----- nvinfo : EIATTR_KPARAM_INFO
	.align		4
.L_757:
        /*0028*/ 	.byte	0x04, 0x17
        /*002a*/ 	.short	(.L_759 - .L_758)
.L_758:
        /*002c*/ 	.word	0x00000000
        /*0030*/ 	.short	0x0007
        /*0032*/ 	.short	0x0038
        /*0034*/ 	.byte	0x00, 0xf0, 0x21, 0x00


	//----- nvinfo : EIATTR_KPARAM_INFO
	.align		4
.L_759:
        /*0038*/ 	.byte	0x04, 0x17
        /*003a*/ 	.short	(.L_761 - .L_760)
.L_760:
        /*003c*/ 	.word	0x00000000
        /*0040*/ 	.short	0x0006
        /*0042*/ 	.short	0x0030
        /*0044*/ 	.byte	0x00, 0xf0, 0x21, 0x00


	//----- nvinfo : EIATTR_KPARAM_INFO
	.align		4
.L_761:
        /*0048*/ 	.byte	0x04, 0x17
        /*004a*/ 	.short	(.L_763 - .L_762)
.L_762:
        /*004c*/ 	.word	0x00000000
        /*0050*/ 	.short	0x0005
        /*0052*/ 	.short	0x0028
        /*0054*/ 	.byte	0x00, 0xf0, 0x21, 0x00


	//----- nvinfo : EIATTR_KPARAM_INFO
	.align		4
.L_763:
        /*0058*/ 	.byte	0x04, 0x17
        /*005a*/ 	.short	(.L_765 - .L_764)
.L_764:
        /*005c*/ 	.word	0x00000000
        /*0060*/ 	.short	0x0004
        /*0062*/ 	.short	0x0020
        /*0064*/ 	.byte	0x00, 0xf5, 0x21, 0x00


	//----- nvinfo : EIATTR_KPARAM_INFO
	.align		4
.L_765:
        /*0068*/ 	.byte	0x04, 0x17
        /*006a*/ 	.short	(.L_767 - .L_766)
.L_766:
        /*006c*/ 	.word	0x00000000
        /*0070*/ 	.short	0x0003
        /*0072*/ 	.short	0x0018
        /*0074*/ 	.byte	0x00, 0xf5, 0x21, 0x00


	//----- nvinfo : EIATTR_KPARAM_INFO
	.align		4
.L_767:
        /*0078*/ 	.byte	0x04, 0x17
        /*007a*/ 	.short	(.L_769 - .L_768)
.L_768:
        /*007c*/ 	.word	0x00000000
        /*0080*/ 	.short	0x0002
        /*0082*/ 	.short	0x0010
        /*0084*/ 	.byte	0x00, 0xf5, 0x21, 0x00


	//----- nvinfo : EIATTR_KPARAM_INFO
	.align		4
.L_769:
        /*0088*/ 	.byte	0x04, 0x17
        /*008a*/ 	.short	(.L_771 - .L_770)
.L_770:
        /*008c*/ 	.word	0x00000000
        /*0090*/ 	.short	0x0001
        /*0092*/ 	.short	0x0008
        /*0094*/ 	.byte	0x00, 0xf5, 0x21, 0x00


	//----- nvinfo : EIATTR_KPARAM_INFO
	.align		4
.L_771:
        /*0098*/ 	.byte	0x04, 0x17
        /*009a*/ 	.short	(.L_773 - .L_772)
.L_772:
        /*009c*/ 	.word	0x00000000
        /*00a0*/ 	.short	0x0000
        /*00a2*/ 	.short	0x0000
        /*00a4*/ 	.byte	0x00, 0xf5, 0x21, 0x00


	//----- nvinfo : EIATTR_SPARSE_MMA_MASK
	.align		4
.L_773:
        /*00a8*/ 	.byte	0x03, 0x50
        /*00aa*/ 	.short	0x0000


	//----- nvinfo : EIATTR_MAXREG_COUNT
	.align		4
        /*00ac*/ 	.byte	0x03, 0x1b
        /*00ae*/ 	.short	0x00ff


	//----- nvinfo : EIATTR_NUM_BARRIERS
	.align		4
        /*00b0*/ 	.byte	0x02, 0x4c
        /*00b2*/ 	.byte	0x01
	.zero		1


	//----- nvinfo : EIATTR_MERCURY_ISA_VERSION
	.align		4
        /*00b4*/ 	.byte	0x03, 0x5f
        /*00b6*/ 	.short	0x0101


	//----- nvinfo : EIATTR_VRC_CTA_INIT_COUNT
	.align		4
        /*00b8*/ 	.byte	0x02, 0x4a
	.zero		1
	.zero		1


	//----- nvinfo : EIATTR_EXIT_INSTR_OFFSETS
	.align		4
        /*00bc*/ 	.byte	0x04, 0x1c
        /*00be*/ 	.short	(.L_775 - .L_774)


	//   ....[0]....
.L_774:
        /*00c0*/ 	.word	0x00000190


	//   ....[1]....
        /*00c4*/ 	.word	0x00006ac0


	//   ....[2]....
        /*00c8*/ 	.word	0x000073e0


	//   ....[3]....
        /*00cc*/ 	.word	0x00007540


	//----- nvinfo : EIATTR_CRS_STACK_SIZE
	.align		4
.L_775:
        /*00d0*/ 	.byte	0x04, 0x1e
        /*00d2*/ 	.short	(.L_777 - .L_776)
.L_776:
        /*00d4*/ 	.word	0x00000000


	//----- nvinfo : EIATTR_CBANK_PARAM_SIZE
	.align		4
.L_777:
        /*00d8*/ 	.byte	0x03, 0x19
        /*00da*/ 	.short	0x0050


	//----- nvinfo : EIATTR_PARAM_CBANK
	.align		4
        /*00dc*/ 	.byte	0x04, 0x0a
        /*00de*/ 	.short	(.L_779 - .L_778)
	.align		4
.L_778:
        /*00e0*/ 	.word	index@(.nv.constant0.nkd_f64)
        /*00e4*/ 	.short	0x0380
        /*00e6*/ 	.short	0x0050


	//----- nvinfo : EIATTR_SW_WAR
	.align		4
.L_779:
        /*00e8*/ 	.byte	0x04, 0x36
        /*00ea*/ 	.short	(.L_781 - .L_780)
.L_780:
        /*00ec*/ 	.word	0x00000008
.L_781:


//--------------------- .nv.info.contiguous_reduce2_f64 --------------------------
	.section	.nv.info.contiguous_reduce2_f64,"",@"SHT_CUDA_INFO"
	.sectionflags	@""
	.align	4


	//----- nvinfo : EIATTR_CUDA_API_VERSION
	.align		4
        /*0000*/ 	.byte	0x04, 0x37
        /*0002*/ 	.short	(.L_783 - .L_782)
.L_782:
        /*0004*/ 	.word	0x00000082


	//----- nvinfo : EIATTR_KPARAM_INFO
	.align		4
.L_783:
        /*0008*/ 	.byte	0x04, 0x17
        /*000a*/ 	.short	(.L_785 - .L_784)
.L_784:
        /*000c*/ 	.word	0x00000000
        /*0010*/ 	.short	0x0003
        /*0012*/ 	.short	0x0018
        /*0014*/ 	.byte	0x00, 0xf0, 0x21, 0x00


	//----- nvinfo : EIATTR_KPARAM_INFO
	.align		4
.L_785:
        /*0018*/ 	.byte	0x04, 0x17
        /*001a*/ 	.short	(.L_787 - .L_786)
.L_786:
        /*001c*/ 	.word	0x00000000
        /*0020*/ 	.short	0x0002
        /*0022*/ 	.short	0x0010
        /*0024*/ 	.byte	0x00, 0xf5, 0x21, 0x00


	//----- nvinfo : EIATTR_KPARAM_INFO
	.align		4
.L_787:
        /*0028*/ 	.byte	0x04, 0x17
        /*002a*/ 	.short	(.L_789 - .L_788)
.L_788:
        /*002c*/ 	.word	0x00000000
        /*0030*/ 	.short	0x0001
        /*0032*/ 	.short	0x0008
        /*0034*/ 	.byte	0x00, 0xf5, 0x21, 0x00


	//----- nvinfo : EIATTR_KPARAM_INFO
	.align		4
.L_789:
        /*0038*/ 	.byte	0x04, 0x17
        /*003a*/ 	.short	(.L_791 - .L_790)
.L_790:
        /*003c*/ 	.word	0x00000000
        /*0040*/ 	.short	0x0000
        /*0042*/ 	.short	0x0000
        /*0044*/ 	.byte	0x00, 0xf5, 0x21, 0x00


	//----- nvinfo : EIATTR_SPARSE_MMA_MASK
	.align		4
.L_791:
        /*0048*/ 	.byte	0x03, 0x50
        /*004a*/ 	.short	0x0000


	//----- nvinfo : EIATTR_MAXREG_COUNT
	.align		4
        /*004c*/ 	.byte	0x03, 0x1b
        /*004e*/ 	.short	0x00ff


	//----- nvinfo : EIATTR_NUM_BARRIERS
	.align		4
        /*0050*/ 	.byte	0x02, 0x4c
        /*0052*/ 	.byte	0x01
	.zero		1


	//----- nvinfo : EIATTR_MERCURY_ISA_VERSION
	.align		4
        /*0054*/ 	.byte	0x03, 0x5f
        /*0056*/ 	.short	0x0101


	//----- nvinfo : EIATTR_VRC_CTA_INIT_COUNT
	.align		4
        /*0058*/ 	.byte	0x02, 0x4a
	.zero		1
	.zero		1


	//----- nvinfo : EIATTR_EXIT_INSTR_OFFSETS
	.align		4
        /*005c*/ 	.byte	0x04, 0x1c
        /*005e*/ 	.short	(.L_793 - .L_792)


	//   ....[0]....
.L_792:
        /*0060*/ 	.word	0x000007a0


	//   ....[1]....
        /*0064*/ 	.word	0x000010c0


	//   ....[2]....
        /*0068*/ 	.word	0x00001180


	//----- nvinfo : EIATTR_CRS_STACK_SIZE
	.align		4
.L_793:
        /*006c*/ 	.byte	0x04, 0x1e
        /*006e*/ 	.short	(.L_795 - .L_794)
.L_794:
        /*0070*/ 	.word	0x00000000


	//----- nvinfo : EIATTR_CBANK_PARAM_SIZE
	.align		4
.L_795:
        /*0074*/ 	.byte	0x03, 0x19
        /*0076*/ 	.short	0x0020


	//----- nvinfo : EIATTR_PARAM_CBANK
	.align		4
        /*0078*/ 	.byte	0x04, 0x0a
        /*007a*/ 	.short	(.L_797 - .L_796)
	.align		4
.L_796:
        /*007c*/ 	.word	index@(.nv.constant0.contiguous_reduce2_f64)
        /*0080*/ 	.short	0x0380
        /*0082*/ 	.short	0x0020


	//----- nvinfo : EIATTR_SW_WAR
	.align		4
.L_797:
        /*0084*/ 	.byte	0x04, 0x36
        /*0086*/ 	.short	(.L_799 - .L_798)
.L_798:
        /*0088*/ 	.word	0x00000008
.L_799:


//--------------------- .nv.info.uncontiguous_reduce_f64 --------------------------
	.section	.nv.info.uncontiguous_reduce_f64,"",@"SHT_CUDA_INFO"
	.sectionflags	@""
	.align	4


	//----- nvinfo : EIATTR_CUDA_API_VERSION
	.align		4
        /*0000*/ 	.byte	0x04, 0x37
        /*0002*/ 	.short	(.L_801 - .L_800)
.L_800:
        /*0004*/ 	.word	0x00000082


	//----- nvinfo : EIATTR_KPARAM_INFO
	.align		4
.L_801:
        /*0008*/ 	.byte	0x04, 0x17
        /*000a*/ 	.short	(.L_803 - .L_802)
.L_802:
        /*000c*/ 	.word	0x00000000
        /*0010*/ 	.short	0x0006
        /*0012*/ 	.short	0x0030
        /*0014*/ 	.byte	0x00, 0xf0, 0x21, 0x00


	//----- nvinfo : EIATTR_KPARAM_INFO
	.align		4
.L_803:
        /*0018*/ 	.byte	0x04, 0x17
        /*001a*/ 	.short	(.L_805 - .L_804)
.L_804:
        /*001c*/ 	.word	0x00000000
        /*0020*/ 	.short	0x0005
        /*0022*/ 	.short	0x0028
        /*0024*/ 	.byte	0x00, 0xf0, 0x21, 0x00


	//----- nvinfo : EIATTR_KPARAM_INFO
	.align		4
.L_805:
        /*0028*/ 	.byte	0x04, 0x17
        /*002a*/ 	.short	(.L_807 - .L_806)
.L_806:
        /*002c*/ 	.word	0x00000000
        /*0030*/ 	.short	0x0004
        /*0032*/ 	.short	0x0020
        /*0034*/ 	.byte	0x00, 0xf5, 0x21, 0x00


	//----- nvinfo : EIATTR_KPARAM_INFO
	.align		4
.L_807:
        /*0038*/ 	.byte	0x04, 0x17
        /*003a*/ 	.short	(.L_809 - .L_808)
.L_808:
        /*003c*/ 	.word	0x00000000
        /*0040*/ 	.short	0x0003
        /*0042*/ 	.short	0x0018
        /*0044*/ 	.byte	0x00, 0xf5, 0x21, 0x00


	//----- nvinfo : EIATTR_KPARAM_INFO
	.align		4
.L_809:
        /*0048*/ 	.byte	0x04, 0x17
        /*004a*/ 	.short	(.L_811 - .L_810)
.L_810:
        /*004c*/ 	.word	0x00000000
        /*0050*/ 	.short	0x0002
        /*0052*/ 	.short	0x0010
        /*0054*/ 	.byte	0x00, 0xf5, 0x21, 0x00


	//----- nvinfo : EIATTR_KPARAM_INFO
	.align		4
.L_811:
        /*0058*/ 	.byte	0x04, 0x17
        /*005a*/ 	.short	(.L_813 - .L_812)
.L_812:
        /*005c*/ 	.word	0x00000000
        /*0060*/ 	.short	0x0001
        /*0062*/ 	.short	0x0008
        /*0064*/ 	.byte	0x00, 0xf5, 0x21, 0x00


	//----- nvinfo : EIATTR_KPARAM_INFO
	.align		4
.L_813:
        /*0068*/ 	.byte	0x04, 0x17
        /*006a*/ 	.short	(.L_815 - .L_814)
.L_814:
        /*006c*/ 	.word	0x00000000
        /*0070*/ 	.short	0x0000
        /*0072*/ 	.short	0x0000
        /*0074*/ 	.byte	0x00, 0xf5, 0x21, 0x00


	//----- nvinfo : EIATTR_SPARSE_MMA_MASK
	.align		4
.L_815:
        /*0078*/ 	.byte	0x03, 0x50
        /*007a*/ 	.short	0x0000


	//----- nvinfo : EIATTR_MAXREG_COUNT
	.align		4
        /*007c*/ 	.byte	0x03, 0x1b
        /*007e*/ 	.short	0x00ff


	//----- nvinfo : EIATTR_NUM_BARRIERS
	.align		4
        /*0080*/ 	.byte	0x02, 0x4c
        /*0082*/ 	.byte	0x01
	.zero		1


	//----- nvinfo : EIATTR_MERCURY_ISA_VERSION
	.align		4
        /*0084*/ 	.byte	0x03, 0x5f
        /*0086*/ 	.short	0x0101


	//----- nvinfo : EIATTR_VRC_CTA_INIT_COUNT
	.align		4
        /*0088*/ 	.byte	0x02, 0x4a
	.zero		1
	.zero		1


	//----- nvinfo : EIATTR_EXIT_INSTR_OFFSETS
	.align		4
        /*008c*/ 	.byte	0x04, 0x1c
        /*008e*/ 	.short	(.L_817 - .L_816)


	//   ....[0]....
.L_816:
        /*0090*/ 	.word	0x00006c60


	//   ....[1]....
        /*0094*/ 	.word	0x00007580


	//   ....[2]....
        /*0098*/ 	.word	0x00007650


	//----- nvinfo : EIATTR_CRS_STACK_SIZE
	.align		4
.L_817:
        /*009c*/ 	.byte	0x04, 0x1e
        /*009e*/ 	.short	(.L_819 - .L_818)
.L_818:
        /*00a0*/ 	.word	0x00000000


	//----- nvinfo : EIATTR_CBANK_PARAM_SIZE
	.align		4
.L_819:
        /*00a4*/ 	.byte	0x03, 0x19
        /*00a6*/ 	.short	0x0038


	//----- nvinfo : EIATTR_PARAM_CBANK
	.align		4
        /*00a8*/ 	.byte	0x04, 0x0a
        /*00aa*/ 	.short	(.L_821 - .L_820)
	.align		4
.L_820:
        /*00ac*/ 	.word	index@(.nv.constant0.uncontiguous_reduce_f64)
        /*00b0*/ 	.short	0x0380
        /*00b2*/ 	.short	0x0038


	//----- nvinfo : EIATTR_SW_WAR
	.align		4
.L_821:
        /*00b4*/ 	.byte	0x04, 0x36
        /*00b6*/ 	.short	(.L_823 - .L_822)
.L_822:
        /*00b8*/ 	.word	0x00000008
.L_823:


//--------------------- .nv.info.contiguous_reduce_f64 --------------------------
	.section	.nv.info.contiguous_reduce_f64,"",@"SHT_CUDA_INFO"
	.sectionflags	@""
	.align	4


	//----- nvinfo : EIATTR_CUDA_API_VERSION
	.align		4
        /*0000*/ 	.byte	0x04, 0x37
        /*0002*/ 	.short	(.L_825 - .L_824)
.L_824:
        /*0004*/ 	.word	0x00000082


	//----- nvinfo : EIATTR_KPARAM_INFO
	.align		4
.L_825:
        /*0008*/ 	.byte	0x04, 0x17
        /*000a*/ 	.short	(.L_827 - .L_826)
.L_826:
        /*000c*/ 	.word	0x00000000
        /*0010*/ 	.short	0x0003
        /*0012*/ 	.short	0x0018
        /*0014*/ 	.byte	0x00, 0xf0, 0x21, 0x00


	//----- nvinfo : EIATTR_KPARAM_INFO
	.align		4
.L_827:
        /*0018*/ 	.byte	0x04, 0x17
        /*001a*/ 	.short	(.L_829 - .L_828)
.L_828:
        /*001c*/ 	.word	0x00000000
        /*0020*/ 	.short	0x0002
        /*0022*/ 	.short	0x0010
        /*0024*/ 	.byte	0x00, 0xf5, 0x21, 0x00


	//----- nvinfo : EIATTR_KPARAM_INFO
	.align		4
.L_829:
        /*0028*/ 	.byte	0x04, 0x17
        /*002a*/ 	.short	(.L_831 - .L_830)
.L_830:
        /*002c*/ 	.word	0x00000000
        /*0030*/ 	.short	0x0001
        /*0032*/ 	.short	0x0008
        /*0034*/ 	.byte	0x00, 0xf5, 0x21, 0x00


	//----- nvinfo : EIATTR_KPARAM_INFO
	.align		4
.L_831:
        /*0038*/ 	.byte	0x04, 0x17
        /*003a*/ 	.short	(.L_833 - .L_832)
.L_832:
        /*003c*/ 	.word	0x00000000
        /*0040*/ 	.short	0x0000
        /*0042*/ 	.short	0x0000
        /*0044*/ 	.byte	0x00, 0xf5, 0x21, 0x00


	//----- nvinfo : EIATTR_SPARSE_MMA_MASK
	.align		4
.L_833:
        /*0048*/ 	.byte	0x03, 0x50
        /*004a*/ 	.short	0x0000


	//----- nvinfo : EIATTR_MAXREG_COUNT
	.align		4
        /*004c*/ 	.byte	0x03, 0x1b
        /*004e*/ 	.short	0x00ff


	//----- nvinfo : EIATTR_NUM_BARRIERS
	.align		4
        /*0050*/ 	.byte	0x02, 0x4c
        /*0052*/ 	.byte	0x01
	.zero		1


	//----- nvinfo : EIATTR_MERCURY_ISA_VERSION
	.align		4
        /*0054*/ 	.byte	0x03, 0x5f
        /*0056*/ 	.short	0x0101


	//----- nvinfo : EIATTR_VRC_CTA_INIT_COUNT
	.align		4
        /*0058*/ 	.byte	0x02, 0x4a
	.zero		1
	.zero		1


	//----- nvinfo : EIATTR_EXIT_INSTR_OFFSETS
	.align		4
        /*005c*/ 	.byte	0x04, 0x1c
        /*005e*/ 	.short	(.L_835 - .L_834)


	//   ....[0]....
.L_834:
        /*0060*/ 	.word	0x00000530


	//   ....[1]....
        /*0064*/ 	.word	0x00000e50


	//   ....[2]....
        /*0068*/ 	.word	0x00000f10


	//----- nvinfo : EIATTR_CRS_STACK_SIZE
	.align		4
.L_835:
        /*006c*/ 	.byte	0x04, 0x1e
        /*006e*/ 	.short	(.L_837 - .L_836)
.L_836:
        /*0070*/ 	.word	0x00000000


	//----- nvinfo : EIATTR_CBANK_PARAM_SIZE
	.align		4
.L_837:
        /*0074*/ 	.byte	0x03, 0x19
        /*0076*/ 	.short	0x0020


	//----- nvinfo : EIATTR_PARAM_CBANK
	.align		4
        /*0078*/ 	.byte	0x04, 0x0a
        /*007a*/ 	.short	(.L_839 - .L_838)
	.align		4
.L_838:
        /*007c*/ 	.word	index@(.nv.constant0.contiguous_reduce_f64)
        /*0080*/ 	.short	0x0380
        /*0082*/ 	.short	0x0020


	//----- nvinfo : EIATTR_SW_WAR
	.align		4
.L_839:
        /*0084*/ 	.byte	0x04, 0x36
        /*0086*/ 	.short	(.L_841 - .L_840)
.L_840:
        /*0088*/ 	.word	0x00000008
.L_841:


//--------------------- .nv.info.nkd2_f32         --------------------------
	.section	.nv.info.nkd2_f32,"",@"SHT_CUDA_INFO"
	.sectionflags	@""
	.align	4


	//----- nvinfo : EIATTR_CUDA_API_VERSION
	.align		4
        /*0000*/ 	.byte	0x04, 0x37
        /*0002*/ 	.short	(.L_843 - .L_842)
.L_842:
        /*0004*/ 	.word	0x00000082


	//----- nvinfo : EIATTR_KPARAM_INFO
	.align		4
.L_843:
        /*0008*/ 	.byte	0x04, 0x17
        /*000a*/ 	.short	(.L_845 - .L_844)
.L_844:
        /*000c*/ 	.word	0x00000000
        /*0010*/ 	.short	0x0007
        /*0012*/ 	.short	0x0038
        /*0014*/ 	.byte	0x00, 0xf0, 0x21, 0x00


	//----- nvinfo : EIATTR_KPARAM_INFO
	.align		4
.L_845:
        /*0018*/ 	.byte	0x04, 0x17
        /*001a*/ 	.short	(.L_847 - .L_846)
.L_846:
        /*001c*/ 	.word	0x00000000
        /*0020*/ 	.short	0x0006
        /*0022*/ 	.short	0x0030
        /*0024*/ 	.byte	0x00, 0xf0, 0x21, 0x00


	//----- nvinfo : EIATTR_KPARAM_INFO
	.align		4
.L_847:
        /*0028*/ 	.byte	0x04, 0x17
        /*002a*/ 	.short	(.L_849 - .L_848)
.L_848:
        /*002c*/ 	.word	0x00000000
        /*0030*/ 	.short	0x0005
        /*0032*/ 	.short	0x0028
        /*0034*/ 	.byte	0x00, 0xf0, 0x21, 0x00


	//----- nvinfo : EIATTR_KPARAM_INFO
	.align		4
.L_849:
        /*0038*/ 	.byte	0x04, 0x17
        /*003a*/ 	.short	(.L_851 - .L_850)
.L_850:
        /*003c*/ 	.word	0x00000000
        /*0040*/ 	.short	0x0004
        /*0042*/ 	.short	0x0020
        /*0044*/ 	.byte	0x00, 0xf0, 0x21, 0x00


	//----- nvinfo : EIATTR_KPARAM_INFO
	.align		4
.L_851:
        /*0048*/ 	.byte	0x04, 0x17
        /*004a*/ 	.short	(.L_853 - .L_852)
.L_852:
        /*004c*/ 	.word	0x00000000
        /*0050*/ 	.short	0x0003
        /*0052*/ 	.short	0x0018
        /*0054*/ 	.byte	0x00, 0xf0, 0x21, 0x00


	//----- nvinfo : EIATTR_KPARAM_INFO
	.align		4
.L_853:
        /*0058*/ 	.byte	0x04, 0x17
        /*005a*/ 	.short	(.L_855 - .L_854)
.L_854:
        /*005c*/ 	.word	0x00000000
        /*0060*/ 	.short	0x0002
        /*0062*/ 	.short	0x0010
        /*0064*/ 	.byte	0x00, 0xf5, 0x21, 0x00


	//----- nvinfo : EIATTR_KPARAM_INFO
	.align		4
.L_855:
        /*0068*/ 	.byte	0x04, 0x17
        /*006a*/ 	.short	(.L_857 - .L_856)
.L_856:
        /*006c*/ 	.word	0x00000000
        /*0070*/ 	.short	0x0001
        /*0072*/ 	.short	0x0008
        /*0074*/ 	.byte	0x00, 0xf5, 0x21, 0x00


	//----- nvinfo : EIATTR_KPARAM_INFO
	.align		4
.L_857:
        /*0078*/ 	.byte	0x04, 0x17
        /*007a*/ 	.short	(.L_859 - .L_858)
.L_858:
        /*007c*/ 	.word	0x00000000
        /*0080*/ 	.short	0x0000
        /*0082*/ 	.short	0x0000
        /*0084*/ 	.byte	0x00, 0xf5, 0x21, 0x00


	//----- nvinfo : EIATTR_SPARSE_MMA_MASK
	.align		4
.L_859:
        /*0088*/ 	.byte	0x03, 0x50
        /*008a*/ 	.short	0x0000


	//----- nvinfo : EIATTR_MAXREG_COUNT
	.align		4
        /*008c*/ 	.byte	0x03, 0x1b
        /*008e*/ 	.short	0x00ff


	//----- nvinfo : EIATTR_NUM_BARRIERS
	.align		4
        /*0090*/ 	.byte	0x02, 0x4c
        /*0092*/ 	.byte	0x01
	.zero		1


	//----- nvinfo : EIATTR_MERCURY_ISA_VERSION
	.align		4
        /*0094*/ 	.byte	0x03, 0x5f
        /*0096*/ 	.short	0x0101


	//----- nvinfo : EIATTR_VRC_CTA_INIT_COUNT
	.align		4
        /*0098*/ 	.byte	0x02, 0x4a
	.zero		1
	.zero		1


	//----- nvinfo : EIATTR_EXIT_INSTR_OFFSETS
	.align		4
        /*009c*/ 	.byte	0x04, 0x1c
        /*009e*/ 	.short	(.L_861 - .L_860)


	//   ....[0]....
.L_860:
        /*00a0*/ 	.word	0x00000180


	//   ....[1]....
        /*00a4*/ 	.word	0x000007c0


	//   ....[2]....
        /*00a8*/ 	.word	0x000010e0


	//   ....[3]....
        /*00ac*/ 	.word	0x000011e0


	//----- nvinfo : EIATTR_CRS_STACK_SIZE
	.align		4
.L_861:
        /*00b0*/ 	.byte	0x04, 0x1e
        /*00b2*/ 	.short	(.L_863 - .L_862)
.L_862:
        /*00b4*/ 	.word	0x00000000


	//----- nvinfo : EIATTR_CBANK_PARAM_SIZE
	.align		4
.L_863:
        /*00b8*/ 	.byte	0x03, 0x19
        /*00ba*/ 	.short	0x0040


	//----- nvinfo : EIATTR_PARAM_CBANK
	.align		4
        /*00bc*/ 	.byte	0x04, 0x0a
        /*00be*/ 	.short	(.L_865 - .L_864)
	.align		4
.L_864:
        /*00c0*/ 	.word	index@(.nv.constant0.nkd2_f32)
        /*00c4*/ 	.short	0x0380
        /*00c6*/ 	.short	0x0040


	//----- nvinfo : EIATTR_SW_WAR
	.align		4
.L_865:
        /*00c8*/ 	.byte	0x04, 0x36
        /*00ca*/ 	.short	(.L_867 - .L_866)
.L_866:
        /*00cc*/ 	.word	0x00000008
.L_867:


//--------------------- .nv.info.nkd_f32          --------------------------
	.section	.nv.info.nkd_f32,"",@"SHT_CUDA_INFO"
	.sectionflags	@""
	.align	4


	//----- nvinfo : EIATTR_CUDA_API_VERSION
	.align		4
        /*0000*/ 	.byte	0x04, 0x37
        /*0002*/ 	.short	(.L_869 - .L_868)
.L_868:
        /*0004*/ 	.word	0x00000082


	//----- nvinfo : EIATTR_KPARAM_INFO
	.align		4
.L_869:
        /*0008*/ 	.byte	0x04, 0x17
        /*000a*/ 	.short	(.L_871 - .L_870)
.L_870:
        /*000c*/ 	.word	0x00000000
        /*0010*/ 	.short	0x0009
        /*0012*/ 	.short	0x0048
        /*0014*/ 	.byte	0x00, 0xf0, 0x21, 0x00


	//----- nvinfo : EIATTR_KPARAM_INFO
	.align		4
.L_871:
        /*0018*/ 	.byte	0x04, 0x17
        /*001a*/ 	.short	(.L_873 - .L_872)
.L_872:
        /*001c*/ 	.word	0x00000000
        /*0020*/ 	.short	0x0008
        /*0022*/ 	.short	0x0040
        /*0024*/ 	.byte	0x00, 0xf0, 0x21, 0x00


	//----- nvinfo : EIATTR_KPARAM_INFO
	.align		4
.L_873:
        /*0028*/ 	.byte	0x04, 0x17
        /*002a*/ 	.short	(.L_875 - .L_874)
.L_874:
        /*002c*/ 	.word	0x00000000
        /*0030*/ 	.short	0x0007
        /*0032*/ 	.short	0x0038
        /*0034*/ 	.byte	0x00, 0xf0, 0x21, 0x00


	//----- nvinfo : EIATTR_KPARAM_INFO
	.align		4
.L_875:
        /*0038*/ 	.byte	0x04, 0x17
        /*003a*/ 	.short	(.L_877 - .L_876)
.L_876:
        /*003c*/ 	.word	0x00000000
        /*0040*/ 	.short	0x0006
        /*0042*/ 	.short	0x0030
        /*0044*/ 	.byte	0x00, 0xf0, 0x21, 0x00


	//----- nvinfo : EIATTR_KPARAM_INFO
	.align		4
.L_877:
        /*0048*/ 	.byte	0x04, 0x17
        /*004a*/ 	.short	(.L_879 - .L_878)
.L_878:
        /*004c*/ 	.word	0x00000000
        /*0050*/ 	.short	0x0005
        /*0052*/ 	.short	0x0028
        /*0054*/ 	.byte	0x00, 0xf0, 0x21, 0x00


	//----- nvinfo : EIATTR_KPARAM_INFO
	.align		4
.L_879:
        /*0058*/ 	.byte	0x04, 0x17
        /*005a*/ 	.short	(.L_881 - .L_880)
.L_880:
        /*005c*/ 	.word	0x00000000
        /*0060*/ 	.short	0x0004
        /*0062*/ 	.short	0x0020
        /*0064*/ 	.byte	0x00, 0xf5, 0x21, 0x00


	//----- nvinfo : EIATTR_KPARAM_INFO
	.align		4
.L_881:
        /*0068*/ 	.byte	0x04, 0x17
        /*006a*/ 	.short	(.L_883 - .L_882)
.L_882:
        /*006c*/ 	.word	0x00000000
        /*0070*/ 	.short	0x0003
        /*0072*/ 	.short	0x0018
        /*0074*/ 	.byte	0x00, 0xf5, 0x21, 0x00


	//----- nvinfo : EIATTR_KPARAM_INFO
	.align		4
.L_883:
        /*0078*/ 	.byte	0x04, 0x17
        /*007a*/ 	.short	(.L_885 - .L_884)
.L_884:
        /*007c*/ 	.word	0x00000000
        /*0080*/ 	.short	0x0002
        /*0082*/ 	.short	0x0010
        /*0084*/ 	.byte	0x00, 0xf5, 0x21, 0x00


	//----- nvinfo : EIATTR_KPARAM_INFO
	.align		4
.L_885:
        /*0088*/ 	.byte	0x04, 0x17
        /*008a*/ 	.short	(.L_887 - .L_886)
.L_886:
        /*008c*/ 	.word	0x00000000
        /*0090*/ 	.short	0x0001
        /*0092*/ 	.short	0x0008
        /*0094*/ 	.byte	0x00, 0xf5, 0x21, 0x00


	//----- nvinfo : EIATTR_KPARAM_INFO
	.align		4
.L_887:
        /*0098*/ 	.byte	0x04, 0x17
        /*009a*/ 	.short	(.L_889 - .L_888)
.L_888:
        /*009c*/ 	.word	0x00000000
        /*00a0*/ 	.short	0x0000
        /*00a2*/ 	.short	0x0000
        /*00a4*/ 	.byte	0x00, 0xf5, 0x21, 0x00


	//----- nvinfo : EIATTR_SPARSE_MMA_MASK
	.align		4
.L_889:
        /*00a8*/ 	.byte	0x03, 0x50
        /*00aa*/ 	.short	0x0000


	//----- nvinfo : EIATTR_MAXREG_COUNT
	.align		4
        /*00ac*/ 	.byte	0x03, 0x1b
        /*00ae*/ 	.short	0x00ff


	//----- nvinfo : EIATTR_NUM_BARRIERS
	.align		4
        /*00b0*/ 	.byte	0x02, 0x4c
        /*00b2*/ 	.byte	0x01
	.zero		1


	//----- nvinfo : EIATTR_MERCURY_ISA_VERSION
	.align		4
        /*00b4*/ 	.byte	0x03, 0x5f
        /*00b6*/ 	.short	0x0101


	//----- nvinfo : EIATTR_VRC_CTA_INIT_COUNT
	.align		4
        /*00b8*/ 	.byte	0x02, 0x4a
	.zero		1
	.zero		1


	//----- nvinfo : EIATTR_EXIT_INSTR_OFFSETS
	.align		4
        /*00bc*/ 	.byte	0x04, 0x1c
        /*00be*/ 	.short	(.L_891 - .L_890)


	//   ....[0]....
.L_890:
        /*00c0*/ 	.word	0x00000180


	//   ....[1]....
        /*00c4*/ 	.word	0x00006ad0


	//   ....[2]....
        /*00c8*/ 	.word	0x000073f0


	//   ....[3]....
        /*00cc*/ 	.word	0x00007530


	//----- nvinfo : EIATTR_CRS_STACK_SIZE
	.align		4
.L_891:
        /*00d0*/ 	.byte	0x04, 0x1e
        /*00d2*/ 	.short	(.L_893 - .L_892)
.L_892:
        /*00d4*/ 	.word	0x00000000


	//----- nvinfo : EIATTR_CBANK_PARAM_SIZE
	.align		4
.L_893:
        /*00d8*/ 	.byte	0x03, 0x19
        /*00da*/ 	.short	0x0050


	//----- nvinfo : EIATTR_PARAM_CBANK
	.align		4
        /*00dc*/ 	.byte	0x04, 0x0a
        /*00de*/ 	.short	(.L_895 - .L_894)
	.align		4
.L_894:
        /*00e0*/ 	.word	index@(.nv.constant0.nkd_f32)
        /*00e4*/ 	.short	0x0380
        /*00e6*/ 	.short	0x0050


	//----- nvinfo : EIATTR_SW_WAR
	.align		4
.L_895:
        /*00e8*/ 	.byte	0x04, 0x36
        /*00ea*/ 	.short	(.L_897 - .L_896)
.L_896:
        /*00ec*/ 	.word	0x00000008
.L_897:


//--------------------- .nv.info.contiguous_reduce2_f32 --------------------------
	.section	.nv.info.contiguous_reduce2_f32,"",@"SHT_CUDA_INFO"
	.sectionflags	@""
	.align	4


	//----- nvinfo : EIATTR_CUDA_API_VERSION
	.align		4
        /*0000*/ 	.byte	0x04, 0x37
        /*0002*/ 	.short	(.L_899 - .L_898)
.L_898:
        /*0004*/ 	.word	0x00000082


	//----- nvinfo : EIATTR_KPARAM_INFO
	.align		4
.L_899:
        /*0008*/ 	.byte	0x04, 0x17
        /*000a*/ 	.short	(.L_901 - .L_900)
.L_900:
        /*000c*/ 	.word	0x00000000
        /*0010*/ 	.short	0x0003
        /*0012*/ 	.short	0x0018
        /*0014*/ 	.byte	0x00, 0xf0, 0x21, 0x00


	//----- nvinfo : EIATTR_KPARAM_INFO
	.align		4
.L_901:
        /*0018*/ 	.byte	0x04, 0x17
        /*001a*/ 	.short	(.L_903 - .L_902)
.L_902:
        /*001c*/ 	.word	0x00000000
        /*0020*/ 	.short	0x0002
        /*0022*/ 	.short	0x0010
        /*0024*/ 	.byte	0x00, 0xf5, 0x21, 0x00


	//----- nvinfo : EIATTR_KPARAM_INFO
	.align		4
.L_903:
        /*0028*/ 	.byte	0x04, 0x17
        /*002a*/ 	.short	(.L_905 - .L_904)
.L_904:
        /*002c*/ 	.word	0x00000000
        /*0030*/ 	.short	0x0001
        /*0032*/ 	.short	0x0008
        /*0034*/ 	.byte	0x00, 0xf5, 0x21, 0x00


	//----- nvinfo : EIATTR_KPARAM_INFO
	.align		4
.L_905:
        /*0038*/ 	.byte	0x04, 0x17
        /*003a*/ 	.short	(.L_907 - .L_906)
.L_906:
        /*003c*/ 	.word	0x00000000
        /*0040*/ 	.short	0x0000
        /*0042*/ 	.short	0x0000
        /*0044*/ 	.byte	0x00, 0xf5, 0x21, 0x00


	//----- nvinfo : EIATTR_SPARSE_MMA_MASK
	.align		4
.L_907:
        /*0048*/ 	.byte	0x03, 0x50
        /*004a*/ 	.short	0x0000


	//----- nvinfo : EIATTR_MAXREG_COUNT
	.align		4
        /*004c*/ 	.byte	0x03, 0x1b
        /*004e*/ 	.short	0x00ff


	//----- nvinfo : EIATTR_NUM_BARRIERS
	.align		4
        /*0050*/ 	.byte	0x02, 0x4c
        /*0052*/ 	.byte	0x01
	.zero		1


	//----- nvinfo : EIATTR_MERCURY_ISA_VERSION
	.align		4
        /*0054*/ 	.byte	0x03, 0x5f
        /*0056*/ 	.short	0x0101


	//----- nvinfo : EIATTR_VRC_CTA_INIT_COUNT
	.align		4
        /*0058*/ 	.byte	0x02, 0x4a
	.zero		1
	.zero		1


	//----- nvinfo : EIATTR_EXIT_INSTR_OFFSETS
	.align		4
        /*005c*/ 	.byte	0x04, 0x1c
        /*005e*/ 	.short	(.L_909 - .L_908)


	//   ....[0]....
.L_908:
        /*0060*/ 	.word	0x00000750


	//   ....[1]....
        /*0064*/ 	.word	0x00001070


	//   ....[2]....
        /*0068*/ 	.word	0x00001130


	//----- nvinfo : EIATTR_CRS_STACK_SIZE
	.align		4
.L_909:
        /*006c*/ 	.byte	0x04, 0x1e
        /*006e*/ 	.short	(.L_911 - .L_910)
.L_910:
        /*0070*/ 	.word	0x00000000


	//----- nvinfo : EIATTR_CBANK_PARAM_SIZE
	.align		4
.L_911:
        /*0074*/ 	.byte	0x03, 0x19
        /*0076*/ 	.short	0x0020


	//----- nvinfo : EIATTR_PARAM_CBANK
	.align		4
        /*0078*/ 	.byte	0x04, 0x0a
        /*007a*/ 	.short	(.L_913 - .L_912)
	.align		4
.L_912:
        /*007c*/ 	.word	index@(.nv.constant0.contiguous_reduce2_f32)
        /*0080*/ 	.short	0x0380
        /*0082*/ 	.short	0x0020


	//----- nvinfo : EIATTR_SW_WAR
	.align		4
.L_913:
        /*0084*/ 	.byte	0x04, 0x36
        /*0086*/ 	.short	(.L_915 - .L_914)
.L_914:
        /*0088*/ 	.word	0x00000008
.L_915:


//--------------------- .nv.info.uncontiguous_reduce_f32 --------------------------
	.section	.nv.info.uncontiguous_reduce_f32,"",@"SHT_CUDA_INFO"
	.sectionflags	@""
	.align	4


	//----- nvinfo : EIATTR_CUDA_API_VERSION
	.align		4
        /*0000*/ 	.byte	0x04, 0x37
        /*0002*/ 	.short	(.L_917 - .L_916)
.L_916:
        /*0004*/ 	.word	0x00000082


	//----- nvinfo : EIATTR_KPARAM_INFO
	.align		4
.L_917:
        /*0008*/ 	.byte	0x04, 0x17
        /*000a*/ 	.short	(.L_919 - .L_918)
.L_918:
        /*000c*/ 	.word	0x00000000
        /*0010*/ 	.short	0x0006
        /*0012*/ 	.short	0x0030
        /*0014*/ 	.byte	0x00, 0xf0, 0x21, 0x00


	//----- nvinfo : EIATTR_KPARAM_INFO
	.align		4
.L_919:
        /*0018*/ 	.byte	0x04, 0x17
        /*001a*/ 	.short	(.L_921 - .L_920)
.L_920:
        /*001c*/ 	.word	0x00000000
        /*0020*/ 	.short	0x0005
        /*0022*/ 	.short	0x0028
        /*0024*/ 	.byte	0x00, 0xf0, 0x21, 0x00


	//----- nvinfo : EIATTR_KPARAM_INFO
	.align		4
.L_921:
        /*0028*/ 	.byte	0x04, 0x17
        /*002a*/ 	.short	(.L_923 - .L_922)
.L_922:
        /*002c*/ 	.word	0x00000000
        /*0030*/ 	.short	0x0004
        /*0032*/ 	.short	0x0020
        /*0034*/ 	.byte	0x00, 0xf5, 0x21, 0x00


	//----- nvinfo : EIATTR_KPARAM_INFO
	.align		4
.L_923:
        /*0038*/ 	.byte	0x04, 0x17
        /*003a*/ 	.short	(.L_925 - .L_924)
.L_924:
        /*003c*/ 	.word	0x00000000
        /*0040*/ 	.short	0x0003
        /*0042*/ 	.short	0x0018
        /*0044*/ 	.byte	0x00, 0xf5, 0x21, 0x00


	//----- nvinfo : EIATTR_KPARAM_INFO
	.align		4
.L_925:
        /*0048*/ 	.byte	0x04, 0x17
        /*004a*/ 	.short	(.L_927 - .L_926)
.L_926:
        /*004c*/ 	.word	0x00000000
        /*0050*/ 	.short	0x0002
        /*0052*/ 	.short	0x0010
        /*0054*/ 	.byte	0x00, 0xf5, 0x21, 0x00


	//----- nvinfo : EIATTR_KPARAM_INFO
	.align		4
.L_927:
        /*0058*/ 	.byte	0x04, 0x17
        /*005a*/ 	.short	(.L_929 - .L_928)
.L_928:
        /*005c*/ 	.word	0x00000000
        /*0060*/ 	.short	0x0001
        /*0062*/ 	.short	0x0008
        /*0064*/ 	.byte	0x00, 0xf5, 0x21, 0x00


	//----- nvinfo : EIATTR_KPARAM_INFO
	.align		4
.L_929:
        /*0068*/ 	.byte	0x04, 0x17
        /*006a*/ 	.short	(.L_931 - .L_930)
.L_930:
        /*006c*/ 	.word	0x00000000
        /*0070*/ 	.short	0x0000
        /*0072*/ 	.short	0x0000
        /*0074*/ 	.byte	0x00, 0xf5, 0x21, 0x00


	//----- nvinfo : EIATTR_SPARSE_MMA_MASK
	.align		4
.L_931:
        /*0078*/ 	.byte	0x03, 0x50
        /*007a*/ 	.short	0x0000


	//----- nvinfo : EIATTR_MAXREG_COUNT
	.align		4
        /*007c*/ 	.byte	0x03, 0x1b
        /*007e*/ 	.short	0x00ff


	//----- nvinfo : EIATTR_NUM_BARRIERS
	.align		4
        /*0080*/ 	.byte	0x02, 0x4c
        /*0082*/ 	.byte	0x01
	.zero		1


	//----- nvinfo : EIATTR_MERCURY_ISA_VERSION
	.align		4
        /*0084*/ 	.byte	0x03, 0x5f
        /*0086*/ 	.short	0x0101


	//----- nvinfo : EIATTR_VRC_CTA_INIT_COUNT
	.align		4
        /*0088*/ 	.byte	0x02, 0x4a
	.zero		1
	.zero		1


	//----- nvinfo : EIATTR_EXIT_INSTR_OFFSETS
	.align		4
        /*008c*/ 	.byte	0x04, 0x1c
        /*008e*/ 	.short	(.L_933 - .L_932)


	//   ....[0]....
.L_932:
        /*0090*/ 	.word	0x00006c70


	//   ....[1]....
        /*0094*/ 	.word	0x00007590


	//   ....[2]....
        /*0098*/ 	.word	0x00007660


	//----- nvinfo : EIATTR_CRS_STACK_SIZE
	.align		4
.L_933:
        /*009c*/ 	.byte	0x04, 0x1e
        /*009e*/ 	.short	(.L_935 - .L_934)
.L_934:
        /*00a0*/ 	.word	0x00000000


	//----- nvinfo : EIATTR_CBANK_PARAM_SIZE
	.align		4
.L_935:
        /*00a4*/ 	.byte	0x03, 0x19
        /*00a6*/ 	.short	0x0038


	//----- nvinfo : EIATTR_PARAM_CBANK
	.align		4
        /*00a8*/ 	.byte	0x04, 0x0a
        /*00aa*/ 	.short	(.L_937 - .L_936)
	.align		4
.L_936:
        /*00ac*/ 	.word	index@(.nv.constant0.uncontiguous_reduce_f32)
        /*00b0*/ 	.short	0x0380
        /*00b2*/ 	.short	0x0038


	//----- nvinfo : EIATTR_SW_WAR
	.align		4
.L_937:
        /*00b4*/ 	.byte	0x04, 0x36
        /*00b6*/ 	.short	(.L_939 - .L_938)
.L_938:
        /*00b8*/ 	.word	0x00000008
.L_939:


//--------------------- .nv.info.contiguous_reduce_f32 --------------------------
	.section	.nv.info.contiguous_reduce_f32,"",@"SHT_CUDA_INFO"
	.sectionflags	@""
	.align	4


	//----- nvinfo : EIATTR_CUDA_API_VERSION
	.align		4
        /*0000*/ 	.byte	0x04, 0x37
        /*0002*/ 	.short	(.L_941 - .L_940)
.L_940:
        /*0004*/ 	.word	0x00000082


	//----- nvinfo : EIATTR_KPARAM_INFO
	.align		4
.L_941:
        /*0008*/ 	.byte	0x04, 0x17
        /*000a*/ 	.short	(.L_943 - .L_942)
.L_942:
        /*000c*/ 	.word	0x00000000
        /*0010*/ 	.short	0x0003
        /*0012*/ 	.short	0x0018
        /*0014*/ 	.byte	0x00, 0xf0, 0x21, 0x00


	//----- nvinfo : EIATTR_KPARAM_INFO
	.align		4
.L_943:
        /*0018*/ 	.byte	0x04, 0x17
        /*001a*/ 	.short	(.L_945 - .L_944)
.L_944:
        /*001c*/ 	.word	0x00000000
        /*0020*/ 	.short	0x0002
        /*0022*/ 	.short	0x0010
        /*0024*/ 	.byte	0x00, 0xf5, 0x21, 0x00


	//----- nvinfo : EIATTR_KPARAM_INFO
	.align		4
.L_945:
        /*0028*/ 	.byte	0x04, 0x17
        /*002a*/ 	.short	(.L_947 - .L_946)
.L_946:
        /*002c*/ 	.word	0x00000000
        /*0030*/ 	.short	0x0001
        /*0032*/ 	.short	0x0008
        /*0034*/ 	.byte	0x00, 0xf5, 0x21, 0x00


	//----- nvinfo : EIATTR_KPARAM_INFO
	.align		4
.L_947:
        /*0038*/ 	.byte	0x04, 0x17
        /*003a*/ 	.short	(.L_949 - .L_948)
.L_948:
        /*003c*/ 	.word	0x00000000
        /*0040*/ 	.short	0x0000
        /*0042*/ 	.short	0x0000
        /*0044*/ 	.byte	0x00, 0xf5, 0x21, 0x00


	//----- nvinfo : EIATTR_SPARSE_MMA_MASK
	.align		4
.L_949:
        /*0048*/ 	.byte	0x03, 0x50
        /*004a*/ 	.short	0x0000


	//----- nvinfo : EIATTR_MAXREG_COUNT
	.align		4
        /*004c*/ 	.byte	0x03, 0x1b
        /*004e*/ 	.short	0x00ff


	//----- nvinfo : EIATTR_NUM_BARRIERS
	.align		4
        /*0050*/ 	.byte	0x02, 0x4c
        /*0052*/ 	.byte	0x01
	.zero		1


	//----- nvinfo : EIATTR_MERCURY_ISA_VERSION
	.align		4
        /*0054*/ 	.byte	0x03, 0x5f
        /*0056*/ 	.short	0x0101


	//----- nvinfo : EIATTR_VRC_CTA_INIT_COUNT
	.align		4
        /*0058*/ 	.byte	0x02, 0x4a
	.zero		1
	.zero		1


	//----- nvinfo : EIATTR_EXIT_INSTR_OFFSETS
	.align		4
        /*005c*/ 	.byte	0x04, 0x1c
        /*005e*/ 	.short	(.L_951 - .L_950)


	//   ....[0]....
.L_950:
        /*0060*/ 	.word	0x00000540


	//   ....[1]....
        /*0064*/ 	.word	0x00000e60


	//   ....[2]....
        /*0068*/ 	.word	0x00000f20


	//----- nvinfo : EIATTR_CRS_STACK_SIZE
	.align		4
.L_951:
        /*006c*/ 	.byte	0x04, 0x1e
        /*006e*/ 	.short	(.L_953 - .L_952)
.L_952:
        /*0070*/ 	.word	0x00000000


	//----- nvinfo : EIATTR_CBANK_PARAM_SIZE
	.align		4
.L_953:
        /*0074*/ 	.byte	0x03, 0x19
        /*0076*/ 	.short	0x0020


	//----- nvinfo : EIATTR_PARAM_CBANK
	.align		4
        /*0078*/ 	.byte	0x04, 0x0a
        /*007a*/ 	.short	(.L_955 - .L_954)
	.align		4
.L_954:
        /*007c*/ 	.word	index@(.nv.constant0.contiguous_reduce_f32)
        /*0080*/ 	.short	0x0380
        /*0082*/ 	.short	0x0020


	//----- nvinfo : EIATTR_SW_WAR
	.align		4
.L_955:
        /*0084*/ 	.byte	0x04, 0x36
        /*0086*/ 	.short	(.L_957 - .L_956)
.L_956:
        /*0088*/ 	.word	0x00000008
.L_957:


//--------------------- .nv.info.nkd2_u64         --------------------------
	.section	.nv.info.nkd2_u64,"",@"SHT_CUDA_INFO"
	.sectionflags	@""
	.align	4


	//----- nvinfo : EIATTR_CUDA_API_VERSION
	.align		4
        /*0000*/ 	.byte	0x04, 0x37
        /*0002*/ 	.short	(.L_959 - .L_958)
.L_958:
        /*0004*/ 	.word	0x00000082


	//----- nvinfo : EIATTR_KPARAM_INFO
	.align		4
.L_959:
        /*0008*/ 	.byte	0x04, 0x17
        /*000a*/ 	.short	(.L_961 - .L_960)
.L_960:
        /*000c*/ 	.word	0x00000000
        /*0010*/ 	.short	0x0007
        /*0012*/ 	.short	0x0038
        /*0014*/ 	.byte	0x00, 0xf0, 0x21, 0x00


	//----- nvinfo : EIATTR_KPARAM_INFO
	.align		4
.L_961:
        /*0018*/ 	.byte	0x04, 0x17
        /*001a*/ 	.short	(.L_963 - .L_962)
.L_962:
        /*001c*/ 	.word	0x00000000
        /*0020*/ 	.short	0x0006
        /*0022*/ 	.short	0x0030
        /*0024*/ 	.byte	0x00, 0xf0, 0x21, 0x00


	//----- nvinfo : EIATTR_KPARAM_INFO
	.align		4
.L_963:
        /*0028*/ 	.byte	0x04, 0x17
        /*002a*/ 	.short	(.L_965 - .L_964)
.L_964:
        /*002c*/ 	.word	0x00000000
        /*0030*/ 	.short	0x0005
        /*0032*/ 	.short	0x0028
        /*0034*/ 	.byte	0x00, 0xf0, 0x21, 0x00


	//----- nvinfo : EIATTR_KPARAM_INFO
	.align		4
.L_965:
        /*0038*/ 	.byte	0x04, 0x17
        /*003a*/ 	.short	(.L_967 - .L_966)
.L_966:
        /*003c*/ 	.word	0x00000000
        /*0040*/ 	.short	0x0004
        /*0042*/ 	.short	0x0020
        /*0044*/ 	.byte	0x00, 0xf0, 0x21, 0x00


	//----- nvinfo : EIATTR_KPARAM_INFO
	.align		4
.L_967:
        /*0048*/ 	.byte	0x04, 0x17
        /*004a*/ 	.short	(.L_969 - .L_968)
.L_968:
        /*004c*/ 	.word	0x00000000
        /*0050*/ 	.short	0x0003
        /*0052*/ 	.short	0x0018
        /*0054*/ 	.byte	0x00, 0xf0, 0x21, 0x00


	//----- nvinfo : EIATTR_KPARAM_INFO
	.align		4
.L_969:
        /*0058*/ 	.byte	0x04, 0x17
        /*005a*/ 	.short	(.L_971 - .L_970)
.L_970:
        /*005c*/ 	.word	0x00000000
        /*0060*/ 	.short	0x0002
        /*0062*/ 	.short	0x0010
        /*0064*/ 	.byte	0x00, 0xf5, 0x21, 0x00


	//----- nvinfo : EIATTR_KPARAM_INFO
	.align		4
.L_971:
        /*0068*/ 	.byte	0x04, 0x17
        /*006a*/ 	.short	(.L_973 - .L_972)
.L_972:
        /*006c*/ 	.word	0x00000000
        /*0070*/ 	.short	0x0001
        /*0072*/ 	.short	0x0008
        /*0074*/ 	.byte	0x00, 0xf5, 0x21, 0x00


	//----- nvinfo : EIATTR_KPARAM_INFO
	.align		4
.L_973:
        /*0078*/ 	.byte	0x04, 0x17
        /*007a*/ 	.short	(.L_975 - .L_974)
.L_974:
        /*007c*/ 	.word	0x00000000
        /*0080*/ 	.short	0x0000
        /*0082*/ 	.short	0x0000
        /*0084*/ 	.byte	0x00, 0xf5, 0x21, 0x00


	//----- nvinfo : EIATTR_SPARSE_MMA_MASK
	.align		4
.L_975:
        /*0088*/ 	.byte	0x03, 0x50
        /*008a*/ 	.short	0x0000


	//----- nvinfo : EIATTR_MAXREG_COUNT
	.align		4
        /*008c*/ 	.byte	0x03, 0x1b
        /*008e*/ 	.short	0x00ff


	//----- nvinfo : EIATTR_NUM_BARRIERS
	.align		4
        /*0090*/ 	.byte	0x02, 0x4c
        /*0092*/ 	.byte	0x01
	.zero		1


	//----- nvinfo : EIATTR_MERCURY_ISA_VERSION
	.align		4
        /*0094*/ 	.byte	0x03, 0x5f
        /*0096*/ 	.short	0x0101


	//----- nvinfo : EIATTR_VRC_CTA_INIT_COUNT
	.align		4
        /*0098*/ 	.byte	0x02, 0x4a
	.zero		1
	.zero		1


	//----- nvinfo : EIATTR_EXIT_INSTR_OFFSETS
	.align		4
        /*009c*/ 	.byte	0x04, 0x1c
        /*009e*/ 	.short	(.L_977 - .L_976)


	//   ....[0]....
.L_976:
        /*00a0*/ 	.word	0x00000170


	//   ....[1]....
        /*00a4*/ 	.word	0x000007d0


	//   ....[2]....
        /*00a8*/ 	.word	0x000011b0


	//   ....[3]....
        /*00ac*/ 	.word	0x000012d0


	//----- nvinfo : EIATTR_CRS_STACK_SIZE
	.align		4
.L_977:
        /*00b0*/ 	.byte	0x04, 0x1e
        /*00b2*/ 	.short	(.L_979 - .L_978)
.L_978:
        /*00b4*/ 	.word	0x00000000


	//----- nvinfo : EIATTR_CBANK_PARAM_SIZE
	.align		4
.L_979:
        /*00b8*/ 	.byte	0x03, 0x19
        /*00ba*/ 	.short	0x0040


	//----- nvinfo : EIATTR_PARAM_CBANK
	.align		4
        /*00bc*/ 	.byte	0x04, 0x0a
        /*00be*/ 	.short	(.L_981 - .L_980)
	.align		4
.L_980:
        /*00c0*/ 	.word	index@(.nv.constant0.nkd2_u64)
        /*00c4*/ 	.short	0x0380
        /*00c6*/ 	.short	0x0040


	//----- nvinfo : EIATTR_SW_WAR
	.align		4
.L_981:
        /*00c8*/ 	.byte	0x04, 0x36
        /*00ca*/ 	.short	(.L_983 - .L_982)
.L_982:
        /*00cc*/ 	.word	0x00000008
.L_983:


//--------------------- .nv.info.nkd_u64          --------------------------
	.section	.nv.info.nkd_u64,"",@"SHT_CUDA_INFO"
	.sectionflags	@""
	.align	4


	//----- nvinfo : EIATTR_CUDA_API_VERSION
	.align		4
        /*0000*/ 	.byte	0x04, 0x37
        /*0002*/ 	.short	(.L_985 - .L_984)
.L_984:
        /*0004*/ 	.word	0x00000082


	//----- nvinfo : EIATTR_KPARAM_INFO
	.align		4
.L_985:
        /*0008*/ 	.byte	0x04, 0x17
        /*000a*/ 	.short	(.L_987 - .L_986)
.L_986:
        /*000c*/ 	.word	0x00000000
        /*0010*/ 	.short	0x0009
        /*0012*/ 	.short	0x0048
        /*0014*/ 	.byte	0x00, 0xf0, 0x21, 0x00


	//----- nvinfo : EIATTR_KPARAM_INFO
	.align		4
.L_987:
        /*0018*/ 	.byte	0x04, 0x17
        /*001a*/ 	.short	(.L_989 - .L_988)
.L_988:
        /*001c*/ 	.word	0x00000000
        /*0020*/ 	.short	0x0008
        /*0022*/ 	.short	0x0040
        /*0024*/ 	.byte	0x00, 0xf0, 0x21, 0x00


	//----- nvinfo : EIATTR_KPARAM_INFO
	.align		4
.L_989:
        /*0028*/ 	.byte	0x04, 0x17
        /*002a*/ 	.short	(.L_991 - .L_990)
.L_990:
        /*002c*/ 	.word	0x00000000
        /*0030*/ 	.short	0x0007
        /*0032*/ 	.short	0x0038
        /*0034*/ 	.byte	0x00, 0xf0, 0x21, 0x00


	//----- nvinfo : EIATTR_KPARAM_INFO
	.align		4
.L_991:
        /*0038*/ 	.byte	0x04, 0x17
        /*003a*/ 	.short	(.L_993 - .L_992)
.L_992:
        /*003c*/ 	.word	0x00000000
        /*0040*/ 	.short	0x0006
        /*0042*/ 	.short	0x0030
        /*0044*/ 	.byte	0x00, 0xf0, 0x21, 0x00


	//----- nvinfo : EIATTR_KPARAM_INFO
	.align		4
.L_993:
        /*0048*/ 	.byte	0x04, 0x17
        /*004a*/ 	.short	(.L_995 - .L_994)
.L_994:
        /*004c*/ 	.word	0x00000000
        /*0050*/ 	.short	0x0005
        /*0052*/ 	.short	0x0028
        /*0054*/ 	.byte	0x00, 0xf0, 0x21, 0x00


	//----- nvinfo : EIATTR_KPARAM_INFO
	.align		4
.L_995:
        /*0058*/ 	.byte	0x04, 0x17
        /*005a*/ 	.short	(.L_997 - .L_996)
.L_996:
        /*005c*/ 	.word	0x00000000
        /*0060*/ 	.short	0x0004
        /*0062*/ 	.short	0x0020
        /*0064*/ 	.byte	0x00, 0xf5, 0x21, 0x00


	//----- nvinfo : EIATTR_KPARAM_INFO
	.align		4
.L_997:
        /*0068*/ 	.byte	0x04, 0x17
        /*006a*/ 	.short	(.L_999 - .L_998)
.L_998:
        /*006c*/ 	.word	0x00000000
        /*0070*/ 	.short	0x0003
        /*0072*/ 	.short	0x0018
        /*0074*/ 	.byte	0x00, 0xf5, 0x21, 0x00


	//----- nvinfo : EIATTR_KPARAM_INFO
	.align		4
.L_999:
        /*0078*/ 	.byte	0x04, 0x17
        /*007a*/ 	.short	(.L_1001 - .L_1000)
.L_1000:
        /*007c*/ 	.word	0x00000000
        /*0080*/ 	.short	0x0002
        /*0082*/ 	.short	0x0010
        /*0084*/ 	.byte	0x00, 0xf5, 0x21, 0x00


	//----- nvinfo : EIATTR_KPARAM_INFO
	.align		4
.L_1001:
        /*0088*/ 	.byte	0x04, 0x17
        /*008a*/ 	.short	(.L_1003 - .L_1002)
.L_1002:
        /*008c*/ 	.word	0x00000000
        /*0090*/ 	.short	0x0001
        /*0092*/ 	.short	0x0008
        /*0094*/ 	.byte	0x00, 0xf5, 0x21, 0x00


	//----- nvinfo : EIATTR_KPARAM_INFO
	.align		4
.L_1003:
        /*0098*/ 	.byte	0x04, 0x17
        /*009a*/ 	.short	(.L_1005 - .L_1004)
.L_1004:
        /*009c*/ 	.word	0x00000000
        /*00a0*/ 	.short	0x0000
        /*00a2*/ 	.short	0x0000
        /*00a4*/ 	.byte	0x00, 0xf5, 0x21, 0x00


	//----- nvinfo : EIATTR_SPARSE_MMA_MASK
	.align		4
.L_1005:
        /*00a8*/ 	.byte	0x03, 0x50
        /*00aa*/ 	.short	0x0000


	//----- nvinfo : EIATTR_MAXREG_COUNT
	.align		4
        /*00ac*/ 	.byte	0x03, 0x1b
        /*00ae*/ 	.short	0x00ff


	//----- nvinfo : EIATTR_NUM_BARRIERS
	.align		4
        /*00b0*/ 	.byte	0x02, 0x4c
        /*00b2*/ 	.byte	0x01
	.zero		1


	//----- nvinfo : EIATTR_MERCURY_ISA_VERSION
	.align		4
        /*00b4*/ 	.byte	0x03, 0x5f
        /*00b6*/ 	.short	0x0101


	//----- nvinfo : EIATTR_VRC_CTA_INIT_COUNT
	.align		4
        /*00b8*/ 	.byte	0x02, 0x4a
	.zero		1
	.zero		1


	//----- nvinfo : EIATTR_EXIT_INSTR_OFFSETS
	.align		4
        /*00bc*/ 	.byte	0x04, 0x1c
        /*00be*/ 	.short	(.L_1007 - .L_1006)


	//   ....[0]....
.L_1006:
        /*00c0*/ 	.word	0x00000170


	//   ....[1]....
        /*00c4*/ 	.word	0x00006ad0


	//   ....[2]....
        /*00c8*/ 	.word	0x000074b0


	//   ....[3]....
        /*00cc*/ 	.word	0x00007610


	//----- nvinfo : EIATTR_CRS_STACK_SIZE
	.align		4
.L_1007:
        /*00d0*/ 	.byte	0x04, 0x1e
        /*00d2*/ 	.short	(.L_1009 - .L_1008)
.L_1008:
        /*00d4*/ 	.word	0x00000000


	//----- nvinfo : EIATTR_CBANK_PARAM_SIZE
	.align		4
.L_1009:
        /*00d8*/ 	.byte	0x03, 0x19
        /*00da*/ 	.short	0x0050


	//----- nvinfo : EIATTR_PARAM_CBANK
	.align		4
        /*00dc*/ 	.byte	0x04, 0x0a
        /*00de*/ 	.short	(.L_1011 - .L_1010)
	.align		4
.L_1010:
        /*00e0*/ 	.word	index@(.nv.constant0.nkd_u64)
        /*00e4*/ 	.short	0x0380
        /*00e6*/ 	.short	0x0050


	//----- nvinfo : EIATTR_SW_WAR
	.align		4
.L_1011:
        /*00e8*/ 	.byte	0x04, 0x36
        /*00ea*/ 	.short	(.L_1013 - .L_1012)
.L_1012:
        /*00ec*/ 	.word	0x00000008
.L_1013:


//--------------------- .nv.info.contiguous_reduce2_u64 --------------------------
	.section	.nv.info.contiguous_reduce2_u64,"",@"SHT_CUDA_INFO"
	.sectionflags	@""
	.align	4


	//----- nvinfo : EIATTR_CUDA_API_VERSION
	.align		4
        /*0000*/ 	.byte	0x04, 0x37
        /*0002*/ 	.short	(.L_1015 - .L_1014)
.L_1014:
        /*0004*/ 	.word	0x00000082


	//----- nvinfo : EIATTR_KPARAM_INFO
	.align		4
.L_1015:
        /*0008*/ 	.byte	0x04, 0x17
        /*000a*/ 	.short	(.L_1017 - .L_1016)
.L_1016:
        /*000c*/ 	.word	0x00000000
        /*0010*/ 	.short	0x0003
        /*0012*/ 	.short	0x0018
        /*0014*/ 	.byte	0x00, 0xf0, 0x21, 0x00


	//----- nvinfo : EIATTR_KPARAM_INFO
	.align		4
.L_1017:
        /*0018*/ 	.byte	0x04, 0x17
        /*001a*/ 	.short	(.L_1019 - .L_1018)
.L_1018:
        /*001c*/ 	.word	0x00000000
        /*0020*/ 	.short	0x0002
        /*0022*/ 	.short	0x0010
        /*0024*/ 	.byte	0x00, 0xf5, 0x21, 0x00


	//----- nvinfo : EIATTR_KPARAM_INFO
	.align		4
.L_1019:
        /*0028*/ 	.byte	0x04, 0x17
        /*002a*/ 	.short	(.L_1021 - .L_1020)
.L_1020:
        /*002c*/ 	.word	0x00000000
        /*0030*/ 	.short	0x0001
        /*0032*/ 	.short	0x0008
        /*0034*/ 	.byte	0x00, 0xf5, 0x21, 0x00


	//----- nvinfo : EIATTR_KPARAM_INFO
	.align		4
.L_1021:
        /*0038*/ 	.byte	0x04, 0x17
        /*003a*/ 	.short	(.L_1023 - .L_1022)
.L_1022:
        /*003c*/ 	.word	0x00000000
        /*0040*/ 	.short	0x0000
        /*0042*/ 	.short	0x0000
        /*0044*/ 	.byte	0x00, 0xf5, 0x21, 0x00


	//----- nvinfo : EIATTR_SPARSE_MMA_MASK
	.align		4
.L_1023:
        /*0048*/ 	.byte	0x03, 0x50
        /*004a*/ 	.short	0x0000


	//----- nvinfo : EIATTR_MAXREG_COUNT
	.align		4
        /*004c*/ 	.byte	0x03, 0x1b
        /*004e*/ 	.short	0x00ff


	//----- nvinfo : EIATTR_NUM_BARRIERS
	.align		4
        /*0050*/ 	.byte	0x02, 0x4c
        /*0052*/ 	.byte	0x01
	.zero		1


	//----- nvinfo : EIATTR_MERCURY_ISA_VERSION
	.align		4
        /*0054*/ 	.byte	0x03, 0x5f
        /*0056*/ 	.short	0x0101


	//----- nvinfo : EIATTR_VRC_CTA_INIT_COUNT
	.align		4
        /*0058*/ 	.byte	0x02, 0x4a
	.zero		1
	.zero		1


	//----- nvinfo : EIATTR_EXIT_INSTR_OFFSETS
	.align		4
        /*005c*/ 	.byte	0x04, 0x1c
        /*005e*/ 	.short	(.L_1025 - .L_1024)


	//   ....[0]....
.L_1024:
        /*0060*/ 	.word	0x000007c0


	//   ....[1]....
        /*0064*/ 	.word	0x000011a0


	//   ....[2]....
        /*0068*/ 	.word	0x00001260


	//----- nvinfo : EIATTR_CRS_STACK_SIZE
	.align		4
.L_1025:
        /*006c*/ 	.byte	0x04, 0x1e
        /*006e*/ 	.short	(.L_1027 - .L_1026)
.L_1026:
        /*0070*/ 	.word	0x00000000


	//----- nvinfo : EIATTR_CBANK_PARAM_SIZE
	.align		4
.L_1027:
        /*0074*/ 	.byte	0x03, 0x19
        /*0076*/ 	.short	0x0020


	//----- nvinfo : EIATTR_PARAM_CBANK
	.align		4
        /*0078*/ 	.byte	0x04, 0x0a
        /*007a*/ 	.short	(.L_1029 - .L_1028)
	.align		4
.L_1028:
        /*007c*/ 	.word	index@(.nv.constant0.contiguous_reduce2_u64)
        /*0080*/ 	.short	0x0380
        /*0082*/ 	.short	0x0020


	//----- nvinfo : EIATTR_SW_WAR
	.align		4
.L_1029:
        /*0084*/ 	.byte	0x04, 0x36
        /*0086*/ 	.short	(.L_1031 - .L_1030)
.L_1030:
        /*0088*/ 	.word	0x00000008
.L_1031:


//--------------------- .nv.info.uncontiguous_reduce_u64 --------------------------
	.section	.nv.info.uncontiguous_reduce_u64,"",@"SHT_CUDA_INFO"
	.sectionflags	@""
	.align	4


	//----- nvinfo : EIATTR_CUDA_API_VERSION
	.align		4
        /*0000*/ 	.byte	0x04, 0x37
        /*0002*/ 	.short	(.L_1033 - .L_1032)
.L_1032:
        /*0004*/ 	.word	0x00000082


	//----- nvinfo : EIATTR_KPARAM_INFO
	.align		4
.L_1033:
        /*0008*/ 	.byte	0x04, 0x17
        /*000a*/ 	.short	(.L_1035 - .L_1034)
.L_1034:
        /*000c*/ 	.word	0x00000000
        /*0010*/ 	.short	0x0006
        /*0012*/ 	.short	0x0030
        /*0014*/ 	.byte	0x00, 0xf0, 0x21, 0x00


	//----- nvinfo : EIATTR_KPARAM_INFO
	.align		4
.L_1035:
        /*0018*/ 	.byte	0x04, 0x17
        /*001a*/ 	.short	(.L_1037 - .L_1036)
.L_1036:
        /*001c*/ 	.word	0x00000000
        /*0020*/ 	.short	0x0005
        /*0022*/ 	.short	0x0028
        /*0024*/ 	.byte	0x00, 0xf0, 0x21, 0x00


	//----- nvinfo : EIATTR_KPARAM_INFO
	.align		4
.L_1037:
        /*0028*/ 	.byte	0x04, 0x17
        /*002a*/ 	.short	(.L_1039 - .L_1038)
.L_1038:
        /*002c*/ 	.word	0x00000000
        /*0030*/ 	.short	0x0004
        /*0032*/ 	.short	0x0020
        /*0034*/ 	.byte	0x00, 0xf5, 0x21, 0x00


	//----- nvinfo : EIATTR_KPARAM_INFO
	.align		4
.L_1039:
        /*0038*/ 	.byte	0x04, 0x17
        /*003a*/ 	.short	(.L_1041 - .L_1040)
.L_1040:
        /*003c*/ 	.word	0x00000000
        /*0040*/ 	.short	0x0003
        /*0042*/ 	.short	0x0018
        /*0044*/ 	.byte	0x00, 0xf5, 0x21, 0x00


	//----- nvinfo : EIATTR_KPARAM_INFO
	.align		4
.L_1041:
        /*0048*/ 	.byte	0x04, 0x17
        /*004a*/ 	.short	(.L_1043 - .L_1042)
.L_1042:
        /*004c*/ 	.word	0x00000000
        /*0050*/ 	.short	0x0002
        /*0052*/ 	.short	0x0010
        /*0054*/ 	.byte	0x00, 0xf5, 0x21, 0x00


	//----- nvinfo : EIATTR_KPARAM_INFO
	.align		4
.L_1043:
        /*0058*/ 	.byte	0x04, 0x17
        /*005a*/ 	.short	(.L_1045 - .L_1044)
.L_1044:
        /*005c*/ 	.word	0x00000000
        /*0060*/ 	.short	0x0001
        /*0062*/ 	.short	0x0008
        /*0064*/ 	.byte	0x00, 0xf5, 0x21, 0x00


	//----- nvinfo : EIATTR_KPARAM_INFO
	.align		4
.L_1045:
        /*0068*/ 	.byte	0x04, 0x17
        /*006a*/ 	.short	(.L_1047 - .L_1046)
.L_1046:
        /*006c*/ 	.word	0x00000000
        /*0070*/ 	.short	0x0000
        /*0072*/ 	.short	0x0000
        /*0074*/ 	.byte	0x00, 0xf5, 0x21, 0x00


	//----- nvinfo : EIATTR_SPARSE_MMA_MASK
	.align		4
.L_1047:
        /*0078*/ 	.byte	0x03, 0x50
        /*007a*/ 	.short	0x0000


	//----- nvinfo : EIATTR_MAXREG_COUNT
	.align		4
        /*007c*/ 	.byte	0x03, 0x1b
        /*007e*/ 	.short	0x00ff


	//----- nvinfo : EIATTR_NUM_BARRIERS
	.align		4
        /*0080*/ 	.byte	0x02, 0x4c
        /*0082*/ 	.byte	0x01
	.zero		1


	//----- nvinfo : EIATTR_MERCURY_ISA_VERSION
	.align		4
        /*0084*/ 	.byte	0x03, 0x5f
        /*0086*/ 	.short	0x0101


	//----- nvinfo : EIATTR_VRC_CTA_INIT_COUNT
	.align		4
        /*0088*/ 	.byte	0x02, 0x4a
	.zero		1
	.zero		1


	//----- nvinfo : EIATTR_EXIT_INSTR_OFFSETS
	.align		4
        /*008c*/ 	.byte	0x04, 0x1c
        /*008e*/ 	.short	(.L_1049 - .L_1048)


	//   ....[0]....
.L_1048:
        /*0090*/ 	.word	0x00006c70


	//   ....[1]....
        /*0094*/ 	.word	0x00007650


	//   ....[2]....
        /*0098*/ 	.word	0x00007720


	//----- nvinfo : EIATTR_CRS_STACK_SIZE
	.align		4
.L_1049:
        /*009c*/ 	.byte	0x04, 0x1e
        /*009e*/ 	.short	(.L_1051 - .L_1050)
.L_1050:
        /*00a0*/ 	.word	0x00000000


	//----- nvinfo : EIATTR_CBANK_PARAM_SIZE
	.align		4
.L_1051:
        /*00a4*/ 	.byte	0x03, 0x19
        /*00a6*/ 	.short	0x0038


	//----- nvinfo : EIATTR_PARAM_CBANK
	.align		4
        /*00a8*/ 	.byte	0x04, 0x0a
        /*00aa*/ 	.short	(.L_1053 - .L_1052)
	.align		4
.L_1052:
        /*00ac*/ 	.word	index@(.nv.constant0.uncontiguous_reduce_u64)
        /*00b0*/ 	.short	0x0380
        /*00b2*/ 	.short	0x0038


	//----- nvinfo : EIATTR_SW_WAR
	.align		4
.L_1053:
        /*00b4*/ 	.byte	0x04, 0x36
        /*00b6*/ 	.short	(.L_1055 - .L_1054)
.L_1054:
        /*00b8*/ 	.word	0x00000008
.L_1055:


//--------------------- .nv.info.contiguous_reduce_u64 --------------------------
	.section	.nv.info.contiguous_reduce_u64,"",@"SHT_CUDA_INFO"
	.sectionflags	@""
	.align	4


	//----- nvinfo : EIATTR_CUDA_API_VERSION
	.align		4
        /*0000*/ 	.byte	0x04, 0x37
        /*0002*/ 	.short	(.L_1057 - .L_1056)
.L_1056:
        /*0004*/ 	.word	0x00000082


	//----- nvinfo : EIATTR_KPARAM_INFO
	.align		4
.L_1057:
        /*0008*/ 	.byte	0x04, 0x17
        /*000a*/ 	.short	(.L_1059 - .L_1058)
.L_1058:
        /*000c*/ 	.word	0x00000000
        /*0010*/ 	.short	0x0003
        /*0012*/ 	.short	0x0018
        /*0014*/ 	.byte	0x00, 0xf0, 0x21, 0x00


	//----- nvinfo : EIATTR_KPARAM_INFO
	.align		4
.L_1059:
        /*0018*/ 	.byte	0x04, 0x17
        /*001a*/ 	.short	(.L_1061 - .L_1060)
.L_1060:
        /*001c*/ 	.word	0x00000000
        /*0020*/ 	.short	0x0002
        /*0022*/ 	.short	0x0010
        /*0024*/ 	.byte	0x00, 0xf5, 0x21, 0x00


	//----- nvinfo : EIATTR_KPARAM_INFO
	.align		4
.L_1061:
        /*0028*/ 	.byte	0x04, 0x17
        /*002a*/ 	.short	(.L_1063 - .L_1062)
.L_1062:
        /*002c*/ 	.word	0x00000000
        /*0030*/ 	.short	0x0001
        /*0032*/ 	.short	0x0008
        /*0034*/ 	.byte	0x00, 0xf5, 0x21, 0x00


	//----- nvinfo : EIATTR_KPARAM_INFO
	.align		4
.L_1063:
        /*0038*/ 	.byte	0x04, 0x17
        /*003a*/ 	.short	(.L_1065 - .L_1064)
.L_1064:
        /*003c*/ 	.word	0x00000000
        /*0040*/ 	.short	0x0000
        /*0042*/ 	.short	0x0000
        /*0044*/ 	.byte	0x00, 0xf5, 0x21, 0x00


	//----- nvinfo : EIATTR_SPARSE_MMA_MASK
	.align		4
.L_1065:
        /*0048*/ 	.byte	0x03, 0x50
        /*004a*/ 	.short	0x0000


	//----- nvinfo : EIATTR_MAXREG_COUNT
	.align		4
        /*004c*/ 	.byte	0x03, 0x1b
        /*004e*/ 	.short	0x00ff


	//----- nvinfo : EIATTR_NUM_BARRIERS
	.align		4
        /*0050*/ 	.byte	0x02, 0x4c
        /*0052*/ 	.byte	0x01
	.zero		1


	//----- nvinfo : EIATTR_MERCURY_ISA_VERSION
	.align		4
        /*0054*/ 	.byte	0x03, 0x5f
        /*0056*/ 	.short	0x0101


	//----- nvinfo : EIATTR_VRC_CTA_INIT_COUNT
	.align		4
        /*0058*/ 	.byte	0x02, 0x4a
	.zero		1
	.zero		1


	//----- nvinfo : EIATTR_EXIT_INSTR_OFFSETS
	.align		4
        /*005c*/ 	.byte	0x04, 0x1c
        /*005e*/ 	.short	(.L_1067 - .L_1066)


	//   ....[0]....
.L_1066:
        /*0060*/ 	.word	0x00000540


	//   ....[1]....
        /*0064*/ 	.word	0x00000f20


	//   ....[2]....
        /*0068*/ 	.word	0x00000fe0


	//----- nvinfo : EIATTR_CRS_STACK_SIZE
	.align		4
.L_1067:
        /*006c*/ 	.byte	0x04, 0x1e
        /*006e*/ 	.short	(.L_1069 - .L_1068)
.L_1068:
        /*0070*/ 	.word	0x00000000


	//----- nvinfo : EIATTR_CBANK_PARAM_SIZE
	.align		4
.L_1069:
        /*0074*/ 	.byte	0x03, 0x19
        /*0076*/ 	.short	0x0020


	//----- nvinfo : EIATTR_PARAM_CBANK
	.align		4
        /*0078*/ 	.byte	0x04, 0x0a
        /*007a*/ 	.short	(.L_1071 - .L_1070)
	.align		4
.L_1070:
        /*007c*/ 	.word	index@(.nv.constant0.contiguous_reduce_u64)
        /*0080*/ 	.short	0x0380
        /*0082*/ 	.short	0x0020


	//----- nvinfo : EIATTR_SW_WAR
	.align		4
.L_1071:
        /*0084*/ 	.byte	0x04, 0x36
        /*0086*/ 	.short	(.L_1073 - .L_1072)
.L_1072:
        /*0088*/ 	.word	0x00000008
.L_1073:


//--------------------- .nv.info.nkd2_u32         --------------------------
	.section	.nv.info.nkd2_u32,"",@"SHT_CUDA_INFO"
	.sectionflags	@""
	.align	4


	//----- nvinfo : EIATTR_CUDA_API_VERSION
	.align		4
        /*0000*/ 	.byte	0x04, 0x37
        /*0002*/ 	.short	(.L_1075 - .L_1074)
.L_1074:
        /*0004*/ 	.word	0x00000082


	//----- nvinfo : EIATTR_KPARAM_INFO
	.align		4
.L_1075:
        /*0008*/ 	.byte	0x04, 0x17
        /*000a*/ 	.short	(.L_1077 - .L_1076)
.L_1076:
        /*000c*/ 	.word	0x00000000
        /*0010*/ 	.short	0x0007
        /*0012*/ 	.short	0x0038
        /*0014*/ 	.byte	0x00, 0xf0, 0x21, 0x00


	//----- nvinfo : EIATTR_KPARAM_INFO
	.align		4
.L_1077:
        /*0018*/ 	.byte	0x04, 0x17
        /*001a*/ 	.short	(.L_1079 - .L_1078)
.L_1078:
        /*001c*/ 	.word	0x00000000
        /*0020*/ 	.short	0x0006
        /*0022*/ 	.short	0x0030
        /*0024*/ 	.byte	0x00, 0xf0, 0x21, 0x00


	//----- nvinfo : EIATTR_KPARAM_INFO
	.align		4
.L_1079:
        /*0028*/ 	.byte	0x04, 0x17
        /*002a*/ 	.short	(.L_1081 - .L_1080)
.L_1080:
        /*002c*/ 	.word	0x00000000
        /*0030*/ 	.short	0x0005
        /*0032*/ 	.short	0x0028
        /*0034*/ 	.byte	0x00, 0xf0, 0x21, 0x00


	//----- nvinfo : EIATTR_KPARAM_INFO
	.align		4
.L_1081:
        /*0038*/ 	.byte	0x04, 0x17
        /*003a*/ 	.short	(.L_1083 - .L_1082)
.L_1082:
        /*003c*/ 	.word	0x00000000
        /*0040*/ 	.short	0x0004
        /*0042*/ 	.short	0x0020
        /*0044*/ 	.byte	0x00, 0xf0, 0x21, 0x00


	//----- nvinfo : EIATTR_KPARAM_INFO
	.align		4
.L_1083:
        /*0048*/ 	.byte	0x04, 0x17
        /*004a*/ 	.short	(.L_1085 - .L_1084)
.L_1084:
        /*004c*/ 	.word	0x00000000
        /*0050*/ 	.short	0x0003
        /*0052*/ 	.short	0x0018
        /*0054*/ 	.byte	0x00, 0xf0, 0x21, 0x00


	//----- nvinfo : EIATTR_KPARAM_INFO
	.align		4
.L_1085:
        /*0058*/ 	.byte	0x04, 0x17
        /*005a*/ 	.short	(.L_1087 - .L_1086)
.L_1086:
        /*005c*/ 	.word	0x00000000
        /*0060*/ 	.short	0x0002
        /*0062*/ 	.short	0x0010
        /*0064*/ 	.byte	0x00, 0xf5, 0x21, 0x00


	//----- nvinfo : EIATTR_KPARAM_INFO
	.align		4
.L_1087:
        /*0068*/ 	.byte	0x04, 0x17
        /*006a*/ 	.short	(.L_1089 - .L_1088)
.L_1088:
        /*006c*/ 	.word	0x00000000
        /*0070*/ 	.short	0x0001
        /*0072*/ 	.short	0x0008
        /*0074*/ 	.byte	0x00, 0xf5, 0x21, 0x00


	//----- nvinfo : EIATTR_KPARAM_INFO
	.align		4
.L_1089:
        /*0078*/ 	.byte	0x04, 0x17
        /*007a*/ 	.short	(.L_1091 - .L_1090)
.L_1090:
        /*007c*/ 	.word	0x00000000
        /*0080*/ 	.short	0x0000
        /*0082*/ 	.short	0x0000
        /*0084*/ 	.byte	0x00, 0xf5, 0x21, 0x00


	//----- nvinfo : EIATTR_SPARSE_MMA_MASK
	.align		4
.L_1091:
        /*0088*/ 	.byte	0x03, 0x50
        /*008a*/ 	.short	0x0000


	//----- nvinfo : EIATTR_MAXREG_COUNT
	.align		4
        /*008c*/ 	.byte	0x03, 0x1b
        /*008e*/ 	.short	0x00ff


	//----- nvinfo : EIATTR_NUM_BARRIERS
	.align		4
        /*0090*/ 	.byte	0x02, 0x4c
        /*0092*/ 	.byte	0x01
	.zero		1


	//----- nvinfo : EIATTR_MERCURY_ISA_VERSION
	.align		4
        /*0094*/ 	.byte	0x03, 0x5f
        /*0096*/ 	.short	0x0101


	//----- nvinfo : EIATTR_VRC_CTA_INIT_COUNT
	.align		4
        /*0098*/ 	.byte	0x02, 0x4a
	.zero		1
	.zero		1


	//----- nvinfo : EIATTR_EXIT_INSTR_OFFSETS
	.align		4
        /*009c*/ 	.byte	0x04, 0x1c
        /*009e*/ 	.short	(.L_1093 - .L_1092)


	//   ....[0]....
.L_1092:
        /*00a0*/ 	.word	0x00000170


	//   ....[1]....
        /*00a4*/ 	.word	0x000007b0


	//   ....[2]....
        /*00a8*/ 	.word	0x000010d0


	//   ....[3]....
        /*00ac*/ 	.word	0x000011d0


	//----- nvinfo : EIATTR_CRS_STACK_SIZE
	.align		4
.L_1093:
        /*00b0*/ 	.byte	0x04, 0x1e
        /*00b2*/ 	.short	(.L_1095 - .L_1094)
.L_1094:
        /*00b4*/ 	.word	0x00000000


	//----- nvinfo : EIATTR_CBANK_PARAM_SIZE
	.align		4
.L_1095:
        /*00b8*/ 	.byte	0x03, 0x19
        /*00ba*/ 	.short	0x0040


	//----- nvinfo : EIATTR_PARAM_CBANK
	.align		4
        /*00bc*/ 	.byte	0x04, 0x0a
        /*00be*/ 	.short	(.L_1097 - .L_1096)
	.align		4
.L_1096:
        /*00c0*/ 	.word	index@(.nv.constant0.nkd2_u32)
        /*00c4*/ 	.short	0x0380
        /*00c6*/ 	.short	0x0040


	//----- nvinfo : EIATTR_SW_WAR
	.align		4
.L_1097:
        /*00c8*/ 	.byte	0x04, 0x36
        /*00ca*/ 	.short	(.L_1099 - .L_1098)
.L_1098:
        /*00cc*/ 	.word	0x00000008
.L_1099:


//--------------------- .nv.info.nkd_u32          --------------------------
	.section	.nv.info.nkd_u32,"",@"SHT_CUDA_INFO"
	.sectionflags	@""
	.align	4


	//----- nvinfo : EIATTR_CUDA_API_VERSION
	.align		4
        /*0000*/ 	.byte	0x04, 0x37
        /*0002*/ 	.short	(.L_1101 - .L_1100)
.L_1100:
        /*0004*/ 	.word	0x00000082


	//----- nvinfo : EIATTR_KPARAM_INFO
	.align		4
.L_1101:
        /*0008*/ 	.byte	0x04, 0x17
        /*000a*/ 	.short	(.L_1103 - .L_1102)
.L_1102:
        /*000c*/ 	.word	0x00000000
        /*0010*/ 	.short	0x0009
        /*0012*/ 	.short	0x0048
        /*0014*/ 	.byte	0x00, 0xf0, 0x21, 0x00


	//----- nvinfo : EIATTR_KPARAM_INFO
	.align		4
.L_1103:
        /*0018*/ 	.byte	0x04, 0x17
        /*001a*/ 	.short	(.L_1105 - .L_1104)
.L_1104:
        /*001c*/ 	.word	0x00000000
        /*0020*/ 	.short	0x0008
        /*0022*/ 	.short	0x0040
        /*0024*/ 	.byte	0x00, 0xf0, 0x21, 0x00


	//----- nvinfo : EIATTR_KPARAM_INFO
	.align		4
.L_1105:
        /*0028*/ 	.byte	0x04, 0x17
        /*002a*/ 	.short	(.L_1107 - .L_1106)
.L_1106:
        /*002c*/ 	.word	0x00000000
        /*0030*/ 	.short	0x0007
        /*0032*/ 	.short	0x0038
        /*0034*/ 	.byte	0x00, 0xf0, 0x21, 0x00


	//----- nvinfo : EIATTR_KPARAM_INFO
	.align		4
.L_1107:
        /*0038*/ 	.byte	0x04, 0x17
        /*003a*/ 	.short	(.L_1109 - .L_1108)
.L_1108:
        /*003c*/ 	.word	0x00000000
        /*0040*/ 	.short	0x0006
        /*0042*/ 	.short	0x0030
        /*0044*/ 	.byte	0x00, 0xf0, 0x21, 0x00


	//----- nvinfo : EIATTR_KPARAM_INFO
	.align		4
.L_1109:
        /*0048*/ 	.byte	0x04, 0x17
        /*004a*/ 	.short	(.L_1111 - .L_1110)
.L_1110:
        /*004c*/ 	.word	0x00000000
        /*0050*/ 	.short	0x0005
        /*0052*/ 	.short	0x0028
        /*0054*/ 	.byte	0x00, 0xf0, 0x21, 0x00


	//----- nvinfo : EIATTR_KPARAM_INFO
	.align		4
.L_1111:
        /*0058*/ 	.byte	0x04, 0x17
        /*005a*/ 	.short	(.L_1113 - .L_1112)
.L_1112:
        /*005c*/ 	.word	0x00000000
        /*0060*/ 	.short	0x0004
        /*0062*/ 	.short	0x0020
        /*0064*/ 	.byte	0x00, 0xf5, 0x21, 0x00


	//----- nvinfo : EIATTR_KPARAM_INFO
	.align		4
.L_1113:
        /*0068*/ 	.byte	0x04, 0x17
        /*006a*/ 	.short	(.L_1115 - .L_1114)
.L_1114:
        /*006c*/ 	.word	0x00000000
        /*0070*/ 	.short	0x0003
        /*0072*/ 	.short	0x0018
        /*0074*/ 	.byte	0x00, 0xf5, 0x21, 0x00


	//----- nvinfo : EIATTR_KPARAM_INFO
	.align		4
.L_1115:
        /*0078*/ 	.byte	0x04, 0x17
        /*007a*/ 	.short	(.L_1117 - .L_1116)
.L_1116:
        /*007c*/ 	.word	0x00000000
        /*0080*/ 	.short	0x0002
        /*0082*/ 	.short	0x0010
        /*0084*/ 	.byte	0x00, 0xf5, 0x21, 0x00


	//----- nvinfo : EIATTR_KPARAM_INFO
	.align		4
.L_1117:
        /*0088*/ 	.byte	0x04, 0x17
        /*008a*/ 	.short	(.L_1119 - .L_1118)
.L_1118:
        /*008c*/ 	.word	0x00000000
        /*0090*/ 	.short	0x0001
        /*0092*/ 	.short	0x0008
        /*0094*/ 	.byte	0x00, 0xf5, 0x21, 0x00


	//----- nvinfo : EIATTR_KPARAM_INFO
	.align		4
.L_1119:
        /*0098*/ 	.byte	0x04, 0x17
        /*009a*/ 	.short	(.L_1121 - .L_1120)
.L_1120:
        /*009c*/ 	.word	0x00000000
        /*00a0*/ 	.short	0x0000
        /*00a2*/ 	.short	0x0000
        /*00a4*/ 	.byte	0x00, 0xf5, 0x21, 0x00


	//----- nvinfo : EIATTR_SPARSE_MMA_MASK
	.align		4
.L_1121:
        /*00a8*/ 	.byte	0x03, 0x50
        /*00aa*/ 	.short	0x0000


	//----- nvinfo : EIATTR_MAXREG_COUNT
	.align		4
        /*00ac*/ 	.byte	0x03, 0x1b
        /*00ae*/ 	.short	0x00ff


	//----- nvinfo : EIATTR_NUM_BARRIERS
	.align		4
        /*00b0*/ 	.byte	0x02, 0x4c
        /*00b2*/ 	.byte	0x01
	.zero		1


	//----- nvinfo : EIATTR_MERCURY_ISA_VERSION
	.align		4
        /*00b4*/ 	.byte	0x03, 0x5f
        /*00b6*/ 	.short	0x0101


	//----- nvinfo : EIATTR_VRC_CTA_INIT_COUNT
	.align		4
        /*00b8*/ 	.byte	0x02, 0x4a
	.zero		1
	.zero		1


	//----- nvinfo : EIATTR_EXIT_INSTR_OFFSETS
	.align		4
        /*00bc*/ 	.byte	0x04, 0x1c
        /*00be*/ 	.short	(.L_1123 - .L_1122)


	//   ....[0]....
.L_1122:
        /*00c0*/ 	.word	0x00000170


	//   ....[1]....
        /*00c4*/ 	.word	0x00006ac0


	//   ....[2]....
        /*00c8*/ 	.word	0x000073e0


	//   ....[3]....
        /*00cc*/ 	.word	0x00007520


	//----- nvinfo : EIATTR_CRS_STACK_SIZE
	.align		4
.L_1123:
        /*00d0*/ 	.byte	0x04, 0x1e
        /*00d2*/ 	.short	(.L_1125 - .L_1124)
.L_1124:
        /*00d4*/ 	.word	0x00000000


	//----- nvinfo : EIATTR_CBANK_PARAM_SIZE
	.align		4
.L_1125:
        /*00d8*/ 	.byte	0x03, 0x19
        /*00da*/ 	.short	0x0050


	//----- nvinfo : EIATTR_PARAM_CBANK
	.align		4
        /*00dc*/ 	.byte	0x04, 0x0a
        /*00de*/ 	.short	(.L_1127 - .L_1126)
	.align		4
.L_1126:
        /*00e0*/ 	.word	index@(.nv.constant0.nkd_u32)
        /*00e4*/ 	.short	0x0380
        /*00e6*/ 	.short	0x0050


	//----- nvinfo : EIATTR_SW_WAR
	.align		4
.L_1127:
        /*00e8*/ 	.byte	0x04, 0x36
        /*00ea*/ 	.short	(.L_1129 - .L_1128)
.L_1128:
        /*00ec*/ 	.word	0x00000008
.L_1129:


//--------------------- .nv.info.contiguous_reduce2_u32 --------------------------
	.section	.nv.info.contiguous_reduce2_u32,"",@"SHT_CUDA_INFO"
	.sectionflags	@""
	.align	4


	//----- nvinfo : EIATTR_CUDA_API_VERSION
	.align		4
        /*0000*/ 	.byte	0x04, 0x37
        /*0002*/ 	.short	(.L_1131 - .L_1130)
.L_1130:
        /*0004*/ 	.word	0x00000082


	//----- nvinfo : EIATTR_KPARAM_INFO
	.align		4
.L_1131:
        /*0008*/ 	.byte	0x04, 0x17
        /*000a*/ 	.short	(.L_1133 - .L_1132)
.L_1132:
        /*000c*/ 	.word	0x00000000
        /*0010*/ 	.short	0x0003
        /*0012*/ 	.short	0x0018
        /*0014*/ 	.byte	0x00, 0xf0, 0x21, 0x00


	//----- nvinfo : EIATTR_KPARAM_INFO
	.align		4
.L_1133:
        /*0018*/ 	.byte	0x04, 0x17
        /*001a*/ 	.short	(.L_1135 - .L_1134)
.L_1134:
        /*001c*/ 	.word	0x00000000
        /*0020*/ 	.short	0x0002
        /*0022*/ 	.short	0x0010
        /*0024*/ 	.byte	0x00, 0xf5, 0x21, 0x00


	//----- nvinfo : EIATTR_KPARAM_INFO
	.align		4
.L_1135:
        /*0028*/ 	.byte	0x04, 0x17
        /*002a*/ 	.short	(.L_1137 - .L_1136)
.L_1136:
        /*002c*/ 	.word	0x00000000
        /*0030*/ 	.short	0x0001
        /*0032*/ 	.short	0x0008
        /*0034*/ 	.byte	0x00, 0xf5, 0x21, 0x00


	//----- nvinfo : EIATTR_KPARAM_INFO
	.align		4
.L_1137:
        /*0038*/ 	.byte	0x04, 0x17
        /*003a*/ 	.short	(.L_1139 - .L_1138)
.L_1138:
        /*003c*/ 	.word	0x00000000
        /*0040*/ 	.short	0x0000
        /*0042*/ 	.short	0x0000
        /*0044*/ 	.byte	0x00, 0xf5, 0x21, 0x00


	//----- nvinfo : EIATTR_SPARSE_MMA_MASK
	.align		4
.L_1139:
        /*0048*/ 	.byte	0x03, 0x50
        /*004a*/ 	.short	0x0000


	//----- nvinfo : EIATTR_MAXREG_COUNT
	.align		4
        /*004c*/ 	.byte	0x03, 0x1b
        /*004e*/ 	.short	0x00ff


	//----- nvinfo : EIATTR_NUM_BARRIERS
	.align		4
        /*0050*/ 	.byte	0x02, 0x4c
        /*0052*/ 	.byte	0x01
	.zero		1


	//----- nvinfo : EIATTR_MERCURY_ISA_VERSION
	.align		4
        /*0054*/ 	.byte	0x03, 0x5f
        /*0056*/ 	.short	0x0101


	//----- nvinfo : EIATTR_VRC_CTA_INIT_COUNT
	.align		4
        /*0058*/ 	.byte	0x02, 0x4a
	.zero		1
	.zero		1


	//----- nvinfo : EIATTR_EXIT_INSTR_OFFSETS
	.align		4
        /*005c*/ 	.byte	0x04, 0x1c
        /*005e*/ 	.short	(.L_1141 - .L_1140)


	//   ....[0]....
.L_1140:
        /*0060*/ 	.word	0x00000740


	//   ....[1]....
        /*0064*/ 	.word	0x00001060


	//   ....[2]....
        /*0068*/ 	.word	0x00001120


	//----- nvinfo : EIATTR_CRS_STACK_SIZE
	.align		4
.L_1141:
        /*006c*/ 	.byte	0x04, 0x1e
        /*006e*/ 	.short	(.L_1143 - .L_1142)
.L_1142:
        /*0070*/ 	.word	0x00000000


	//----- nvinfo : EIATTR_CBANK_PARAM_SIZE
	.align		4
.L_1143:
        /*0074*/ 	.byte	0x03, 0x19
        /*0076*/ 	.short	0x0020


	//----- nvinfo : EIATTR_PARAM_CBANK
	.align		4
        /*0078*/ 	.byte	0x04, 0x0a
        /*007a*/ 	.short	(.L_1145 - .L_1144)
	.align		4
.L_1144:
        /*007c*/ 	.word	index@(.nv.constant0.contiguous_reduce2_u32)
        /*0080*/ 	.short	0x0380
        /*0082*/ 	.short	0x0020


	//----- nvinfo : EIATTR_SW_WAR
	.align		4
.L_1145:
        /*0084*/ 	.byte	0x04, 0x36
        /*0086*/ 	.short	(.L_1147 - .L_1146)
.L_1146:
        /*0088*/ 	.word	0x00000008
.L_1147:


//--------------------- .nv.info.uncontiguous_reduce_u32 --------------------------
	.section	.nv.info.uncontiguous_reduce_u32,"",@"SHT_CUDA_INFO"
	.sectionflags	@""
	.align	4


	//----- nvinfo : EIATTR_CUDA_API_VERSION
	.align		4
        /*0000*/ 	.byte	0x04, 0x37
        /*0002*/ 	.short	(.L_1149 - .L_1148)
.L_1148:
        /*0004*/ 	.word	0x00000082


	//----- nvinfo : EIATTR_KPARAM_INFO
	.align		4
.L_1149:
        /*0008*/ 	.byte	0x04, 0x17
        /*000a*/ 	.short	(.L_1151 - .L_1150)
.L_1150:
        /*000c*/ 	.word	0x00000000
        /*0010*/ 	.short	0x0006
        /*0012*/ 	.short	0x0030
        /*0014*/ 	.byte	0x00, 0xf0, 0x21, 0x00


	//----- nvinfo : EIATTR_KPARAM_INFO
	.align		4
.L_1151:
        /*0018*/ 	.byte	0x04, 0x17
        /*001a*/ 	.short	(.L_1153 - .L_1152)
.L_1152:
        /*001c*/ 	.word	0x00000000
        /*0020*/ 	.short	0x0005
        /*0022*/ 	.short	0x0028
        /*0024*/ 	.byte	0x00, 0xf0, 0x21, 0x00


	//----- nvinfo : EIATTR_KPARAM_INFO
	.align		4
.L_1153:
        /*0028*/ 	.byte	0x04, 0x17
        /*002a*/ 	.short	(.L_1155 - .L_1154)
.L_1154:
        /*002c*/ 	.word	0x00000000
        /*0030*/ 	.short	0x0004
        /*0032*/ 	.short	0x0020
        /*0034*/ 	.byte	0x00, 0xf5, 0x21, 0x00


	//----- nvinfo : EIATTR_KPARAM_INFO
	.align		4
.L_1155:
        /*0038*/ 	.byte	0x04, 0x17
        /*003a*/ 	.short	(.L_1157 - .L_1156)
.L_1156:
        /*003c*/ 	.word	0x00000000
        /*0040*/ 	.short	0x0003
        /*0042*/ 	.short	0x0018
        /*0044*/ 	.byte	0x00, 0xf5, 0x21, 0x00


	//----- nvinfo : EIATTR_KPARAM_INFO
	.align		4
.L_1157:
        /*0048*/ 	.byte	0x04, 0x17
        /*004a*/ 	.short	(.L_1159 - .L_1158)
.L_1158:
        /*004c*/ 	.word	0x00000000
        /*0050*/ 	.short	0x0002
        /*0052*/ 	.short	0x0010
        /*0054*/ 	.byte	0x00, 0xf5, 0x21, 0x00


	//----- nvinfo : EIATTR_KPARAM_INFO
	.align		4
.L_1159:
        /*0058*/ 	.byte	0x04, 0x17
        /*005a*/ 	.short	(.L_1161 - .L_1160)
.L_1160:
        /*005c*/ 	.word	0x00000000
        /*0060*/ 	.short	0x0001
        /*0062*/ 	.short	0x0008
        /*0064*/ 	.byte	0x00, 0xf5, 0x21, 0x00


	//----- nvinfo : EIATTR_KPARAM_INFO
	.align		4
.L_1161:
        /*0068*/ 	.byte	0x04, 0x17
        /*006a*/ 	.short	(.L_1163 - .L_1162)
.L_1162:
        /*006c*/ 	.word	0x00000000
        /*0070*/ 	.short	0x0000
        /*0072*/ 	.short	0x0000
        /*0074*/ 	.byte	0x00, 0xf5, 0x21, 0x00


	//----- nvinfo : EIATTR_SPARSE_MMA_MASK
	.align		4
.L_1163:
        /*0078*/ 	.byte	0x03, 0x50
        /*007a*/ 	.short	0x0000


	//----- nvinfo : EIATTR_MAXREG_COUNT
	.align		4
        /*007c*/ 	.byte	0x03, 0x1b
        /*007e*/ 	.short	0x00ff


	//----- nvinfo : EIATTR_NUM_BARRIERS
	.align		4
        /*0080*/ 	.byte	0x02, 0x4c
        /*0082*/ 	.byte	0x01
	.zero		1


	//----- nvinfo : EIATTR_MERCURY_ISA_VERSION
	.align		4
        /*0084*/ 	.byte	0x03, 0x5f
        /*0086*/ 	.short	0x0101


	//----- nvinfo : EIATTR_VRC_CTA_INIT_COUNT
	.align		4
        /*0088*/ 	.byte	0x02, 0x4a
	.zero		1
	.zero		1


	//----- nvinfo : EIATTR_EXIT_INSTR_OFFSETS
	.align		4
        /*008c*/ 	.byte	0x04, 0x1c
        /*008e*/ 	.short	(.L_1165 - .L_1164)


	//   ....[0]....
.L_1164:
        /*0090*/ 	.word	0x00006c60


	//   ....[1]....
        /*0094*/ 	.word	0x00007580


	//   ....[2]....
        /*0098*/ 	.word	0x00007650


	//----- nvinfo : EIATTR_CRS_STACK_SIZE
	.align		4
.L_1165:
        /*009c*/ 	.byte	0x04, 0x1e
        /*009e*/ 	.short	(.L_1167 - .L_1166)
.L_1166:
        /*00a0*/ 	.word	0x00000000


	//----- nvinfo : EIATTR_CBANK_PARAM_SIZE
	.align		4
.L_1167:
        /*00a4*/ 	.byte	0x03, 0x19
        /*00a6*/ 	.short	0x0038


	//----- nvinfo : EIATTR_PARAM_CBANK
	.align		4
        /*00a8*/ 	.byte	0x04, 0x0a
        /*00aa*/ 	.short	(.L_1169 - .L_1168)
	.align		4
.L_1168:
        /*00ac*/ 	.word	index@(.nv.constant0.uncontiguous_reduce_u32)
        /*00b0*/ 	.short	0x0380
        /*00b2*/ 	.short	0x0038


	//----- nvinfo : EIATTR_SW_WAR
	.align		4
.L_1169:
        /*00b4*/ 	.byte	0x04, 0x36
        /*00b6*/ 	.short	(.L_1171 - .L_1170)
.L_1170:
        /*00b8*/ 	.word	0x00000008
.L_1171:


//--------------------- .nv.info.contiguous_reduce_u32 --------------------------
	.section	.nv.info.contiguous_reduce_u32,"",@"SHT_CUDA_INFO"
	.sectionflags	@""
	.align	4


	//----- nvinfo : EIATTR_CUDA_API_VERSION
	.align		4
        /*0000*/ 	.byte	0x04, 0x37
        /*0002*/ 	.short	(.L_1173 - .L_1172)
.L_1172:
        /*0004*/ 	.word	0x00000082


	//----- nvinfo : EIATTR_KPARAM_INFO
	.align		4
.L_1173:
        /*0008*/ 	.byte	0x04, 0x17
        /*000a*/ 	.short	(.L_1175 - .L_1174)
.L_1174:
        /*000c*/ 	.word	0x00000000
        /*0010*/ 	.short	0x0003
        /*0012*/ 	.short	0x0018
        /*0014*/ 	.byte	0x00, 0xf0, 0x21, 0x00


	//----- nvinfo : EIATTR_KPARAM_INFO
	.align		4
.L_1175:
        /*0018*/ 	.byte	0x04, 0x17
        /*001a*/ 	.short	(.L_1177 - .L_1176)
.L_1176:
        /*001c*/ 	.word	0x00000000
        /*0020*/ 	.short	0x0002
        /*0022*/ 	.short	0x0010
        /*0024*/ 	.byte	0x00, 0xf5, 0x21, 0x00


	//----- nvinfo : EIATTR_KPARAM_INFO
	.align		4
.L_1177:
        /*0028*/ 	.byte	0x04, 0x17
        /*002a*/ 	.short	(.L_1179 - .L_1178)
.L_1178:
        /*002c*/ 	.word	0x00000000
        /*0030*/ 	.short	0x0001
        /*0032*/ 	.short	0x0008
        /*0034*/ 	.byte	0x00, 0xf5, 0x21, 0x00


	//----- nvinfo : EIATTR_KPARAM_INFO
	.align		4
.L_1179:
        /*0038*/ 	.byte	0x04, 0x17
        /*003a*/ 	.short	(.L_1181 - .L_1180)
.L_1180:
        /*003c*/ 	.word	0x00000000
        /*0040*/ 	.short	0x0000
        /*0042*/ 	.short	0x0000
        /*0044*/ 	.byte	0x00, 0xf5, 0x21, 0x00


	//----- nvinfo : EIATTR_SPARSE_MMA_MASK
	.align		4
.L_1181:
        /*0048*/ 	.byte	0x03, 0x50
        /*004a*/ 	.short	0x0000


	//----- nvinfo : EIATTR_MAXREG_COUNT
	.align		4
        /*004c*/ 	.byte	0x03, 0x1b
        /*004e*/ 	.short	0x00ff


	//----- nvinfo : EIATTR_NUM_BARRIERS
	.align		4
        /*0050*/ 	.byte	0x02, 0x4c
        /*0052*/ 	.byte	0x01
	.zero		1


	//----- nvinfo : EIATTR_MERCURY_ISA_VERSION
	.align		4
        /*0054*/ 	.byte	0x03, 0x5f
        /*0056*/ 	.short	0x0101


	//----- nvinfo : EIATTR_VRC_CTA_INIT_COUNT
	.align		4
        /*0058*/ 	.byte	0x02, 0x4a
	.zero		1
	.zero		1


	//----- nvinfo : EIATTR_EXIT_INSTR_OFFSETS
	.align		4
        /*005c*/ 	.byte	0x04, 0x1c
        /*005e*/ 	.short	(.L_1183 - .L_1182)


	//   ....[0]....
.L_1182:
        /*0060*/ 	.word	0x00000530


	//   ....[1]....
        /*0064*/ 	.word	0x00000e50


	//   ....[2]....
        /*0068*/ 	.word	0x00000f10


	//----- nvinfo : EIATTR_CRS_STACK_SIZE
	.align		4
.L_1183:
        /*006c*/ 	.byte	0x04, 0x1e
        /*006e*/ 	.short	(.L_1185 - .L_1184)
.L_1184:
        /*0070*/ 	.word	0x00000000


	//----- nvinfo : EIATTR_CBANK_PARAM_SIZE
	.align		4
.L_1185:
        /*0074*/ 	.byte	0x03, 0x19
        /*0076*/ 	.short	0x0020


	//----- nvinfo : EIATTR_PARAM_CBANK
	.align		4
        /*0078*/ 	.byte	0x04, 0x0a
        /*007a*/ 	.short	(.L_1187 - .L_1186)
	.align		4
.L_1186:
        /*007c*/ 	.word	index@(.nv.constant0.contiguous_reduce_u32)
        /*0080*/ 	.short	0x0380
        /*0082*/ 	.short	0x0020


	//----- nvinfo : EIATTR_SW_WAR
	.align		4
.L_1187:
        /*0084*/ 	.byte	0x04, 0x36
        /*0086*/ 	.short	(.L_1189 - .L_1188)
.L_1188:
        /*0088*/ 	.word	0x00000008
.L_1189:


//--------------------- .nv.info.nkd2_u16         --------------------------
	.section	.nv.info.nkd2_u16,"",@"SHT_CUDA_INFO"
	.sectionflags	@""
	.align	4


	//----- nvinfo : EIATTR_CUDA_API_VERSION
	.align		4
        /*0000*/ 	.byte	0x04, 0x37
        /*0002*/ 	.short	(.L_1191 - .L_1190)
.L_1190:
        /*0004*/ 	.word	0x00000082


	//----- nvinfo : EIATTR_KPARAM_INFO
	.align		4
.L_1191:
        /*0008*/ 	.byte	0x04, 0x17
        /*000a*/ 	.short	(.L_1193 - .L_1192)
.L_1192:
        /*000c*/ 	.word	0x00000000
        /*0010*/ 	.short	0x0007
        /*0012*/ 	.short	0x0038
        /*0014*/ 	.byte	0x00, 0xf0, 0x21, 0x00


	//----- nvinfo : EIATTR_KPARAM_INFO
	.align		4
.L_1193:
        /*0018*/ 	.byte	0x04, 0x17
        /*001a*/ 	.short	(.L_1195 - .L_1194)
.L_1194:
        /*001c*/ 	.word	0x00000000
        /*0020*/ 	.short	0x0006
        /*0022*/ 	.short	0x0030
        /*0024*/ 	.byte	0x00, 0xf0, 0x21, 0x00


	//----- nvinfo : EIATTR_KPARAM_INFO
	.align		4
.L_1195:
        /*0028*/ 	.byte	0x04, 0x17
        /*002a*/ 	.short	(.L_1197 - .L_1196)
.L_1196:
        /*002c*/ 	.word	0x00000000
        /*0030*/ 	.short	0x0005
        /*0032*/ 	.short	0x0028
        /*0034*/ 	.byte	0x00, 0xf0, 0x21, 0x00


	//----- nvinfo : EIATTR_KPARAM_INFO
	.align		4
.L_1197:
        /*0038*/ 	.byte	0x04, 0x17
        /*003a*/ 	.short	(.L_1199 - .L_1198)
.L_1198:
        /*003c*/ 	.word	0x00000000
        /*0040*/ 	.short	0x0004
        /*0042*/ 	.short	0x0020
        /*0044*/ 	.byte	0x00, 0xf0, 0x21, 0x00


	//----- nvinfo : EIATTR_KPARAM_INFO
	.align		4
.L_1199:
        /*0048*/ 	.byte	0x04, 0x17
        /*004a*/ 	.short	(.L_1201 - .L_1200)
.L_1200:
        /*004c*/ 	.word	0x00000000
        /*0050*/ 	.short	0x0003
        /*0052*/ 	.short	0x0018
        /*0054*/ 	.byte	0x00, 0xf0, 0x21, 0x00


	//----- nvinfo : EIATTR_KPARAM_INFO
	.align		4
.L_1201:
        /*0058*/ 	.byte	0x04, 0x17
        /*005a*/ 	.short	(.L_1203 - .L_1202)
.L_1202:
        /*005c*/ 	.word	0x00000000
        /*0060*/ 	.short	0x0002
        /*0062*/ 	.short	0x0010
        /*0064*/ 	.byte	0x00, 0xf5, 0x21, 0x00


	//----- nvinfo : EIATTR_KPARAM_INFO
	.align		4
.L_1203:
        /*0068*/ 	.byte	0x04, 0x17
        /*006a*/ 	.short	(.L_1205 - .L_1204)
.L_1204:
        /*006c*/ 	.word	0x00000000
        /*0070*/ 	.short	0x0001
        /*0072*/ 	.short	0x0008
        /*0074*/ 	.byte	0x00, 0xf5, 0x21, 0x00


	//----- nvinfo : EIATTR_KPARAM_INFO
	.align		4
.L_1205:
        /*0078*/ 	.byte	0x04, 0x17
        /*007a*/ 	.short	(.L_1207 - .L_1206)
.L_1206:
        /*007c*/ 	.word	0x00000000
        /*0080*/ 	.short	0x0000
        /*0082*/ 	.short	0x0000
        /*0084*/ 	.byte	0x00, 0xf5, 0x21, 0x00


	//----- nvinfo : EIATTR_SPARSE_MMA_MASK
	.align		4
.L_1207:
        /*0088*/ 	.byte	0x03, 0x50
        /*008a*/ 	.short	0x0000


	//----- nvinfo : EIATTR_MAXREG_COUNT
	.align		4
        /*008c*/ 	.byte	0x03, 0x1b
        /*008e*/ 	.short	0x00ff


	//----- nvinfo : EIATTR_NUM_BARRIERS
	.align		4
        /*0090*/ 	.byte	0x02, 0x4c
        /*0092*/ 	.byte	0x01
	.zero		1


	//----- nvinfo : EIATTR_MERCURY_ISA_VERSION
	.align		4
        /*0094*/ 	.byte	0x03, 0x5f
        /*0096*/ 	.short	0x0101


	//----- nvinfo : EIATTR_VRC_CTA_INIT_COUNT
	.align		4
        /*0098*/ 	.byte	0x02, 0x4a
	.zero		1
	.zero		1


	//----- nvinfo : EIATTR_EXIT_INSTR_OFFSETS
	.align		4
        /*009c*/ 	.byte	0x04, 0x1c
        /*009e*/ 	.short	(.L_1209 - .L_1208)


	//   ....[0]....
.L_1208:
        /*00a0*/ 	.word	0x00000170


	//   ....[1]....
        /*00a4*/ 	.word	0x00000800


	//   ....[2]....
        /*00a8*/ 	.word	0x00001240


	//   ....[3]....
        /*00ac*/ 	.word	0x00001340


	//----- nvinfo : EIATTR_CRS_STACK_SIZE
	.align		4
.L_1209:
        /*00b0*/ 	.byte	0x04, 0x1e
        /*00b2*/ 	.short	(.L_1211 - .L_1210)
.L_1210:
        /*00b4*/ 	.word	0x00000000


	//----- nvinfo : EIATTR_CBANK_PARAM_SIZE
	.align		4
.L_1211:
        /*00b8*/ 	.byte	0x03, 0x19
        /*00ba*/ 	.short	0x0040


	//----- nvinfo : EIATTR_PARAM_CBANK
	.align		4
        /*00bc*/ 	.byte	0x04, 0x0a
        /*00be*/ 	.short	(.L_1213 - .L_1212)
	.align		4
.L_1212:
        /*00c0*/ 	.word	index@(.nv.constant0.nkd2_u16)
        /*00c4*/ 	.short	0x0380
        /*00c6*/ 	.short	0x0040


	//----- nvinfo : EIATTR_SW_WAR
	.align		4
.L_1213:
        /*00c8*/ 	.byte	0x04, 0x36
        /*00ca*/ 	.short	(.L_1215 - .L_1214)
.L_1214:
        /*00cc*/ 	.word	0x00000008
.L_1215:


//--------------------- .nv.info.nkd_u16          --------------------------
	.section	.nv.info.nkd_u16,"",@"SHT_CUDA_INFO"
	.sectionflags	@""
	.align	4


	//----- nvinfo : EIATTR_CUDA_API_VERSION
	.align		4
        /*0000*/ 	.byte	0x04, 0x37
        /*0002*/ 	.short	(.L_1217 - .L_1216)
.L_1216:
        /*0004*/ 	.word	0x00000082


	//----- nvinfo : EIATTR_KPARAM_INFO
	.align		4
.L_1217:
        /*0008*/ 	.byte	0x04, 0x17
        /*000a*/ 	.short	(.L_1219 - .L_1218)
.L_1218:
        /*000c*/ 	.word	0x00000000
        /*0010*/ 	.short	0x0009
        /*0012*/ 	.short	0x0048
        /*0014*/ 	.byte	0x00, 0xf0, 0x21, 0x00


	//----- nvinfo : EIATTR_KPARAM_INFO
	.align		4
.L_1219:
        /*0018*/ 	.byte	0x04, 0x17
        /*001a*/ 	.short	(.L_1221 - .L_1220)
.L_1220:
        /*001c*/ 	.word	0x00000000
        /*0020*/ 	.short	0x0008
        /*0022*/ 	.short	0x0040
        /*0024*/ 	.byte	0x00, 0xf0, 0x21, 0x00


	//----- nvinfo : EIATTR_KPARAM_INFO
	.align		4
.L_1221:
        /*0028*/ 	.byte	0x04, 0x17
        /*002a*/ 	.short	(.L_1223 - .L_1222)
.L_1222:
        /*002c*/ 	.word	0x00000000
        /*0030*/ 	.short	0x0007
        /*0032*/ 	.short	0x0038
        /*0034*/ 	.byte	0x00, 0xf0, 0x21, 0x00


	//----- nvinfo : EIATTR_KPARAM_INFO
	.align		4
.L_1223:
        /*0038*/ 	.byte	0x04, 0x17
        /*003a*/ 	.short	(.L_1225 - .L_1224)
.L_1224:
        /*003c*/ 	.word	0x00000000
        /*0040*/ 	.short	0x0006
        /*0042*/ 	.short	0x0030
        /*0044*/ 	.byte	0x00, 0xf0, 0x21, 0x00


	//----- nvinfo : EIATTR_KPARAM_INFO
	.align		4
.L_1225:
        /*0048*/ 	.byte	0x04, 0x17
        /*004a*/ 	.short	(.L_1227 - .L_1226)
.L_1226:
        /*004c*/ 	.word	0x00000000
        /*0050*/ 	.short	0x0005
        /*0052*/ 	.short	0x0028
        /*0054*/ 	.byte	0x00, 0xf0, 0x21, 0x00


	//----- nvinfo : EIATTR_KPARAM_INFO
	.align		4
.L_1227:
        /*0058*/ 	.byte	0x04, 0x17
        /*005a*/ 	.short	(.L_1229 - .L_1228)
.L_1228:
        /*005c*/ 	.word	0x00000000
        /*0060*/ 	.short	0x0004
        /*0062*/ 	.short	0x0020
        /*0064*/ 	.byte	0x00, 0xf5, 0x21, 0x00


	//----- nvinfo : EIATTR_KPARAM_INFO
	.align		4
.L_1229:
        /*0068*/ 	.byte	0x04, 0x17
        /*006a*/ 	.short	(.L_1231 - .L_1230)
.L_1230:
        /*006c*/ 	.word	0x00000000
        /*0070*/ 	.short	0x0003
        /*0072*/ 	.short	0x0018
        /*0074*/ 	.byte	0x00, 0xf5, 0x21, 0x00


	//----- nvinfo : EIATTR_KPARAM_INFO
	.align		4
.L_1231:
        /*0078*/ 	.byte	0x04, 0x17
        /*007a*/ 	.short	(.L_1233 - .L_1232)
.L_1232:
        /*007c*/ 	.word	0x00000000
        /*0080*/ 	.short	0x0002
        /*0082*/ 	.short	0x0010
        /*0084*/ 	.byte	0x00, 0xf5, 0x21, 0x00


	//----- nvinfo : EIATTR_KPARAM_INFO
	.align		4
.L_1233:
        /*0088*/ 	.byte	0x04, 0x17
        /*008a*/ 	.short	(.L_1235 - .L_1234)
.L_1234:
        /*008c*/ 	.word	0x00000000
        /*0090*/ 	.short	0x0001
        /*0092*/ 	.short	0x0008
        /*0094*/ 	.byte	0x00, 0xf5, 0x21, 0x00


	//----- nvinfo : EIATTR_KPARAM_INFO
	.align		4
.L_1235:
        /*0098*/ 	.byte	0x04, 0x17
        /*009a*/ 	.short	(.L_1237 - .L_1236)
.L_1236:
        /*009c*/ 	.word	0x00000000
        /*00a0*/ 	.short	0x0000
        /*00a2*/ 	.short	0x0000
        /*00a4*/ 	.byte	0x00, 0xf5, 0x21, 0x00


	//----- nvinfo : EIATTR_SPARSE_MMA_MASK
	.align		4
.L_1237:
        /*00a8*/ 	.byte	0x03, 0x50
        /*00aa*/ 	.short	0x0000


	//----- nvinfo : EIATTR_MAXREG_COUNT
	.align		4
        /*00ac*/ 	.byte	0x03, 0x1b
        /*00ae*/ 	.short	0x00ff


	//----- nvinfo : EIATTR_NUM_BARRIERS
	.align		4
        /*00b0*/ 	.byte	0x02, 0x4c
        /*00b2*/ 	.byte	0x01
	.zero		1


	//----- nvinfo : EIATTR_MERCURY_ISA_VERSION
	.align		4
        /*00b4*/ 	.byte	0x03, 0x5f
        /*00b6*/ 	.short	0x0101


	//----- nvinfo : EIATTR_VRC_CTA_INIT_COUNT
	.align		4
        /*00b8*/ 	.byte	0x02, 0x4a
	.zero		1
	.zero		1


	//----- nvinfo : EIATTR_EXIT_INSTR_OFFSETS
	.align		4
        /*00bc*/ 	.byte	0x04, 0x1c
        /*00be*/ 	.short	(.L_1239 - .L_1238)


	//   ....[0]....
.L_1238:
        /*00c0*/ 	.word	0x00000170


	//   ....[1]....
        /*00c4*/ 	.word	0x00006b10


	//   ....[2]....
        /*00c8*/ 	.word	0x00007550


	//   ....[3]....
        /*00cc*/ 	.word	0x00007690


	//----- nvinfo : EIATTR_CRS_STACK_SIZE
	.align		4
.L_1239:
        /*00d0*/ 	.byte	0x04, 0x1e
        /*00d2*/ 	.short	(.L_1241 - .L_1240)
.L_1240:
        /*00d4*/ 	.word	0x00000000


	//----- nvinfo : EIATTR_CBANK_PARAM_SIZE
	.align		4
.L_1241:
        /*00d8*/ 	.byte	0x03, 0x19
        /*00da*/ 	.short	0x0050


	//----- nvinfo : EIATTR_PARAM_CBANK
	.align		4
        /*00dc*/ 	.byte	0x04, 0x0a
        /*00de*/ 	.short	(.L_1243 - .L_1242)
	.align		4
.L_1242:
        /*00e0*/ 	.word	index@(.nv.constant0.nkd_u16)
        /*00e4*/ 	.short	0x0380
        /*00e6*/ 	.short	0x0050


	//----- nvinfo : EIATTR_SW_WAR
	.align		4
.L_1243:
        /*00e8*/ 	.byte	0x04, 0x36
        /*00ea*/ 	.short	(.L_1245 - .L_1244)
.L_1244:
        /*00ec*/ 	.word	0x00000008
.L_1245:


//--------------------- .nv.info.contiguous_reduce2_u16 --------------------------
	.section	.nv.info.contiguous_reduce2_u16,"",@"SHT_CUDA_INFO"
	.sectionflags	@""
	.align	4


	//----- nvinfo : EIATTR_CUDA_API_VERSION
	.align		4
        /*0000*/ 	.byte	0x04, 0x37
        /*0002*/ 	.short	(.L_1247 - .L_1246)
.L_1246:
        /*0004*/ 	.word	0x00000082


	//----- nvinfo : EIATTR_KPARAM_INFO
	.align		4
.L_1247:
        /*0008*/ 	.byte	0x04, 0x17
        /*000a*/ 	.short	(.L_1249 - .L_1248)
.L_1248:
        /*000c*/ 	.word	0x00000000
        /*0010*/ 	.short	0x0003
        /*0012*/ 	.short	0x0018
        /*0014*/ 	.byte	0x00, 0xf0, 0x21, 0x00


	//----- nvinfo : EIATTR_KPARAM_INFO
	.align		4
.L_1249:
        /*0018*/ 	.byte	0x04, 0x17
        /*001a*/ 	.short	(.L_1251 - .L_1250)
.L_1250:
        /*001c*/ 	.word	0x00000000
        /*0020*/ 	.short	0x0002
        /*0022*/ 	.short	0x0010
        /*0024*/ 	.byte	0x00, 0xf5, 0x21, 0x00


	//----- nvinfo : EIATTR_KPARAM_INFO
	.align		4
.L_1251:
        /*0028*/ 	.byte	0x04, 0x17
        /*002a*/ 	.short	(.L_1253 - .L_1252)
.L_1252:
        /*002c*/ 	.word	0x00000000
        /*0030*/ 	.short	0x0001
        /*0032*/ 	.short	0x0008
        /*0034*/ 	.byte	0x00, 0xf5, 0x21, 0x00


	//----- nvinfo : EIATTR_KPARAM_INFO
	.align		4
.L_1253:
        /*0038*/ 	.byte	0x04, 0x17
        /*003a*/ 	.short	(.L_1255 - .L_1254)
.L_1254:
        /*003c*/ 	.word	0x00000000
        /*0040*/ 	.short	0x0000
        /*0042*/ 	.short	0x0000
        /*0044*/ 	.byte	0x00, 0xf5, 0x21, 0x00


	//----- nvinfo : EIATTR_SPARSE_MMA_MASK
	.align		4
.L_1255:
        /*0048*/ 	.byte	0x03, 0x50
        /*004a*/ 	.short	0x0000


	//----- nvinfo : EIATTR_MAXREG_COUNT
	.align		4
        /*004c*/ 	.byte	0x03, 0x1b
        /*004e*/ 	.short	0x00ff


	//----- nvinfo : EIATTR_NUM_BARRIERS
	.align		4
        /*0050*/ 	.byte	0x02, 0x4c
        /*0052*/ 	.byte	0x01
	.zero		1


	//----- nvinfo : EIATTR_MERCURY_ISA_VERSION
	.align		4
        /*0054*/ 	.byte	0x03, 0x5f
        /*0056*/ 	.short	0x0101


	//----- nvinfo : EIATTR_VRC_CTA_INIT_COUNT
	.align		4
        /*0058*/ 	.byte	0x02, 0x4a
	.zero		1
	.zero		1


	//----- nvinfo : EIATTR_EXIT_INSTR_OFFSETS
	.align		4
        /*005c*/ 	.byte	0x04, 0x1c
        /*005e*/ 	.short	(.L_1257 - .L_1256)


	//   ....[0]....
.L_1256:
        /*0060*/ 	.word	0x00000780


	//   ....[1]....
        /*0064*/ 	.word	0x000011c0


	//   ....[2]....
        /*0068*/ 	.word	0x00001280


	//----- nvinfo : EIATTR_CRS_STACK_SIZE
	.align		4
.L_1257:
        /*006c*/ 	.byte	0x04, 0x1e
        /*006e*/ 	.short	(.L_1259 - .L_1258)
.L_1258:
        /*0070*/ 	.word	0x00000000


	//----- nvinfo : EIATTR_CBANK_PARAM_SIZE
	.align		4
.L_1259:
        /*0074*/ 	.byte	0x03, 0x19
        /*0076*/ 	.short	0x0020


	//----- nvinfo : EIATTR_PARAM_CBANK
	.align		4
        /*0078*/ 	.byte	0x04, 0x0a
        /*007a*/ 	.short	(.L_1261 - .L_1260)
	.align		4
.L_1260:
        /*007c*/ 	.word	index@(.nv.constant0.contiguous_reduce2_u16)
        /*0080*/ 	.short	0x0380
        /*0082*/ 	.short	0x0020


	//----- nvinfo : EIATTR_SW_WAR
	.align		4
.L_1261:
        /*0084*/ 	.byte	0x04, 0x36
        /*0086*/ 	.short	(.L_1263 - .L_1262)
.L_1262:
        /*0088*/ 	.word	0x00000008
.L_1263:


//--------------------- .nv.info.uncontiguous_reduce_u16 --------------------------
	.section	.nv.info.uncontiguous_reduce_u16,"",@"SHT_CUDA_INFO"
	.sectionflags	@""
	.align	4


	//----- nvinfo : EIATTR_CUDA_API_VERSION
	.align		4
        /*0000*/ 	.byte	0x04, 0x37
        /*0002*/ 	.short	(.L_1265 - .L_1264)
.L_1264:
        /*0004*/ 	.word	0x00000082


	//----- nvinfo : EIATTR_KPARAM_INFO
	.align		4
.L_1265:
        /*0008*/ 	.byte	0x04, 0x17
        /*000a*/ 	.short	(.L_1267 - .L_1266)
.L_1266:
        /*000c*/ 	.word	0x00000000
        /*0010*/ 	.short	0x0006
        /*0012*/ 	.short	0x0030
        /*0014*/ 	.byte	0x00, 0xf0, 0x21, 0x00


	//----- nvinfo : EIATTR_KPARAM_INFO
	.align		4
.L_1267:
        /*0018*/ 	.byte	0x04, 0x17
        /*001a*/ 	.short	(.L_1269 - .L_1268)
.L_1268:
        /*001c*/ 	.word	0x00000000
        /*0020*/ 	.short	0x0005
        /*0022*/ 	.short	0x0028
        /*0024*/ 	.byte	0x00, 0xf0, 0x21, 0x00


	//----- nvinfo : EIATTR_KPARAM_INFO
	.align		4
.L_1269:
        /*0028*/ 	.byte	0x04, 0x17
        /*002a*/ 	.short	(.L_1271 - .L_1270)
.L_1270:
        /*002c*/ 	.word	0x00000000
        /*0030*/ 	.short	0x0004
        /*0032*/ 	.short	0x0020
        /*0034*/ 	.byte	0x00, 0xf5, 0x21, 0x00


	//----- nvinfo : EIATTR_KPARAM_INFO
	.align		4
.L_1271:
        /*0038*/ 	.byte	0x04, 0x17
        /*003a*/ 	.short	(.L_1273 - .L_1272)
.L_1272:
        /*003c*/ 	.word	0x00000000
        /*0040*/ 	.short	0x0003
        /*0042*/ 	.short	0x0018
        /*0044*/ 	.byte	0x00, 0xf5, 0x21, 0x00


	//----- nvinfo : EIATTR_KPARAM_INFO
	.align		4
.L_1273:
        /*0048*/ 	.byte	0x04, 0x17
        /*004a*/ 	.short	(.L_1275 - .L_1274)
.L_1274:
        /*004c*/ 	.word	0x00000000
        /*0050*/ 	.short	0x0002
        /*0052*/ 	.short	0x0010
        /*0054*/ 	.byte	0x00, 0xf5, 0x21, 0x00


	//----- nvinfo : EIATTR_KPARAM_INFO
	.align		4
.L_1275:
        /*0058*/ 	.byte	0x04, 0x17
        /*005a*/ 	.short	(.L_1277 - .L_1276)
.L_1276:
        /*005c*/ 	.word	0x00000000
        /*0060*/ 	.short	0x0001
        /*0062*/ 	.short	0x0008
        /*0064*/ 	.byte	0x00, 0xf5, 0x21, 0x00


	//----- nvinfo : EIATTR_KPARAM_INFO
	.align		4
.L_1277:
        /*0068*/ 	.byte	0x04, 0x17
        /*006a*/ 	.short	(.L_1279 - .L_1278)
.L_1278:
        /*006c*/ 	.word	0x00000000
        /*0070*/ 	.short	0x0000
        /*0072*/ 	.short	0x0000
        /*0074*/ 	.byte	0x00, 0xf5, 0x21, 0x00


	//----- nvinfo : EIATTR_SPARSE_MMA_MASK
	.align		4
.L_1279:
        /*0078*/ 	.byte	0x03, 0x50
        /*007a*/ 	.short	0x0000


	//----- nvinfo : EIATTR_MAXREG_COUNT
	.align		4
        /*007c*/ 	.byte	0x03, 0x1b
        /*007e*/ 	.short	0x00ff


	//----- nvinfo : EIATTR_NUM_BARRIERS
	.align		4
        /*0080*/ 	.byte	0x02, 0x4c
        /*0082*/ 	.byte	0x01
	.zero		1


	//----- nvinfo : EIATTR_MERCURY_ISA_VERSION
	.align		4
        /*0084*/ 	.byte	0x03, 0x5f
        /*0086*/ 	.short	0x0101


	//----- nvinfo : EIATTR_VRC_CTA_INIT_COUNT
	.align		4
        /*0088*/ 	.byte	0x02, 0x4a
	.zero		1
	.zero		1


	//----- nvinfo : EIATTR_EXIT_INSTR_OFFSETS
	.align		4
        /*008c*/ 	.byte	0x04, 0x1c
        /*008e*/ 	.short	(.L_1281 - .L_1280)


	//   ....[0]....
.L_1280:
        /*0090*/ 	.word	0x00006a80


	//   ....[1]....
        /*0094*/ 	.word	0x000074c0


	//   ....[2]....
        /*0098*/ 	.word	0x00007590


	//----- nvinfo : EIATTR_CRS_STACK_SIZE
	.align		4
.L_1281:
        /*009c*/ 	.byte	0x04, 0x1e
        /*009e*/ 	.short	(.L_1283 - .L_1282)
.L_1282:
        /*00a0*/ 	.word	0x00000000


	//----- nvinfo : EIATTR_CBANK_PARAM_SIZE
	.align		4
.L_1283:
        /*00a4*/ 	.byte	0x03, 0x19
        /*00a6*/ 	.short	0x0038


	//----- nvinfo : EIATTR_PARAM_CBANK
	.align		4
        /*00a8*/ 	.byte	0x04, 0x0a
        /*00aa*/ 	.short	(.L_1285 - .L_1284)
	.align		4
.L_1284:
        /*00ac*/ 	.word	index@(.nv.constant0.uncontiguous_reduce_u16)
        /*00b0*/ 	.short	0x0380
        /*00b2*/ 	.short	0x0038


	//----- nvinfo : EIATTR_SW_WAR
	.align		4
.L_1285:
        /*00b4*/ 	.byte	0x04, 0x36
        /*00b6*/ 	.short	(.L_1287 - .L_1286)
.L_1286:
        /*00b8*/ 	.word	0x00000008
.L_1287:


//--------------------- .nv.info.contiguous_reduce_u16 --------------------------
	.section	.nv.info.contiguous_reduce_u16,"",@"SHT_CUDA_INFO"
	.sectionflags	@""
	.align	4


	//----- nvinfo : EIATTR_CUDA_API_VERSION
	.align		4
        /*0000*/ 	.byte	0x04, 0x37
        /*0002*/ 	.short	(.L_1289 - .L_1288)
.L_1288:
        /*0004*/ 	.word	0x00000082


	//----- nvinfo : EIATTR_KPARAM_INFO
	.align		4
.L_1289:
        /*0008*/ 	.byte	0x04, 0x17
        /*000a*/ 	.short	(.L_1291 - .L_1290)
.L_1290:
        /*000c*/ 	.word	0x00000000
        /*0010*/ 	.short	0x0003
        /*0012*/ 	.short	0x0018
        /*0014*/ 	.byte	0x00, 0xf0, 0x21, 0x00


	//----- nvinfo : EIATTR_KPARAM_INFO
	.align		4
.L_1291:
        /*0018*/ 	.byte	0x04, 0x17
        /*001a*/ 	.short	(.L_1293 - .L_1292)
.L_1292:
        /*001c*/ 	.word	0x00000000
        /*0020*/ 	.short	0x0002
        /*0022*/ 	.short	0x0010
        /*0024*/ 	.byte	0x00, 0xf5, 0x21, 0x00


	//----- nvinfo : EIATTR_KPARAM_INFO
	.align		4
.L_1293:
        /*0028*/ 	.byte	0x04, 0x17
        /*002a*/ 	.short	(.L_1295 - .L_1294)
.L_1294:
        /*002c*/ 	.word	0x00000000
        /*0030*/ 	.short	0x0001
        /*0032*/ 	.short	0x0008
        /*0034*/ 	.byte	0x00, 0xf5, 0x21, 0x00


	//----- nvinfo : EIATTR_KPARAM_INFO
	.align		4
.L_1295:
        /*0038*/ 	.byte	0x04, 0x17
        /*003a*/ 	.short	(.L_1297 - .L_1296)
.L_1296:
        /*003c*/ 	.word	0x00000000
        /*0040*/ 	.short	0x0000
        /*0042*/ 	.short	0x0000
        /*0044*/ 	.byte	0x00, 0xf5, 0x21, 0x00


	//----- nvinfo : EIATTR_SPARSE_MMA_MASK
	.align		4
.L_1297:
        /*0048*/ 	.byte	0x03, 0x50
        /*004a*/ 	.short	0x0000


	//----- nvinfo : EIATTR_MAXREG_COUNT
	.align		4
        /*004c*/ 	.byte	0x03, 0x1b
        /*004e*/ 	.short	0x00ff


	//----- nvinfo : EIATTR_NUM_BARRIERS
	.align		4
        /*0050*/ 	.byte	0x02, 0x4c
        /*0052*/ 	.byte	0x01
	.zero		1


	//----- nvinfo : EIATTR_MERCURY_ISA_VERSION
	.align		4
        /*0054*/ 	.byte	0x03, 0x5f
        /*0056*/ 	.short	0x0101


	//----- nvinfo : EIATTR_VRC_CTA_INIT_COUNT
	.align		4
        /*0058*/ 	.byte	0x02, 0x4a
	.zero		1
	.zero		1


	//----- nvinfo : EIATTR_EXIT_INSTR_OFFSETS
	.align		4
        /*005c*/ 	.byte	0x04, 0x1c
        /*005e*/ 	.short	(.L_1299 - .L_1298)


	//   ....[0]....
.L_1298:
        /*0060*/ 	.word	0x00000550


	//   ....[1]....
        /*0064*/ 	.word	0x00000f90


	//   ....[2]....
        /*0068*/ 	.word	0x00001050


	//----- nvinfo : EIATTR_CRS_STACK_SIZE
	.align		4
.L_1299:
        /*006c*/ 	.byte	0x04, 0x1e
        /*006e*/ 	.short	(.L_1301 - .L_1300)
.L_1300:
        /*0070*/ 	.word	0x00000000


	//----- nvinfo : EIATTR_CBANK_PARAM_SIZE
	.align		4
.L_1301:
        /*0074*/ 	.byte	0x03, 0x19
        /*0076*/ 	.short	0x0020


	//----- nvinfo : EIATTR_PARAM_CBANK
	.align		4
        /*0078*/ 	.byte	0x04, 0x0a
        /*007a*/ 	.short	(.L_1303 - .L_1302)
	.align		4
.L_1302:
        /*007c*/ 	.word	index@(.nv.constant0.contiguous_reduce_u16)
        /*0080*/ 	.short	0x0380
        /*0082*/ 	.short	0x0020


	//----- nvinfo : EIATTR_SW_WAR
	.align		4
.L_1303:
        /*0084*/ 	.byte	0x04, 0x36
        /*0086*/ 	.short	(.L_1305 - .L_1304)
.L_1304:
        /*0088*/ 	.word	0x00000008
.L_1305:


//--------------------- .nv.info.nkd2_u8          --------------------------
	.section	.nv.info.nkd2_u8,"",@"SHT_CUDA_INFO"
	.sectionflags	@""
	.align	4


	//----- nvinfo : EIATTR_CUDA_API_VERSION
	.align		4
        /*0000*/ 	.byte	0x04, 0x37
        /*0002*/ 	.short	(.L_1307 - .L_1306)
.L_1306:
        /*0004*/ 	.word	0x00000082


	//----- nvinfo : EIATTR_KPARAM_INFO
	.align		4
.L_1307:
        /*0008*/ 	.byte	0x04, 0x17
        /*000a*/ 	.short	(.L_1309 - .L_1308)
.L_1308:
        /*000c*/ 	.word	0x00000000
        /*0010*/ 	.short	0x0007
        /*0012*/ 	.short	0x0038
        /*0014*/ 	.byte	0x00, 0xf0, 0x21, 0x00


	//----- nvinfo : EIATTR_KPARAM_INFO
	.align		4
.L_1309:
        /*0018*/ 	.byte	0x04, 0x17
        /*001a*/ 	.short	(.L_1311 - .L_1310)
.L_1310:
        /*001c*/ 	.word	0x00000000
        /*0020*/ 	.short	0x0006
        /*0022*/ 	.short	0x0030
        /*0024*/ 	.byte	0x00, 0xf0, 0x21, 0x00


	//----- nvinfo : EIATTR_KPARAM_INFO
	.align		4
.L_1311:
        /*0028*/ 	.byte	0x04, 0x17
        /*002a*/ 	.short	(.L_1313 - .L_1312)
.L_1312:
        /*002c*/ 	.word	0x00000000
        /*0030*/ 	.short	0x0005
        /*0032*/ 	.short	0x0028
        /*0034*/ 	.byte	0x00, 0xf0, 0x21, 0x00


	//----- nvinfo : EIATTR_KPARAM_INFO
	.align		4
.L_1313:
        /*0038*/ 	.byte	0x04, 0x17
        /*003a*/ 	.short	(.L_1315 - .L_1314)
.L_1314:
        /*003c*/ 	.word	0x00000000
        /*0040*/ 	.short	0x0004
        /*0042*/ 	.short	0x0020
        /*0044*/ 	.byte	0x00, 0xf0, 0x21, 0x00


	//----- nvinfo : EIATTR_KPARAM_INFO
	.align		4
.L_1315:
        /*0048*/ 	.byte	0x04, 0x17
        /*004a*/ 	.short	(.L_1317 - .L_1316)
.L_1316:
        /*004c*/ 	.word	0x00000000
        /*0050*/ 	.short	0x0003
        /*0052*/ 	.short	0x0018
        /*0054*/ 	.byte	0x00, 0xf0, 0x21, 0x00


	//----- nvinfo : EIATTR_KPARAM_INFO
	.align		4
.L_1317:
        /*0058*/ 	.byte	0x04, 0x17
        /*005a*/ 	.short	(.L_1319 - .L_1318)
.L_1318:
        /*005c*/ 	.word	0x00000000
        /*0060*/ 	.short	0x0002
        /*0062*/ 	.short	0x0010
        /*0064*/ 	.byte	0x00, 0xf5, 0x21, 0x00


	//----- nvinfo : EIATTR_KPARAM_INFO
	.align		4
.L_1319:
        /*0068*/ 	.byte	0x04, 0x17
        /*006a*/ 	.short	(.L_1321 - .L_1320)
.L_1320:
        /*006c*/ 	.word	0x00000000
        /*0070*/ 	.short	0x0001
        /*0072*/ 	.short	0x0008
        /*0074*/ 	.byte	0x00, 0xf5, 0x21, 0x00


	//----- nvinfo : EIATTR_KPARAM_INFO
	.align		4
.L_1321:
        /*0078*/ 	.byte	0x04, 0x17
        /*007a*/ 	.short	(.L_1323 - .L_1322)
.L_1322:
        /*007c*/ 	.word	0x00000000
        /*0080*/ 	.short	0x0000
        /*0082*/ 	.short	0x0000
        /*0084*/ 	.byte	0x00, 0xf5, 0x21, 0x00


	//----- nvinfo : EIATTR_SPARSE_MMA_MASK
	.align		4
.L_1323:
        /*0088*/ 	.byte	0x03, 0x50
        /*008a*/ 	.short	0x0000


	//----- nvinfo : EIATTR_MAXREG_COUNT
	.align		4
        /*008c*/ 	.byte	0x03, 0x1b
        /*008e*/ 	.short	0x00ff


	//----- nvinfo : EIATTR_NUM_BARRIERS
	.align		4
        /*0090*/ 	.byte	0x02, 0x4c
        /*0092*/ 	.byte	0x01
	.zero		1


	//----- nvinfo : EIATTR_MERCURY_ISA_VERSION
	.align		4
        /*0094*/ 	.byte	0x03, 0x5f
        /*0096*/ 	.short	0x0101


	//----- nvinfo : EIATTR_VRC_CTA_INIT_COUNT
	.align		4
        /*0098*/ 	.byte	0x02, 0x4a
	.zero		1
	.zero		1


	//----- nvinfo : EIATTR_EXIT_INSTR_OFFSETS
	.align		4
        /*009c*/ 	.byte	0x04, 0x1c
        /*009e*/ 	.short	(.L_1325 - .L_1324)


	//   ....[0]....
.L_1324:
        /*00a0*/ 	.word	0x00000160


	//   ....[1]....
        /*00a4*/ 	.word	0x000007e0


	//   ....[2]....
        /*00a8*/ 	.word	0x00001100


	//   ....[3]....
        /*00ac*/ 	.word	0x00001240


	//----- nvinfo : EIATTR_CRS_STACK_SIZE
	.align		4
.L_1325:
        /*00b0*/ 	.byte	0x04, 0x1e
        /*00b2*/ 	.short	(.L_1327 - .L_1326)
.L_1326:
        /*00b4*/ 	.word	0x00000000


	//----- nvinfo : EIATTR_CBANK_PARAM_SIZE
	.align		4
.L_1327:
        /*00b8*/ 	.byte	0x03, 0x19
        /*00ba*/ 	.short	0x0040


	//----- nvinfo : EIATTR_PARAM_CBANK
	.align		4
        /*00bc*/ 	.byte	0x04, 0x0a
        /*00be*/ 	.short	(.L_1329 - .L_1328)
	.align		4
.L_1328:
        /*00c0*/ 	.word	index@(.nv.constant0.nkd2_u8)
        /*00c4*/ 	.short	0x0380
        /*00c6*/ 	.short	0x0040


	//----- nvinfo : EIATTR_SW_WAR
	.align		4
.L_1329:
        /*00c8*/ 	.byte	0x04, 0x36
        /*00ca*/ 	.short	(.L_1331 - .L_1330)
.L_1330:
        /*00cc*/ 	.word	0x00000008
.L_1331:


//--------------------- .nv.info.nkd_u8           --------------------------
	.section	.nv.info.nkd_u8,"",@"SHT_CUDA_INFO"
	.sectionflags	@""
	.align	4


	//----- nvinfo : EIATTR_CUDA_API_VERSION
	.align		4
        /*0000*/ 	.byte	0x04, 0x37
        /*0002*/ 	.short	(.L_1333 - .L_1332)
.L_1332:
        /*0004*/ 	.word	0x00000082


	//----- nvinfo : EIATTR_KPARAM_INFO
	.align		4
.L_1333:
        /*0008*/ 	.byte	0x04, 0x17
        /*000a*/ 	.short	(.L_1335 - .L_1334)
.L_1334:
        /*000c*/ 	.word	0x00000000
        /*0010*/ 	.short	0x0009
        /*0012*/ 	.short	0x0048
        /*0014*/ 	.byte	0x00, 0xf0, 0x21, 0x00


	//----- nvinfo : EIATTR_KPARAM_INFO
	.align		4
.L_1335:
        /*0018*/ 	.byte	0x04, 0x17
        /*001a*/ 	.short	(.L_1337 - .L_1336)
.L_1336:
        /*001c*/ 	.word	0x00000000
        /*0020*/ 	.short	0x0008
        /*0022*/ 	.short	0x0040
        /*0024*/ 	.byte	0x00, 0xf0, 0x21, 0x00


	//----- nvinfo : EIATTR_KPARAM_INFO
	.align		4
.L_1337:
        /*0028*/ 	.byte	0x04, 0x17
        /*002a*/ 	.short	(.L_1339 - .L_1338)
.L_1338:
        /*002c*/ 	.word	0x00000000
        /*0030*/ 	.short	0x0007
        /*0032*/ 	.short	0x0038
        /*0034*/ 	.byte	0x00, 0xf0, 0x21, 0x00


	//----- nvinfo : EIATTR_KPARAM_INFO
	.align		4
.L_1339:
        /*0038*/ 	.byte	0x04, 0x17
        /*003a*/ 	.short	(.L_1341 - .L_1340)
.L_1340:
        /*003c*/ 	.word	0x00000000
        /*0040*/ 	.short	0x0006
        /*0042*/ 	.short	0x0030
        /*0044*/ 	.byte	0x00, 0xf0, 0x21, 0x00


	//----- nvinfo : EIATTR_KPARAM_INFO
	.align		4
.L_1341:
        /*0048*/ 	.byte	0x04, 0x17
        /*004a*/ 	.short	(.L_1343 - .L_1342)
.L_1342:
        /*004c*/ 	.word	0x00000000
        /*0050*/ 	.short	0x0005
        /*0052*/ 	.short	0x0028
        /*0054*/ 	.byte	0x00, 0xf0, 0x21, 0x00


	//----- nvinfo : EIATTR_KPARAM_INFO
	.align		4
.L_1343:
        /*0058*/ 	.byte	0x04, 0x17
        /*005a*/ 	.short	(.L_1345 - .L_1344)
.L_1344:
        /*005c*/ 	.word	0x00000000
        /*0060*/ 	.short	0x0004
        /*0062*/ 	.short	0x0020
        /*0064*/ 	.byte	0x00, 0xf5, 0x21, 0x00


	//----- nvinfo : EIATTR_KPARAM_INFO
	.align		4
.L_1345:
        /*0068*/ 	.byte	0x04, 0x17
        /*006a*/ 	.short	(.L_1347 - .L_1346)
.L_1346:
        /*006c*/ 	.word	0x00000000
        /*0070*/ 	.short	0x0003
        /*0072*/ 	.short	0x0018
        /*0074*/ 	.byte	0x00, 0xf5, 0x21, 0x00


	//----- nvinfo : EIATTR_KPARAM_INFO
	.align		4
.L_1347:
        /*0078*/ 	.byte	0x04, 0x17
        /*007a*/ 	.short	(.L_1349 - .L_1348)
.L_1348:
        /*007c*/ 	.word	0x00000000
        /*0080*/ 	.short	0x0002
        /*0082*/ 	.short	0x0010
        /*0084*/ 	.byte	0x00, 0xf5, 0x21, 0x00


	//----- nvinfo : EIATTR_KPARAM_INFO
	.align		4
.L_1349:
        /*0088*/ 	.byte	0x04, 0x17
        /*008a*/ 	.short	(.L_1351 - .L_1350)
.L_1350:
        /*008c*/ 	.word	0x00000000
        /*0090*/ 	.short	0x0001
        /*0092*/ 	.short	0x0008
        /*0094*/ 	.byte	0x00, 0xf5, 0x21, 0x00


	//----- nvinfo : EIATTR_KPARAM_INFO
	.align		4
.L_1351:
        /*0098*/ 	.byte	0x04, 0x17
        /*009a*/ 	.short	(.L_1353 - .L_1352)
.L_1352:
        /*009c*/ 	.word	0x00000000
        /*00a0*/ 	.short	0x0000
        /*00a2*/ 	.short	0x0000
        /*00a4*/ 	.byte	0x00, 0xf5, 0x21, 0x00


	//----- nvinfo : EIATTR_SPARSE_MMA_MASK
	.align		4
.L_1353:
        /*00a8*/ 	.byte	0x03, 0x50
        /*00aa*/ 	.short	0x0000


	//----- nvinfo : EIATTR_MAXREG_COUNT
	.align		4
        /*00ac*/ 	.byte	0x03, 0x1b
        /*00ae*/ 	.short	0x00ff


	//----- nvinfo : EIATTR_NUM_BARRIERS
	.align		4
        /*00b0*/ 	.byte	0x02, 0x4c
        /*00b2*/ 	.byte	0x01
	.zero		1


	//----- nvinfo : EIATTR_MERCURY_ISA_VERSION
	.align		4
        /*00b4*/ 	.byte	0x03, 0x5f
        /*00b6*/ 	.short	0x0101


	//----- nvinfo : EIATTR_VRC_CTA_INIT_COUNT
	.align		4
        /*00b8*/ 	.byte	0x02, 0x4a
	.zero		1
	.zero		1


	//----- nvinfo : EIATTR_EXIT_INSTR_OFFSETS
	.align		4
        /*00bc*/ 	.byte	0x04, 0x1c
        /*00be*/ 	.short	(.L_1355 - .L_1354)


	//   ....[0]....
.L_1354:
        /*00c0*/ 	.word	0x00000160


	//   ....[1]....
        /*00c4*/ 	.word	0x00006ae0


	//   ....[2]....
        /*00c8*/ 	.word	0x00007400


	//   ....[3]....
        /*00cc*/ 	.word	0x00007590


	//----- nvinfo : EIATTR_CRS_STACK_SIZE
	.align		4
.L_1355:
        /*00d0*/ 	.byte	0x04, 0x1e
        /*00d2*/ 	.short	(.L_1357 - .L_1356)
.L_1356:
        /*00d4*/ 	.word	0x00000000


	//----- nvinfo : EIATTR_CBANK_PARAM_SIZE
	.align		4
.L_1357:
        /*00d8*/ 	.byte	0x03, 0x19
        /*00da*/ 	.short	0x0050


	//----- nvinfo : EIATTR_PARAM_CBANK
	.align		4
        /*00dc*/ 	.byte	0x04, 0x0a
        /*00de*/ 	.short	(.L_1359 - .L_1358)
	.align		4
.L_1358:
        /*00e0*/ 	.word	index@(.nv.constant0.nkd_u8)
        /*00e4*/ 	.short	0x0380
        /*00e6*/ 	.short	0x0050


	//----- nvinfo : EIATTR_SW_WAR
	.align		4
.L_1359:
        /*00e8*/ 	.byte	0x04, 0x36
        /*00ea*/ 	.short	(.L_1361 - .L_1360)
.L_1360:
        /*00ec*/ 	.word	0x00000008
.L_1361:


//--------------------- .nv.info.contiguous_reduce2_u8 --------------------------
	.section	.nv.info.contiguous_reduce2_u8,"",@"SHT_CUDA_INFO"
	.sectionflags	@""
	.align	4


	//----- nvinfo : EIATTR_CUDA_API_VERSION
	.align		4
        /*0000*/ 	.byte	0x04, 0x37
        /*0002*/ 	.short	(.L_1363 - .L_1362)
.L_1362:
        /*0004*/ 	.word	0x00000082


	//----- nvinfo : EIATTR_KPARAM_INFO
	.align		4
.L_1363:
        /*0008*/ 	.byte	0x04, 0x17
        /*000a*/ 	.short	(.L_1365 - .L_1364)
.L_1364:
        /*000c*/ 	.word	0x00000000
        /*0010*/ 	.short	0x0003
        /*0012*/ 	.short	0x0018
        /*0014*/ 	.byte	0x00, 0xf0, 0x21, 0x00


	//----- nvinfo : EIATTR_KPARAM_INFO
	.align		4
.L_1365:
        /*0018*/ 	.byte	0x04, 0x17
        /*001a*/ 	.short	(.L_1367 - .L_1366)
.L_1366:
        /*001c*/ 	.word	0x00000000
        /*0020*/ 	.short	0x0002
        /*0022*/ 	.short	0x0010
        /*0024*/ 	.byte	0x00, 0xf5, 0x21, 0x00


	//----- nvinfo : EIATTR_KPARAM_INFO
	.align		4
.L_1367:
        /*0028*/ 	.byte	0x04, 0x17
        /*002a*/ 	.short	(.L_1369 - .L_1368)
.L_1368:
        /*002c*/ 	.word	0x00000000
        /*0030*/ 	.short	0x0001
        /*0032*/ 	.short	0x0008
        /*0034*/ 	.byte	0x00, 0xf5, 0x21, 0x00


	//----- nvinfo : EIATTR_KPARAM_INFO
	.align		4
.L_1369:
        /*0038*/ 	.byte	0x04, 0x17
        /*003a*/ 	.short	(.L_1371 - .L_1370)
.L_1370:
        /*003c*/ 	.word	0x00000000
        /*0040*/ 	.short	0x0000
        /*0042*/ 	.short	0x0000
        /*0044*/ 	.byte	0x00, 0xf5, 0x21, 0x00


	//----- nvinfo : EIATTR_SPARSE_MMA_MASK
	.align		4
.L_1371:
        /*0048*/ 	.byte	0x03, 0x50
        /*004a*/ 	.short	0x0000


	//----- nvinfo : EIATTR_MAXREG_COUNT
	.align		4
        /*004c*/ 	.byte	0x03, 0x1b
        /*004e*/ 	.short	0x00ff


	//----- nvinfo : EIATTR_NUM_BARRIERS
	.align		4
        /*0050*/ 	.byte	0x02, 0x4c
        /*0052*/ 	.byte	0x01
	.zero		1


	//----- nvinfo : EIATTR_MERCURY_ISA_VERSION
	.align		4
        /*0054*/ 	.byte	0x03, 0x5f
        /*0056*/ 	.short	0x0101


	//----- nvinfo : EIATTR_VRC_CTA_INIT_COUNT
	.align		4
        /*0058*/ 	.byte	0x02, 0x4a
	.zero		1
	.zero		1


	//----- nvinfo : EIATTR_EXIT_INSTR_OFFSETS
	.align		4
        /*005c*/ 	.byte	0x04, 0x1c
        /*005e*/ 	.short	(.L_1373 - .L_1372)


	//   ....[0]....
.L_1372:
        /*0060*/ 	.word	0x00000740


	//   ....[1]....
        /*0064*/ 	.word	0x00001060


	//   ....[2]....
        /*0068*/ 	.word	0x00001130


	//----- nvinfo : EIATTR_CRS_STACK_SIZE
	.align		4
.L_1373:
        /*006c*/ 	.byte	0x04, 0x1e
        /*006e*/ 	.short	(.L_1375 - .L_1374)
.L_1374:
        /*0070*/ 	.word	0x00000000


	//----- nvinfo : EIATTR_CBANK_PARAM_SIZE
	.align		4
.L_1375:
        /*0074*/ 	.byte	0x03, 0x19
        /*0076*/ 	.short	0x0020


	//----- nvinfo : EIATTR_PARAM_CBANK
	.align		4
        /*0078*/ 	.byte	0x04, 0x0a
        /*007a*/ 	.short	(.L_1377 - .L_1376)
	.align		4
.L_1376:
        /*007c*/ 	.word	index@(.nv.constant0.contiguous_reduce2_u8)
        /*0080*/ 	.short	0x0380
        /*0082*/ 	.short	0x0020


	//----- nvinfo : EIATTR_SW_WAR
	.align		4
.L_1377:
        /*0084*/ 	.byte	0x04, 0x36
        /*0086*/ 	.short	(.L_1379 - .L_1378)
.L_1378:
        /*0088*/ 	.word	0x00000008
.L_1379:


//--------------------- .nv.info.uncontiguous_reduce_u8 --------------------------
	.section	.nv.info.uncontiguous_reduce_u8,"",@"SHT_CUDA_INFO"
	.sectionflags	@""
	.align	4


	//----- nvinfo : EIATTR_CUDA_API_VERSION
	.align		4
        /*0000*/ 	.byte	0x04, 0x37
        /*0002*/ 	.short	(.L_1381 - .L_1380)
.L_1380:
        /*0004*/ 	.word	0x00000082


	//----- nvinfo : EIATTR_KPARAM_INFO
	.align		4
.L_1381:
        /*0008*/ 	.byte	0x04, 0x17
        /*000a*/ 	.short	(.L_1383 - .L_1382)
.L_1382:
        /*000c*/ 	.word	0x00000000
        /*0010*/ 	.short	0x0006
        /*0012*/ 	.short	0x0030
        /*0014*/ 	.byte	0x00, 0xf0, 0x21, 0x00


	//----- nvinfo : EIATTR_KPARAM_INFO
	.align		4
.L_1383:
        /*0018*/ 	.byte	0x04, 0x17
        /*001a*/ 	.short	(.L_1385 - .L_1384)
.L_1384:
        /*001c*/ 	.word	0x00000000
        /*0020*/ 	.short	0x0005
        /*0022*/ 	.short	0x0028
        /*0024*/ 	.byte	0x00, 0xf0, 0x21, 0x00


	//----- nvinfo : EIATTR_KPARAM_INFO
	.align		4
.L_1385:
        /*0028*/ 	.byte	0x04, 0x17
        /*002a*/ 	.short	(.L_1387 - .L_1386)
.L_1386:
        /*002c*/ 	.word	0x00000000
        /*0030*/ 	.short	0x0004
        /*0032*/ 	.short	0x0020
        /*0034*/ 	.byte	0x00, 0xf5, 0x21, 0x00


	//----- nvinfo : EIATTR_KPARAM_INFO
	.align		4
.L_1387:
        /*0038*/ 	.byte	0x04, 0x17
        /*003a*/ 	.short	(.L_1389 - .L_1388)
.L_1388:
        /*003c*/ 	.word	0x00000000
        /*0040*/ 	.short	0x0003
        /*0042*/ 	.short	0x0018
        /*0044*/ 	.byte	0x00, 0xf5, 0x21, 0x00


	//----- nvinfo : EIATTR_KPARAM_INFO
	.align		4
.L_1389:
        /*0048*/ 	.byte	0x04, 0x17
        /*004a*/ 	.short	(.L_1391 - .L_1390)
.L_1390:
        /*004c*/ 	.word	0x00000000
        /*0050*/ 	.short	0x0002
        /*0052*/ 	.short	0x0010
        /*0054*/ 	.byte	0x00, 0xf5, 0x21, 0x00


	//----- nvinfo : EIATTR_KPARAM_INFO
	.align		4
.L_1391:
        /*0058*/ 	.byte	0x04, 0x17
        /*005a*/ 	.short	(.L_1393 - .L_1392)
.L_1392:
        /*005c*/ 	.word	0x00000000
        /*0060*/ 	.short	0x0001
        /*0062*/ 	.short	0x0008
        /*0064*/ 	.byte	0x00, 0xf5, 0x21, 0x00


	//----- nvinfo : EIATTR_KPARAM_INFO
	.align		4
.L_1393:
        /*0068*/ 	.byte	0x04, 0x17
        /*006a*/ 	.short	(.L_1395 - .L_1394)
.L_1394:
        /*006c*/ 	.word	0x00000000
        /*0070*/ 	.short	0x0000
        /*0072*/ 	.short	0x0000
        /*0074*/ 	.byte	0x00, 0xf5, 0x21, 0x00


	//----- nvinfo : EIATTR_SPARSE_MMA_MASK
	.align		4
.L_1395:
        /*0078*/ 	.byte	0x03, 0x50
        /*007a*/ 	.short	0x0000


	//----- nvinfo : EIATTR_MAXREG_COUNT
	.align		4
        /*007c*/ 	.byte	0x03, 0x1b
        /*007e*/ 	.short	0x00ff


	//----- nvinfo : EIATTR_NUM_BARRIERS
	.align		4
        /*0080*/ 	.byte	0x02, 0x4c
        /*0082*/ 	.byte	0x01
	.zero		1


	//----- nvinfo : EIATTR_MERCURY_ISA_VERSION
	.align		4
        /*0084*/ 	.byte	0x03, 0x5f
        /*0086*/ 	.short	0x0101


	//----- nvinfo : EIATTR_VRC_CTA_INIT_COUNT
	.align		4
        /*0088*/ 	.byte	0x02, 0x4a
	.zero		1
	.zero		1


	//----- nvinfo : EIATTR_EXIT_INSTR_OFFSETS
	.align		4
        /*008c*/ 	.byte	0x04, 0x1c
        /*008e*/ 	.short	(.L_1397 - .L_1396)


	//   ....[0]....
.L_1396:
        /*0090*/ 	.word	0x000069d0


	//   ....[1]....
        /*0094*/ 	.word	0x000072f0


	//   ....[2]....
        /*0098*/ 	.word	0x000073d0


	//----- nvinfo : EIATTR_CRS_STACK_SIZE
	.align		4
.L_1397:
        /*009c*/ 	.byte	0x04, 0x1e
        /*009e*/ 	.short	(.L_1399 - .L_1398)
.L_1398:
        /*00a0*/ 	.word	0x00000000


	//----- nvinfo : EIATTR_CBANK_PARAM_SIZE
	.align		4
.L_1399:
        /*00a4*/ 	.byte	0x03, 0x19
        /*00a6*/ 	.short	0x0038


	//----- nvinfo : EIATTR_PARAM_CBANK
	.align		4
        /*00a8*/ 	.byte	0x04, 0x0a
        /*00aa*/ 	.short	(.L_1401 - .L_1400)
	.align		4
.L_1400:
        /*00ac*/ 	.word	index@(.nv.constant0.uncontiguous_reduce_u8)
        /*00b0*/ 	.short	0x0380
        /*00b2*/ 	.short	0x0038


	//----- nvinfo : EIATTR_SW_WAR
	.align		4
.L_1401:
        /*00b4*/ 	.byte	0x04, 0x36
        /*00b6*/ 	.short	(.L_1403 - .L_1402)
.L_1402:
        /*00b8*/ 	.word	0x00000008
.L_1403:


//--------------------- .nv.info.contiguous_reduce_u8 --------------------------
	.section	.nv.info.contiguous_reduce_u8,"",@"SHT_CUDA_INFO"
	.sectionflags	@""
	.align	4


	//----- nvinfo : EIATTR_CUDA_API_VERSION
	.align		4
        /*0000*/ 	.byte	0x04, 0x37
        /*0002*/ 	.short	(.L_1405 - .L_1404)
.L_1404:
        /*0004*/ 	.word	0x00000082


	//----- nvinfo : EIATTR_KPARAM_INFO
	.align		4
.L_1405:
        /*0008*/ 	.byte	0x04, 0x17
        /*000a*/ 	.short	(.L_1407 - .L_1406)
.L_1406:
        /*000c*/ 	.word	0x00000000
        /*0010*/ 	.short	0x0003
        /*0012*/ 	.short	0x0018
        /*0014*/ 	.byte	0x00, 0xf0, 0x21, 0x00


	//----- nvinfo : EIATTR_KPARAM_INFO
	.align		4
.L_1407:
        /*0018*/ 	.byte	0x04, 0x17
        /*001a*/ 	.short	(.L_1409 - .L_1408)
.L_1408:
        /*001c*/ 	.word	0x00000000
        /*0020*/ 	.short	0x0002
        /*0022*/ 	.short	0x0010
        /*0024*/ 	.byte	0x00, 0xf5, 0x21, 0x00


	//----- nvinfo : EIATTR_KPARAM_INFO
	.align		4
.L_1409:
        /*0028*/ 	.byte	0x04, 0x17
        /*002a*/ 	.short	(.L_1411 - .L_1410)
.L_1410:
        /*002c*/ 	.word	0x00000000
        /*0030*/ 	.short	0x0001
        /*0032*/ 	.short	0x0008
        /*0034*/ 	.byte	0x00, 0xf5, 0x21, 0x00


	//----- nvinfo : EIATTR_KPARAM_INFO
	.align		4
.L_1411:
        /*0038*/ 	.byte	0x04, 0x17
        /*003a*/ 	.short	(.L_1413 - .L_1412)
.L_1412:
        /*003c*/ 	.word	0x00000000
        /*0040*/ 	.short	0x0000
        /*0042*/ 	.short	0x0000
        /*0044*/ 	.byte	0x00, 0xf5, 0x21, 0x00


	//----- nvinfo : EIATTR_SPARSE_MMA_MASK
	.align		4
.L_1413:
        /*0048*/ 	.byte	0x03, 0x50
        /*004a*/ 	.short	0x0000


	//----- nvinfo : EIATTR_MAXREG_COUNT
	.align		4
        /*004c*/ 	.byte	0x03, 0x1b
        /*004e*/ 	.short	0x00ff


	//----- nvinfo : EIATTR_NUM_BARRIERS
	.align		4
        /*0050*/ 	.byte	0x02, 0x4c
        /*0052*/ 	.byte	0x01
	.zero		1


	//----- nvinfo : EIATTR_MERCURY_ISA_VERSION
	.align		4
        /*0054*/ 	.byte	0x03, 0x5f
        /*0056*/ 	.short	0x0101


	//----- nvinfo : EIATTR_VRC_CTA_INIT_COUNT
	.align		4
        /*0058*/ 	.byte	0x02, 0x4a
	.zero		1
	.zero		1


	//----- nvinfo : EIATTR_EXIT_INSTR_OFFSETS
	.align		4
        /*005c*/ 	.byte	0x04, 0x1c
        /*005e*/ 	.short	(.L_1415 - .L_1414)


	//   ....[0]....
.L_1414:
        /*0060*/ 	.word	0x00000530


	//   ....[1]....
        /*0064*/ 	.word	0x00000e50


	//   ....[2]....
        /*0068*/ 	.word	0x00000f20


	//----- nvinfo : EIATTR_CRS_STACK_SIZE
	.align		4
.L_1415:
        /*006c*/ 	.byte	0x04, 0x1e
        /*006e*/ 	.short	(.L_1417 - .L_1416)
.L_1416:
        /*0070*/ 	.word	0x00000000


	//----- nvinfo : EIATTR_CBANK_PARAM_SIZE
	.align		4
.L_1417:
        /*0074*/ 	.byte	0x03, 0x19
        /*0076*/ 	.short	0x0020


	//----- nvinfo : EIATTR_PARAM_CBANK
	.align		4
        /*0078*/ 	.byte	0x04, 0x0a
        /*007a*/ 	.short	(.L_1419 - .L_1418)
	.align		4
.L_1418:
        /*007c*/ 	.word	index@(.nv.constant0.contiguous_reduce_u8)
        /*0080*/ 	.short	0x0380
        /*0082*/ 	.short	0x0020


	//----- nvinfo : EIATTR_SW_WAR
	.align		4
.L_1419:
        /*0084*/ 	.byte	0x04, 0x36
        /*0086*/ 	.short	(.L_1421 - .L_1420)
.L_1420:
        /*0088*/ 	.word	0x00000008
.L_1421:


//--------------------- .nv.info.nkd2_i64         --------------------------
	.section	.nv.info.nkd2_i64,"",@"SHT_CUDA_INFO"
	.sectionflags	@""
	.align	4


	//----- nvinfo : EIATTR_CUDA_API_VERSION
	.align		4
        /*0000*/ 	.byte	0x04, 0x37
        /*0002*/ 	.short	(.L_1423 - .L_1422)
.L_1422:
        /*0004*/ 	.word	0x00000082


	//----- nvinfo : EIATTR_KPARAM_INFO
	.align		4
.L_1423:
        /*0008*/ 	.byte	0x04, 0x17
        /*000a*/ 	.short	(.L_1425 - .L_1424)
.L_1424:
        /*000c*/ 	.word	0x00000000
        /*0010*/ 	.short	0x0007
        /*0012*/ 	.short	0x0038
        /*0014*/ 	.byte	0x00, 0xf0, 0x21, 0x00


	//----- nvinfo : EIATTR_KPARAM_INFO
	.align		4
.L_1425:
        /*0018*/ 	.byte	0x04, 0x17
        /*001a*/ 	.short	(.L_1427 - .L_1426)
.L_1426:
        /*001c*/ 	.word	0x00000000
        /*0020*/ 	.short	0x0006
        /*0022*/ 	.short	0x0030
        /*0024*/ 	.byte	0x00, 0xf0, 0x21, 0x00


	//----- nvinfo : EIATTR_KPARAM_INFO
	.align		4
.L_1427:
        /*0028*/ 	.byte	0x04, 0x17
        /*002a*/ 	.short	(.L_1429 - .L_1428)
.L_1428:
        /*002c*/ 	.word	0x00000000
        /*0030*/ 	.short	0x0005
        /*0032*/ 	.short	0x0028
        /*0034*/ 	.byte	0x00, 0xf0, 0x21, 0x00


	//----- nvinfo : EIATTR_KPARAM_INFO
	.align		4
.L_1429:
        /*0038*/ 	.byte	0x04, 0x17
        /*003a*/ 	.short	(.L_1431 - .L_1430)
.L_1430:
        /*003c*/ 	.word	0x00000000
        /*0040*/ 	.short	0x0004
        /*0042*/ 	.short	0x0020
        /*0044*/ 	.byte	0x00, 0xf0, 0x21, 0x00


	//----- nvinfo : EIATTR_KPARAM_INFO
	.align		4
.L_1431:
        /*0048*/ 	.byte	0x04, 0x17
        /*004a*/ 	.short	(.L_1433 - .L_1432)
.L_1432:
        /*004c*/ 	.word	0x00000000
        /*0050*/ 	.short	0x0003
        /*0052*/ 	.short	0x0018
        /*0054*/ 	.byte	0x00, 0xf0, 0x21, 0x00


	//----- nvinfo : EIATTR_KPARAM_INFO
	.align		4
.L_1433:
        /*0058*/ 	.byte	0x04, 0x17
        /*005a*/ 	.short	(.L_1435 - .L_1434)
.L_1434:
        /*005c*/ 	.word	0x00000000
        /*0060*/ 	.short	0x0002
        /*0062*/ 	.short	0x0010
        /*0064*/ 	.byte	0x00, 0xf5, 0x21, 0x00


	//----- nvinfo : EIATTR_KPARAM_INFO
	.align		4
.L_1435:
        /*0068*/ 	.byte	0x04, 0x17
        /*006a*/ 	.short	(.L_1437 - .L_1436)
.L_1436:
        /*006c*/ 	.word	0x00000000
        /*0070*/ 	.short	0x0001
        /*0072*/ 	.short	0x0008
        /*0074*/ 	.byte	0x00, 0xf5, 0x21, 0x00


	//----- nvinfo : EIATTR_KPARAM_INFO
	.align		4
.L_1437:
        /*0078*/ 	.byte	0x04, 0x17
        /*007a*/ 	.short	(.L_1439 - .L_1438)
.L_1438:
        /*007c*/ 	.word	0x00000000
        /*0080*/ 	.short	0x0000
        /*0082*/ 	.short	0x0000
        /*0084*/ 	.byte	0x00, 0xf5, 0x21, 0x00


	//----- nvinfo : EIATTR_SPARSE_MMA_MASK
	.align		4
.L_1439:
        /*0088*/ 	.byte	0x03, 0x50
        /*008a*/ 	.short	0x0000


	//----- nvinfo : EIATTR_MAXREG_COUNT
	.align		4
        /*008c*/ 	.byte	0x03, 0x1b
        /*008e*/ 	.short	0x00ff


	//----- nvinfo : EIATTR_NUM_BARRIERS
	.align		4
        /*0090*/ 	.byte	0x02, 0x4c
        /*0092*/ 	.byte	0x01
	.zero		1


	//----- nvinfo : EIATTR_MERCURY_ISA_VERSION
	.align		4
        /*0094*/ 	.byte	0x03, 0x5f
        /*0096*/ 	.short	0x0101


	//----- nvinfo : EIATTR_VRC_CTA_INIT_COUNT
	.align		4
        /*0098*/ 	.byte	0x02, 0x4a
	.zero		1
	.zero		1


	//----- nvinfo : EIATTR_EXIT_INSTR_OFFSETS
	.align		4
        /*009c*/ 	.byte	0x04, 0x1c
        /*009e*/ 	.short	(.L_1441 - .L_1440)


	//   ....[0]....
.L_1440:
        /*00a0*/ 	.word	0x00000190


	//   ....[1]....
        /*00a4*/ 	.word	0x000007f0


	//   ....[2]....
        /*00a8*/ 	.word	0x000011d0


	//   ....[3]....
        /*00ac*/ 	.word	0x000012f0


	//----- nvinfo : EIATTR_CRS_STACK_SIZE
	.align		4
.L_1441:
        /*00b0*/ 	.byte	0x04, 0x1e
        /*00b2*/ 	.short	(.L_1443 - .L_1442)
.L_1442:
        /*00b4*/ 	.word	0x00000000


	//----- nvinfo : EIATTR_CBANK_PARAM_SIZE
	.align		4
.L_1443:
        /*00b8*/ 	.byte	0x03, 0x19
        /*00ba*/ 	.short	0x0040


	//----- nvinfo : EIATTR_PARAM_CBANK
	.align		4
        /*00bc*/ 	.byte	0x04, 0x0a
        /*00be*/ 	.short	(.L_1445 - .L_1444)
	.align		4
.L_1444:
        /*00c0*/ 	.word	index@(.nv.constant0.nkd2_i64)
        /*00c4*/ 	.short	0x0380
        /*00c6*/ 	.short	0x0040


	//----- nvinfo : EIATTR_SW_WAR
	.align		4
.L_1445:
        /*00c8*/ 	.byte	0x04, 0x36
        /*00ca*/ 	.short	(.L_1447 - .L_1446)
.L_1446:
        /*00cc*/ 	.word	0x00000008
.L_1447:


//--------------------- .nv.info.nkd_i64          --------------------------
	.section	.nv.info.nkd_i64,"",@"SHT_CUDA_INFO"
	.sectionflags	@""
	.align	4


	//----- nvinfo : EIATTR_CUDA_API_VERSION
	.align		4
        /*0000*/ 	.byte	0x04, 0x37
        /*0002*/ 	.short	(.L_1449 - .L_1448)
.L_1448:
        /*0004*/ 	.word	0x00000082


	//----- nvinfo : EIATTR_KPARAM_INFO
	.align		4
.L_1449:
        /*0008*/ 	.byte	0x04, 0x17
        /*000a*/ 	.short	(.L_1451 - .L_1450)
.L_1450:
        /*000c*/ 	.word	0x00000000
        /*0010*/ 	.short	0x0009
        /*0012*/ 	.short	0x0048
        /*0014*/ 	.byte	0x00, 0xf0, 0x21, 0x00


	//----- nvinfo : EIATTR_KPARAM_INFO
	.align		4
.L_1451:
        /*0018*/ 	.byte	0x04, 0x17
        /*001a*/ 	.short	(.L_1453 - .L_1452)
.L_1452:
        /*001c*/ 	.word	0x00000000
        /*0020*/ 	.short	0x0008
        /*0022*/ 	.short	0x0040
        /*0024*/ 	.byte	0x00, 0xf0, 0x21, 0x00


	//----- nvinfo : EIATTR_KPARAM_INFO
	.align		4
.L_1453:
        /*0028*/ 	.byte	0x04, 0x17
        /*002a*/ 	.short	(.L_1455 - .L_1454)
.L_1454:
        /*002c*/ 	.word	0x00000000
        /*0030*/ 	.short	0x0007
        /*0032*/ 	.short	0x0038
        /*0034*/ 	.byte	0x00, 0xf0, 0x21, 0x00


	//----- nvinfo : EIATTR_KPARAM_INFO
	.align		4
.L_1455:
        /*0038*/ 	.byte	0x04, 0x17
        /*003a*/ 	.short	(.L_1457 - .L_1456)
.L_1456:
        /*003c*/ 	.word	0x00000000
        /*0040*/ 	.short	0x0006
        /*0042*/ 	.short	0x0030
        /*0044*/ 	.byte	0x00, 0xf0, 0x21, 0x00


	//----- nvinfo : EIATTR_KPARAM_INFO
	.align		4
.L_1457:
        /*0048*/ 	.byte	0x04, 0x17
        /*004a*/ 	.short	(.L_1459 - .L_1458)
.L_1458:
        /*004c*/ 	.word	0x00000000
        /*0050*/ 	.short	0x0005
        /*0052*/ 	.short	0x0028
        /*0054*/ 	.byte	0x00, 0xf0, 0x21, 0x00


	//----- nvinfo : EIATTR_KPARAM_INFO
	.align		4
.L_1459:
        /*0058*/ 	.byte	0x04, 0x17
        /*005a*/ 	.short	(.L_1461 - .L_1460)
.L_1460:
        /*005c*/ 	.word	0x00000000
        /*0060*/ 	.short	0x0004
        /*0062*/ 	.short	0x0020
        /*0064*/ 	.byte	0x00, 0xf5, 0x21, 0x00


	//----- nvinfo : EIATTR_KPARAM_INFO
	.align		4
.L_1461:
        /*0068*/ 	.byte	0x04, 0x17
        /*006a*/ 	.short	(.L_1463 - .L_1462)
.L_1462:
        /*006c*/ 	.word	0x00000000
        /*0070*/ 	.short	0x0003
        /*0072*/ 	.short	0x0018
        /*0074*/ 	.byte	0x00, 0xf5, 0x21, 0x00


	//----- nvinfo : EIATTR_KPARAM_INFO
	.align		4
.L_1463:
        /*0078*/ 	.byte	0x04, 0x17
        /*007a*/ 	.short	(.L_1465 - .L_1464)
.L_1464:
        /*007c*/ 	.word	0x00000000
        /*0080*/ 	.short	0x0002
        /*0082*/ 	.short	0x0010
        /*0084*/ 	.byte	0x00, 0xf5, 0x21, 0x00


	//----- nvinfo : EIATTR_KPARAM_INFO
	.align		4
.L_1465:
        /*0088*/ 	.byte	0x04, 0x17
        /*008a*/ 	.short	(.L_1467 - .L_1466)
.L_1466:
        /*008c*/ 	.word	0x00000000
        /*0090*/ 	.short	0x0001
        /*0092*/ 	.short	0x0008
        /*0094*/ 	.byte	0x00, 0xf5, 0x21, 0x00


	//----- nvinfo : EIATTR_KPARAM_INFO
	.align		4
.L_1467:
        /*0098*/ 	.byte	0x04, 0x17
        /*009a*/ 	.short	(.L_1469 - .L_1468)
.L_1468:
        /*009c*/ 	.word	0x00000000
        /*00a0*/ 	.short	0x0000
        /*00a2*/ 	.short	0x0000
        /*00a4*/ 	.byte	0x00, 0xf5, 0x21, 0x00


	//----- nvinfo : EIATTR_SPARSE_MMA_MASK
	.align		4
.L_1469:
        /*00a8*/ 	.byte	0x03, 0x50
        /*00aa*/ 	.short	0x0000


	//----- nvinfo : EIATTR_MAXREG_COUNT
	.align		4
        /*00ac*/ 	.byte	0x03, 0x1b
        /*00ae*/ 	.short	0x00ff


	//----- nvinfo : EIATTR_NUM_BARRIERS
	.align		4
        /*00b0*/ 	.byte	0x02, 0x4c
        /*00b2*/ 	.byte	0x01
	.zero		1


	//----- nvinfo : EIATTR_MERCURY_ISA_VERSION
	.align		4
        /*00b4*/ 	.byte	0x03, 0x5f
        /*00b6*/ 	.short	0x0101


	//----- nvinfo : EIATTR_VRC_CTA_INIT_COUNT
	.align		4
        /*00b8*/ 	.byte	0x02, 0x4a
	.zero		1
	.zero		1


	//----- nvinfo : EIATTR_EXIT_INSTR_OFFSETS
	.align		4
        /*00bc*/ 	.byte	0x04, 0x1c
        /*00be*/ 	.short	(.L_1471 - .L_1470)


	//   ....[0]....
.L_1470:
        /*00c0*/ 	.word	0x00000190


	//   ....[1]....
        /*00c4*/ 	.word	0x00006af0


	//   ....[2]....
        /*00c8*/ 	.word	0x000074d0


	//   ....[3]....
        /*00cc*/ 	.word	0x00007630


	//----- nvinfo : EIATTR_CRS_STACK_SIZE
	.align		4
.L_1471:
        /*00d0*/ 	.byte	0x04, 0x1e
        /*00d2*/ 	.short	(.L_1473 - .L_1472)
.L_1472:
        /*00d4*/ 	.word	0x00000000


	//----- nvinfo : EIATTR_CBANK_PARAM_SIZE
	.align		4
.L_1473:
        /*00d8*/ 	.byte	0x03, 0x19
        /*00da*/ 	.short	0x0050


	//----- nvinfo : EIATTR_PARAM_CBANK
	.align		4
        /*00dc*/ 	.byte	0x04, 0x0a
        /*00de*/ 	.short	(.L_1475 - .L_1474)
	.align		4
.L_1474:
        /*00e0*/ 	.word	index@(.nv.constant0.nkd_i64)
        /*00e4*/ 	.short	0x0380
        /*00e6*/ 	.short	0x0050


	//----- nvinfo : EIATTR_SW_WAR
	.align		4
.L_1475:
        /*00e8*/ 	.byte	0x04, 0x36
        /*00ea*/ 	.short	(.L_1477 - .L_1476)
.L_1476:
        /*00ec*/ 	.word	0x00000008
.L_1477:


//--------------------- .nv.info.contiguous_reduce2_i64 --------------------------
	.section	.nv.info.contiguous_reduce2_i64,"",@"SHT_CUDA_INFO"
	.sectionflags	@""
	.align	4


	//----- nvinfo : EIATTR_CUDA_API_VERSION
	.align		4
        /*0000*/ 	.byte	0x04, 0x37
        /*0002*/ 	.short	(.L_1479 - .L_1478)
.L_1478:
        /*0004*/ 	.word	0x00000082


	//----- nvinfo : EIATTR_KPARAM_INFO
	.align		4
.L_1479:
        /*0008*/ 	.byte	0x04, 0x17
        /*000a*/ 	.short	(.L_1481 - .L_1480)
.L_1480:
        /*000c*/ 	.word	0x00000000
        /*0010*/ 	.short	0x0003
        /*0012*/ 	.short	0x0018
        /*0014*/ 	.byte	0x00, 0xf0, 0x21, 0x00


	//----- nvinfo : EIATTR_KPARAM_INFO
	.align		4
.L_1481:
        /*0018*/ 	.byte	0x04, 0x17
        /*001a*/ 	.short	(.L_1483 - .L_1482)
.L_1482:
        /*001c*/ 	.word	0x00000000
        /*0020*/ 	.short	0x0002
        /*0022*/ 	.short	0x0010
        /*0024*/ 	.byte	0x00, 0xf5, 0x21, 0x00


	//----- nvinfo : EIATTR_KPARAM_INFO
	.align		4
.L_1483:
        /*0028*/ 	.byte	0x04, 0x17
        /*002a*/ 	.short	(.L_1485 - .L_1484)
.L_1484:
        /*002c*/ 	.word	0x00000000
        /*0030*/ 	.short	0x0001
        /*0032*/ 	.short	0x0008
        /*0034*/ 	.byte	0x00, 0xf5, 0x21, 0x00


	//----- nvinfo : EIATTR_KPARAM_INFO
	.align		4
.L_1485:
        /*0038*/ 	.byte	0x04, 0x17
        /*003a*/ 	.short	(.L_1487 - .L_1486)
.L_1486:
        /*003c*/ 	.word	0x00000000
        /*0040*/ 	.short	0x0000
        /*0042*/ 	.short	0x0000
        /*0044*/ 	.byte	0x00, 0xf5, 0x21, 0x00


	//----- nvinfo : EIATTR_SPARSE_MMA_MASK
	.align		4
.L_1487:
        /*0048*/ 	.byte	0x03, 0x50
        /*004a*/ 	.short	0x0000


	//----- nvinfo : EIATTR_MAXREG_COUNT
	.align		4
        /*004c*/ 	.byte	0x03, 0x1b
        /*004e*/ 	.short	0x00ff


	//----- nvinfo : EIATTR_NUM_BARRIERS
	.align		4
        /*0050*/ 	.byte	0x02, 0x4c
        /*0052*/ 	.byte	0x01
	.zero		1


	//----- nvinfo : EIATTR_MERCURY_ISA_VERSION
	.align		4
        /*0054*/ 	.byte	0x03, 0x5f
        /*0056*/ 	.short	0x0101


	//----- nvinfo : EIATTR_VRC_CTA_INIT_COUNT
	.align		4
        /*0058*/ 	.byte	0x02, 0x4a
	.zero		1
	.zero		1


	//----- nvinfo : EIATTR_EXIT_INSTR_OFFSETS
	.align		4
        /*005c*/ 	.byte	0x04, 0x1c
        /*005e*/ 	.short	(.L_1489 - .L_1488)


	//   ....[0]....
.L_1488:
        /*0060*/ 	.word	0x000007e0


	//   ....[1]....
        /*0064*/ 	.word	0x000011c0


	//   ....[2]....
        /*0068*/ 	.word	0x00001280


	//----- nvinfo : EIATTR_CRS_STACK_SIZE
	.align		4
.L_1489:
        /*006c*/ 	.byte	0x04, 0x1e
        /*006e*/ 	.short	(.L_1491 - .L_1490)
.L_1490:
        /*0070*/ 	.word	0x00000000


	//----- nvinfo : EIATTR_CBANK_PARAM_SIZE
	.align		4
.L_1491:
        /*0074*/ 	.byte	0x03, 0x19
        /*0076*/ 	.short	0x0020


	//----- nvinfo : EIATTR_PARAM_CBANK
	.align		4
        /*0078*/ 	.byte	0x04, 0x0a
        /*007a*/ 	.short	(.L_1493 - .L_1492)
	.align		4
.L_1492:
        /*007c*/ 	.word	index@(.nv.constant0.contiguous_reduce2_i64)
        /*0080*/ 	.short	0x0380
        /*0082*/ 	.short	0x0020


	//----- nvinfo : EIATTR_SW_WAR
	.align		4
.L_1493:
        /*0084*/ 	.byte	0x04, 0x36
        /*0086*/ 	.short	(.L_1495 - .L_1494)
.L_1494:
        /*0088*/ 	.word	0x00000008
.L_1495:


//--------------------- .nv.info.uncontiguous_reduce_i64 --------------------------
	.section	.nv.info.uncontiguous_reduce_i64,"",@"SHT_CUDA_INFO"
	.sectionflags	@""
	.align	4


	//----- nvinfo : EIATTR_CUDA_API_VERSION
	.align		4
        /*0000*/ 	.byte	0x04, 0x37
        /*0002*/ 	.short	(.L_1497 - .L_1496)
.L_1496:
        /*0004*/ 	.word	0x00000082


	//----- nvinfo : EIATTR_KPARAM_INFO
	.align		4
.L_1497:
        /*0008*/ 	.byte	0x04, 0x17
        /*000a*/ 	.short	(.L_1499 - .L_1498)
.L_1498:
        /*000c*/ 	.word	0x00000000
        /*0010*/ 	.short	0x0006
        /*0012*/ 	.short	0x0030
        /*0014*/ 	.byte	0x00, 0xf0, 0x21, 0x00


	//----- nvinfo : EIATTR_KPARAM_INFO
	.align		4
.L_1499:
        /*0018*/ 	.byte	0x04, 0x17
        /*001a*/ 	.short	(.L_1501 - .L_1500)
.L_1500:
        /*001c*/ 	.word	0x00000000
        /*0020*/ 	.short	0x0005
        /*0022*/ 	.short	0x0028
        /*0024*/ 	.byte	0x00, 0xf0, 0x21, 0x00


	//----- nvinfo : EIATTR_KPARAM_INFO
	.align		4
.L_1501:
        /*0028*/ 	.byte	0x04, 0x17
        /*002a*/ 	.short	(.L_1503 - .L_1502)
.L_1502:
        /*002c*/ 	.word	0x00000000
        /*0030*/ 	.short	0x0004
        /*0032*/ 	.short	0x0020
        /*0034*/ 	.byte	0x00, 0xf5, 0x21, 0x00


	//----- nvinfo : EIATTR_KPARAM_INFO
	.align		4
.L_1503:
        /*0038*/ 	.byte	0x04, 0x17
        /*003a*/ 	.short	(.L_1505 - .L_1504)
.L_1504:
        /*003c*/ 	.word	0x00000000
        /*0040*/ 	.short	0x0003
        /*0042*/ 	.short	0x0018
        /*0044*/ 	.byte	0x00, 0xf5, 0x21, 0x00


	//----- nvinfo : EIATTR_KPARAM_INFO
	.align		4
.L_1505:
        /*0048*/ 	.byte	0x04, 0x17
        /*004a*/ 	.short	(.L_1507 - .L_1506)
.L_1506:
        /*004c*/ 	.word	0x00000000
        /*0050*/ 	.short	0x0002
        /*0052*/ 	.short	0x0010
        /*0054*/ 	.byte	0x00, 0xf5, 0x21, 0x00


	//----- nvinfo : EIATTR_KPARAM_INFO
	.align		4
.L_1507:
        /*0058*/ 	.byte	0x04, 0x17
        /*005a*/ 	.short	(.L_1509 - .L_1508)
.L_1508:
        /*005c*/ 	.word	0x00000000
        /*0060*/ 	.short	0x0001
        /*0062*/ 	.short	0x0008
        /*0064*/ 	.byte	0x00, 0xf5, 0x21, 0x00


	//----- nvinfo : EIATTR_KPARAM_INFO
	.align		4
.L_1509:
        /*0068*/ 	.byte	0x04, 0x17
        /*006a*/ 	.short	(.L_1511 - .L_1510)
.L_1510:
        /*006c*/ 	.word	0x00000000
        /*0070*/ 	.short	0x0000
        /*0072*/ 	.short	0x0000
        /*0074*/ 	.byte	0x00, 0xf5, 0x21, 0x00


	//----- nvinfo : EIATTR_SPARSE_MMA_MASK
	.align		4
.L_1511:
        /*0078*/ 	.byte	0x03, 0x50
        /*007a*/ 	.short	0x0000


	//----- nvinfo : EIATTR_MAXREG_COUNT
	.align		4
        /*007c*/ 	.byte	0x03, 0x1b
        /*007e*/ 	.short	0x00ff


	//----- nvinfo : EIATTR_NUM_BARRIERS
	.align		4
        /*0080*/ 	.byte	0x02, 0x4c
        /*0082*/ 	.byte	0x01
	.zero		1


	//----- nvinfo : EIATTR_MERCURY_ISA_VERSION
	.align		4
        /*0084*/ 	.byte	0x03, 0x5f
        /*0086*/ 	.short	0x0101


	//----- nvinfo : EIATTR_VRC_CTA_INIT_COUNT
	.align		4
        /*0088*/ 	.byte	0x02, 0x4a
	.zero		1
	.zero		1


	//----- nvinfo : EIATTR_EXIT_INSTR_OFFSETS
	.align		4
        /*008c*/ 	.byte	0x04, 0x1c
        /*008e*/ 	.short	(.L_1513 - .L_1512)


	//   ....[0]....
.L_1512:
        /*0090*/ 	.word	0x00006c90


	//   ....[1]....
        /*0094*/ 	.word	0x00007670


	//   ....[2]....
        /*0098*/ 	.word	0x00007740


	//----- nvinfo : EIATTR_CRS_STACK_SIZE
	.align		4
.L_1513:
        /*009c*/ 	.byte	0x04, 0x1e
        /*009e*/ 	.short	(.L_1515 - .L_1514)
.L_1514:
        /*00a0*/ 	.word	0x00000000


	//----- nvinfo : EIATTR_CBANK_PARAM_SIZE
	.align		4
.L_1515:
        /*00a4*/ 	.byte	0x03, 0x19
        /*00a6*/ 	.short	0x0038


	//----- nvinfo : EIATTR_PARAM_CBANK
	.align		4
        /*00a8*/ 	.byte	0x04, 0x0a
        /*00aa*/ 	.short	(.L_1517 - .L_1516)
	.align		4
.L_1516:
        /*00ac*/ 	.word	index@(.nv.constant0.uncontiguous_reduce_i64)
        /*00b0*/ 	.short	0x0380
        /*00b2*/ 	.short	0x0038


	//----- nvinfo : EIATTR_SW_WAR
	.align		4
.L_1517:
        /*00b4*/ 	.byte	0x04, 0x36
        /*00b6*/ 	.short	(.L_1519 - .L_1518)
.L_1518:
        /*00b8*/ 	.word	0x00000008
.L_1519:


//--------------------- .nv.info.contiguous_reduce_i64 --------------------------
	.section	.nv.info.contiguous_reduce_i64,"",@"SHT_CUDA_INFO"
	.sectionflags	@""
	.align	4


	//----- nvinfo : EIATTR_CUDA_API_VERSION
	.align		4
        /*0000*/ 	.byte	0x04, 0x37
        /*0002*/ 	.short	(.L_1521 - .L_1520)
.L_1520:
        /*0004*/ 	.word	0x00000082


	//----- nvinfo : EIATTR_KPARAM_INFO
	.align		4
.L_1521:
        /*0008*/ 	.byte	0x04, 0x17
        /*000a*/ 	.short	(.L_1523 - .L_1522)
.L_1522:
        /*000c*/ 	.word	0x00000000
        /*0010*/ 	.short	0x0003
        /*0012*/ 	.short	0x0018
        /*0014*/ 	.byte	0x00, 0xf0, 0x21, 0x00


	//----- nvinfo : EIATTR_KPARAM_INFO
	.align		4
.L_1523:
        /*0018*/ 	.byte	0x04, 0x17
        /*001a*/ 	.short	(.L_1525 - .L_1524)
.L_1524:
        /*001c*/ 	.word	0x00000000
        /*0020*/ 	.short	0x0002
        /*0022*/ 	.short	0x0010
        /*0024*/ 	.byte	0x00, 0xf5, 0x21, 0x00


	//----- nvinfo : EIATTR_KPARAM_INFO
	.align		4
.L_1525:
        /*0028*/ 	.byte	0x04, 0x17
        /*002a*/ 	.short	(.L_1527 - .L_1526)
.L_1526:
        /*002c*/ 	.word	0x00000000
        /*0030*/ 	.short	0x0001
        /*0032*/ 	.short	0x0008
        /*0034*/ 	.byte	0x00, 0xf5, 0x21, 0x00


	//----- nvinfo : EIATTR_KPARAM_INFO
	.align		4
.L_1527:
        /*0038*/ 	.byte	0x04, 0x17
        /*003a*/ 	.short	(.L_1529 - .L_1528)
.L_1528:
        /*003c*/ 	.word	0x00000000
        /*0040*/ 	.short	0x0000
        /*0042*/ 	.short	0x0000
        /*0044*/ 	.byte	0x00, 0xf5, 0x21, 0x00


	//----- nvinfo : EIATTR_SPARSE_MMA_MASK
	.align		4
.L_1529:
        /*0048*/ 	.byte	0x03, 0x50
        /*004a*/ 	.short	0x0000


	//----- nvinfo : EIATTR_MAXREG_COUNT
	.align		4
        /*004c*/ 	.byte	0x03, 0x1b
        /*004e*/ 	.short	0x00ff


	//----- nvinfo : EIATTR_NUM_BARRIERS
	.align		4
        /*0050*/ 	.byte	0x02, 0x4c
        /*0052*/ 	.byte	0x01
	.zero		1


	//----- nvinfo : EIATTR_MERCURY_ISA_VERSION
	.align		4
        /*0054*/ 	.byte	0x03, 0x5f
        /*0056*/ 	.short	0x0101


	//----- nvinfo : EIATTR_VRC_CTA_INIT_COUNT
	.align		4
        /*0058*/ 	.byte	0x02, 0x4a
	.zero		1
	.zero		1


	//----- nvinfo : EIATTR_EXIT_INSTR_OFFSETS
	.align		4
        /*005c*/ 	.byte	0x04, 0x1c
        /*005e*/ 	.short	(.L_1531 - .L_1530)


	//   ....[0]....
.L_1530:
        /*0060*/ 	.word	0x00000560


	//   ....[1]....
        /*0064*/ 	.word	0x00000f40


	//   ....[2]....
        /*0068*/ 	.word	0x00001000


	//----- nvinfo : EIATTR_CRS_STACK_SIZE
	.align		4
.L_1531:
        /*006c*/ 	.byte	0x04, 0x1e
        /*006e*/ 	.short	(.L_1533 - .L_1532)
.L_1532:
        /*0070*/ 	.word	0x00000000


	//----- nvinfo : EIATTR_CBANK_PARAM_SIZE
	.align		4
.L_1533:
        /*0074*/ 	.byte	0x03, 0x19
        /*0076*/ 	.short	0x0020


	//----- nvinfo : EIATTR_PARAM_CBANK
	.align		4
        /*0078*/ 	.byte	0x04, 0x0a
        /*007a*/ 	.short	(.L_1535 - .L_1534)
	.align		4
.L_1534:
        /*007c*/ 	.word	index@(.nv.constant0.contiguous_reduce_i64)
        /*0080*/ 	.short	0x0380
        /*0082*/ 	.short	0x0020


	//----- nvinfo : EIATTR_SW_WAR
	.align		4
.L_1535:
        /*0084*/ 	.byte	0x04, 0x36
        /*0086*/ 	.short	(.L_1537 - .L_1536)
.L_1536:
        /*0088*/ 	.word	0x00000008
.L_1537:


//--------------------- .nv.info.nkd2_i32         --------------------------
	.section	.nv.info.nkd2_i32,"",@"SHT_CUDA_INFO"
	.sectionflags	@""
	.align	4


	//----- nvinfo : EIATTR_CUDA_API_VERSION
	.align		4
        /*0000*/ 	.byte	0x04, 0x37
        /*0002*/ 	.short	(.L_1539 - .L_1538)
.L_1538:
        /*0004*/ 	.word	0x00000082


	//----- nvinfo : EIATTR_KPARAM_INFO
	.align		4
.L_1539:
        /*0008*/ 	.byte	0x04, 0x17
        /*000a*/ 	.short	(.L_1541 - .L_1540)
.L_1540:
        /*000c*/ 	.word	0x00000000
        /*0010*/ 	.short	0x0007
        /*0012*/ 	.short	0x0038
        /*0014*/ 	.byte	0x00, 0xf0, 0x21, 0x00


	//----- nvinfo : EIATTR_KPARAM_INFO
	.align		4
.L_1541:
        /*0018*/ 	.byte	0x04, 0x17
        /*001a*/ 	.short	(.L_1543 - .L_1542)
.L_1542:
        /*001c*/ 	.word	0x00000000
        /*0020*/ 	.short	0x0006
        /*0022*/ 	.short	0x0030
        /*0024*/ 	.byte	0x00, 0xf0, 0x21, 0x00


	//----- nvinfo : EIATTR_KPARAM_INFO
	.align		4
.L_1543:
        /*0028*/ 	.byte	0x04, 0x17
        /*002a*/ 	.short	(.L_1545 - .L_1544)
.L_1544:
        /*002c*/ 	.word	0x00000000
        /*0030*/ 	.short	0x0005
        /*0032*/ 	.short	0x0028
        /*0034*/ 	.byte	0x00, 0xf0, 0x21, 0x00


	//----- nvinfo : EIATTR_KPARAM_INFO
	.align		4
.L_1545:
        /*0038*/ 	.byte	0x04, 0x17
        /*003a*/ 	.short	(.L_1547 - .L_1546)
.L_1546:
        /*003c*/ 	.word	0x00000000
        /*0040*/ 	.short	0x0004
        /*0042*/ 	.short	0x0020
        /*0044*/ 	.byte	0x00, 0xf0, 0x21, 0x00


	//----- nvinfo : EIATTR_KPARAM_INFO
	.align		4
.L_1547:
        /*0048*/ 	.byte	0x04, 0x17
        /*004a*/ 	.short	(.L_1549 - .L_1548)
.L_1548:
        /*004c*/ 	.word	0x00000000
        /*0050*/ 	.short	0x0003
        /*0052*/ 	.short	0x0018
        /*0054*/ 	.byte	0x00, 0xf0, 0x21, 0x00


	//----- nvinfo : EIATTR_KPARAM_INFO
	.align		4
.L_1549:
        /*0058*/ 	.byte	0x04, 0x17
        /*005a*/ 	.short	(.L_1551 - .L_1550)
.L_1550:
        /*005c*/ 	.word	0x00000000
        /*0060*/ 	.short	0x0002
        /*0062*/ 	.short	0x0010
        /*0064*/ 	.byte	0x00, 0xf5, 0x21, 0x00


	//----- nvinfo : EIATTR_KPARAM_INFO
	.align		4
.L_1551:
        /*0068*/ 	.byte	0x04, 0x17
        /*006a*/ 	.short	(.L_1553 - .L_1552)
.L_1552:
        /*006c*/ 	.word	0x00000000
        /*0070*/ 	.short	0x0001
        /*0072*/ 	.short	0x0008
        /*0074*/ 	.byte	0x00, 0xf5, 0x21, 0x00


	//----- nvinfo : EIATTR_KPARAM_INFO
	.align		4
.L_1553:
        /*0078*/ 	.byte	0x04, 0x17
        /*007a*/ 	.short	(.L_1555 - .L_1554)
.L_1554:
        /*007c*/ 	.word	0x00000000
        /*0080*/ 	.short	0x0000
        /*0082*/ 	.short	0x0000
        /*0084*/ 	.byte	0x00, 0xf5, 0x21, 0x00


	//----- nvinfo : EIATTR_SPARSE_MMA_MASK
	.align		4
.L_1555:
        /*0088*/ 	.byte	0x03, 0x50
        /*008a*/ 	.short	0x0000


	//----- nvinfo : EIATTR_MAXREG_COUNT
	.align		4
        /*008c*/ 	.byte	0x03, 0x1b
        /*008e*/ 	.short	0x00ff


	//----- nvinfo : EIATTR_NUM_BARRIERS
	.align		4
        /*0090*/ 	.byte	0x02, 0x4c
        /*0092*/ 	.byte	0x01
	.zero		1


	//----- nvinfo : EIATTR_MERCURY_ISA_VERSION
	.align		4
        /*0094*/ 	.byte	0x03, 0x5f
        /*0096*/ 	.short	0x0101


	//----- nvinfo : EIATTR_VRC_CTA_INIT_COUNT
	.align		4
        /*0098*/ 	.byte	0x02, 0x4a
	.zero		1
	.zero		1


	//----- nvinfo : EIATTR_EXIT_INSTR_OFFSETS
	.align		4
        /*009c*/ 	.byte	0x04, 0x1c
        /*009e*/ 	.short	(.L_1557 - .L_1556)


	//   ....[0]....
.L_1556:
        /*00a0*/ 	.word	0x00000180


	//   ....[1]....
        /*00a4*/ 	.word	0x000007c0


	//   ....[2]....
        /*00a8*/ 	.word	0x000010e0


	//   ....[3]....
        /*00ac*/ 	.word	0x000011e0


	//----- nvinfo : EIATTR_CRS_STACK_SIZE
	.align		4
.L_1557:
        /*00b0*/ 	.byte	0x04, 0x1e
        /*00b2*/ 	.short	(.L_1559 - .L_1558)
.L_1558:
        /*00b4*/ 	.word	0x00000000


	//----- nvinfo : EIATTR_CBANK_PARAM_SIZE
	.align		4
.L_1559:
        /*00b8*/ 	.byte	0x03, 0x19
        /*00ba*/ 	.short	0x0040


	//----- nvinfo : EIATTR_PARAM_CBANK
	.align		4
        /*00bc*/ 	.byte	0x04, 0x0a
        /*00be*/ 	.short	(.L_1561 - .L_1560)
	.align		4
.L_1560:
        /*00c0*/ 	.word	index@(.nv.constant0.nkd2_i32)
        /*00c4*/ 	.short	0x0380
        /*00c6*/ 	.short	0x0040


	//----- nvinfo : EIATTR_SW_WAR
	.align		4
.L_1561:
        /*00c8*/ 	.byte	0x04, 0x36
        /*00ca*/ 	.short	(.L_1563 - .L_1562)
.L_1562:
        /*00cc*/ 	.word	0x00000008
.L_1563:


//--------------------- .nv.info.nkd_i32          --------------------------
	.section	.nv.info.nkd_i32,"",@"SHT_CUDA_INFO"
	.sectionflags	@""
	.align	4


	//----- nvinfo : EIATTR_CUDA_API_VERSION
	.align		4
        /*0000*/ 	.byte	0x04, 0x37
        /*0002*/ 	.short	(.L_1565 - .L_1564)
.L_1564:
        /*0004*/ 	.word	0x00000082


	//----- nvinfo : EIATTR_KPARAM_INFO
	.align		4
.L_1565:
        /*0008*/ 	.byte	0x04, 0x17
        /*000a*/ 	.short	(.L_1567 - .L_1566)
.L_1566:
        /*000c*/ 	.word	0x00000000
        /*0010*/ 	.short	0x0009
        /*0012*/ 	.short	0x0048
        /*0014*/ 	.byte	0x00, 0xf0, 0x21, 0x00


	//----- nvinfo : EIATTR_KPARAM_INFO
	.align		4
.L_1567:
        /*0018*/ 	.byte	0x04, 0x17
        /*001a*/ 	.short	(.L_1569 - .L_1568)
.L_1568:
        /*001c*/ 	.word	0x00000000
        /*0020*/ 	.short	0x0008
        /*0022*/ 	.short	0x0040
        /*0024*/ 	.byte	0x00, 0xf0, 0x21, 0x00


	//----- nvinfo : EIATTR_KPARAM_INFO
	.align		4
.L_1569:
        /*0028*/ 	.byte	0x04, 0x17
        /*002a*/ 	.short	(.L_1571 - .L_1570)
.L_1570:
        /*002c*/ 	.word	0x00000000
        /*0030*/ 	.short	0x0007
        /*0032*/ 	.short	0x0038
        /*0034*/ 	.byte	0x00, 0xf0, 0x21, 0x00


	//----- nvinfo : EIATTR_KPARAM_INFO
	.align		4
.L_1571:
        /*0038*/ 	.byte	0x04, 0x17
        /*003a*/ 	.short	(.L_1573 - .L_1572)
.L_1572:
        /*003c*/ 	.word	0x00000000
        /*0040*/ 	.short	0x0006
        /*0042*/ 	.short	0x0030
        /*0044*/ 	.byte	0x00, 0xf0, 0x21, 0x00


	//----- nvinfo : EIATTR_KPARAM_INFO
	.align		4
.L_1573:
        /*0048*/ 	.byte	0x04, 0x17
        /*004a*/ 	.short	(.L_1575 - .L_1574)
.L_1574:
        /*004c*/ 	.word	0x00000000
        /*0050*/ 	.short	0x0005
        /*0052*/ 	.short	0x0028
        /*0054*/ 	.byte	0x00, 0xf0, 0x21, 0x00


	//----- nvinfo : EIATTR_KPARAM_INFO
	.align		4
.L_1575:
        /*0058*/ 	.byte	0x04, 0x17
        /*005a*/ 	.short	(.L_1577 - .L_1576)
.L_1576:
        /*005c*/ 	.word	0x00000000
        /*0060*/ 	.short	0x0004
        /*0062*/ 	.short	0x0020
        /*0064*/ 	.byte	0x00, 0xf5, 0x21, 0x00


	//----- nvinfo : EIATTR_KPARAM_INFO
	.align		4
.L_1577:
        /*0068*/ 	.byte	0x04, 0x17
        /*006a*/ 	.short	(.L_1579 - .L_1578)
.L_1578:
        /*006c*/ 	.word	0x00000000
        /*0070*/ 	.short	0x0003
        /*0072*/ 	.short	0x0018
        /*0074*/ 	.byte	0x00, 0xf5, 0x21, 0x00


	//----- nvinfo : EIATTR_KPARAM_INFO
	.align		4
.L_1579:
        /*0078*/ 	.byte	0x04, 0x17
        /*007a*/ 	.short	(.L_1581 - .L_1580)
.L_1580:
        /*007c*/ 	.word	0x00000000
        /*0080*/ 	.short	0x0002
        /*0082*/ 	.short	0x0010
        /*0084*/ 	.byte	0x00, 0xf5, 0x21, 0x00


	//----- nvinfo : EIATTR_KPARAM_INFO
	.align		4
.L_1581:
        /*0088*/ 	.byte	0x04, 0x17
        /*008a*/ 	.short	(.L_1583 - .L_1582)
.L_1582:
        /*008c*/ 	.word	0x00000000
        /*0090*/ 	.short	0x0001
        /*0092*/ 	.short	0x0008
        /*0094*/ 	.byte	0x00, 0xf5, 0x21, 0x00


	//----- nvinfo : EIATTR_KPARAM_INFO
	.align		4
.L_1583:
        /*0098*/ 	.byte	0x04, 0x17
        /*009a*/ 	.short	(.L_1585 - .L_1584)
.L_1584:
        /*009c*/ 	.word	0x00000000
        /*00a0*/ 	.short	0x0000
        /*00a2*/ 	.short	0x0000
        /*00a4*/ 	.byte	0x00, 0xf5, 0x21, 0x00


	//----- nvinfo : EIATTR_SPARSE_MMA_MASK
	.align		4
.L_1585:
        /*00a8*/ 	.byte	0x03, 0x50
        /*00aa*/ 	.short	0x0000


	//----- nvinfo : EIATTR_MAXREG_COUNT
	.align		4
        /*00ac*/ 	.byte	0x03, 0x1b
        /*00ae*/ 	.short	0x00ff


	//----- nvinfo : EIATTR_NUM_BARRIERS
	.align		4
        /*00b0*/ 	.byte	0x02, 0x4c
        /*00b2*/ 	.byte	0x01
	.zero		1


	//----- nvinfo : EIATTR_MERCURY_ISA_VERSION
	.align		4
        /*00b4*/ 	.byte	0x03, 0x5f
        /*00b6*/ 	.short	0x0101


	//----- nvinfo : EIATTR_VRC_CTA_INIT_COUNT
	.align		4
        /*00b8*/ 	.byte	0x02, 0x4a
	.zero		1
	.zero		1


	//----- nvinfo : EIATTR_EXIT_INSTR_OFFSETS
	.align		4
        /*00bc*/ 	.byte	0x04, 0x1c
        /*00be*/ 	.short	(.L_1587 - .L_1586)


	//   ....[0]....
.L_1586:
        /*00c0*/ 	.word	0x00000180


	//   ....[1]....
        /*00c4*/ 	.word	0x00006ad0


	//   ....[2]....
        /*00c8*/ 	.word	0x000073f0


	//   ....[3]....
        /*00cc*/ 	.word	0x00007530


	//----- nvinfo : EIATTR_CRS_STACK_SIZE
	.align		4
.L_1587:
        /*00d0*/ 	.byte	0x04, 0x1e
        /*00d2*/ 	.short	(.L_1589 - .L_1588)
.L_1588:
        /*00d4*/ 	.word	0x00000000


	//----- nvinfo : EIATTR_CBANK_PARAM_SIZE
	.align		4
.L_1589:
        /*00d8*/ 	.byte	0x03, 0x19
        /*00da*/ 	.short	0x0050


	//----- nvinfo : EIATTR_PARAM_CBANK
	.align		4
        /*00dc*/ 	.byte	0x04, 0x0a
        /*00de*/ 	.short	(.L_1591 - .L_1590)
	.align		4
.L_1590:
        /*00e0*/ 	.word	index@(.nv.constant0.nkd_i32)
        /*00e4*/ 	.short	0x0380
        /*00e6*/ 	.short	0x0050


	//----- nvinfo : EIATTR_SW_WAR
	.align		4
.L_1591:
        /*00e8*/ 	.byte	0x04, 0x36
        /*00ea*/ 	.short	(.L_1593 - .L_1592)
.L_1592:
        /*00ec*/ 	.word	0x00000008
.L_1593:


//--------------------- .nv.info.contiguous_reduce2_i32 --------------------------
	.section	.nv.info.contiguous_reduce2_i32,"",@"SHT_CUDA_INFO"
	.sectionflags	@""
	.align	4


	//----- nvinfo : EIATTR_CUDA_API_VERSION
	.align		4
        /*0000*/ 	.byte	0x04, 0x37
        /*0002*/ 	.short	(.L_1595 - .L_1594)
.L_1594:
        /*0004*/ 	.word	0x00000082


	//----- nvinfo : EIATTR_KPARAM_INFO
	.align		4
.L_1595:
        /*0008*/ 	.byte	0x04, 0x17
        /*000a*/ 	.short	(.L_1597 - .L_1596)
.L_1596:
        /*000c*/ 	.word	0x00000000
        /*0010*/ 	.short	0x0003
        /*0012*/ 	.short	0x0018
        /*0014*/ 	.byte	0x00, 0xf0, 0x21, 0x00


	//----- nvinfo : EIATTR_KPARAM_INFO
	.align		4
.L_1597:
        /*0018*/ 	.byte	0x04, 0x17
        /*001a*/ 	.short	(.L_1599 - .L_1598)
.L_1598:
        /*001c*/ 	.word	0x00000000
        /*0020*/ 	.short	0x0002
        /*0022*/ 	.short	0x0010
        /*0024*/ 	.byte	0x00, 0xf5, 0x21, 0x00


	//----- nvinfo : EIATTR_KPARAM_INFO
	.align		4
.L_1599:
        /*0028*/ 	.byte	0x04, 0x17
        /*002a*/ 	.short	(.L_1601 - .L_1600)
.L_1600:
        /*002c*/ 	.word	0x00000000
        /*0030*/ 	.short	0x0001
        /*0032*/ 	.short	0x0008
        /*0034*/ 	.byte	0x00, 0xf5, 0x21, 0x00


	//----- nvinfo : EIATTR_KPARAM_INFO
	.align		4
.L_1601:
        /*0038*/ 	.byte	0x04, 0x17
        /*003a*/ 	.short	(.L_1603 - .L_1602)
.L_1602:
        /*003c*/ 	.word	0x00000000
        /*0040*/ 	.short	0x0000
        /*0042*/ 	.short	0x0000
        /*0044*/ 	.byte	0x00, 0xf5, 0x21, 0x00


	//----- nvinfo : EIATTR_SPARSE_MMA_MASK
	.align		4
.L_1603:
        /*0048*/ 	.byte	0x03, 0x50
        /*004a*/ 	.short	0x0000


	//----- nvinfo : EIATTR_MAXREG_COUNT
	.align		4
        /*004c*/ 	.byte	0x03, 0x1b
        /*004e*/ 	.short	0x00ff


	//----- nvinfo : EIATTR_NUM_BARRIERS
	.align		4
        /*0050*/ 	.byte	0x02, 0x4c
        /*0052*/ 	.byte	0x01
	.zero		1


	//----- nvinfo : EIATTR_MERCURY_ISA_VERSION
	.align		4
        /*0054*/ 	.byte	0x03, 0x5f
        /*0056*/ 	.short	0x0101


	//----- nvinfo : EIATTR_VRC_CTA_INIT_COUNT
	.align		4
        /*0058*/ 	.byte	0x02, 0x4a
	.zero		1
	.zero		1


	//----- nvinfo : EIATTR_EXIT_INSTR_OFFSETS
	.align		4
        /*005c*/ 	.byte	0x04, 0x1c
        /*005e*/ 	.short	(.L_1605 - .L_1604)


	//   ....[0]....
.L_1604:
        /*0060*/ 	.word	0x00000750


	//   ....[1]....
        /*0064*/ 	.word	0x00001070


	//   ....[2]....
        /*0068*/ 	.word	0x00001130


	//----- nvinfo : EIATTR_CRS_STACK_SIZE
	.align		4
.L_1605:
        /*006c*/ 	.byte	0x04, 0x1e
        /*006e*/ 	.short	(.L_1607 - .L_1606)
.L_1606:
        /*0070*/ 	.word	0x00000000


	//----- nvinfo : EIATTR_CBANK_PARAM_SIZE
	.align		4
.L_1607:
        /*0074*/ 	.byte	0x03, 0x19
        /*0076*/ 	.short	0x0020


	//----- nvinfo : EIATTR_PARAM_CBANK
	.align		4
        /*0078*/ 	.byte	0x04, 0x0a
        /*007a*/ 	.short	(.L_1609 - .L_1608)
	.align		4
.L_1608:
        /*007c*/ 	.word	index@(.nv.constant0.contiguous_reduce2_i32)
        /*0080*/ 	.short	0x0380
        /*0082*/ 	.short	0x0020


	//----- nvinfo : EIATTR_SW_WAR
	.align		4
.L_1609:
        /*0084*/ 	.byte	0x04, 0x36
        /*0086*/ 	.short	(.L_1611 - .L_1610)
.L_1610:
        /*0088*/ 	.word	0x00000008
.L_1611:


//--------------------- .nv.info.uncontiguous_reduce_i32 --------------------------
	.section	.nv.info.uncontiguous_reduce_i32,"",@"SHT_CUDA_INFO"
	.sectionflags	@""
	.align	4


	//----- nvinfo : EIATTR_CUDA_API_VERSION
	.align		4
        /*0000*/ 	.byte	0x04, 0x37
        /*0002*/ 	.short	(.L_1613 - .L_1612)
.L_1612:
        /*0004*/ 	.word	0x00000082


	//----- nvinfo : EIATTR_KPARAM_INFO
	.align		4
.L_1613:
        /*0008*/ 	.byte	0x04, 0x17
        /*000a*/ 	.short	(.L_1615 - .L_1614)
.L_1614:
        /*000c*/ 	.word	0x00000000
        /*0010*/ 	.short	0x0006
        /*0012*/ 	.short	0x0030
        /*0014*/ 	.byte	0x00, 0xf0, 0x21, 0x00


	//----- nvinfo : EIATTR_KPARAM_INFO
	.align		4
.L_1615:
        /*0018*/ 	.byte	0x04, 0x17
        /*001a*/ 	.short	(.L_1617 - .L_1616)
.L_1616:
        /*001c*/ 	.word	0x00000000
        /*0020*/ 	.short	0x0005
        /*0022*/ 	.short	0x0028
        /*0024*/ 	.byte	0x00, 0xf0, 0x21, 0x00


	//----- nvinfo : EIATTR_KPARAM_INFO
	.align		4
.L_1617:
        /*0028*/ 	.byte	0x04, 0x17
        /*002a*/ 	.short	(.L_1619 - .L_1618)
.L_1618:
        /*002c*/ 	.word	0x00000000
        /*0030*/ 	.short	0x0004
        /*0032*/ 	.short	0x0020
        /*0034*/ 	.byte	0x00, 0xf5, 0x21, 0x00


	//----- nvinfo : EIATTR_KPARAM_INFO
	.align		4
.L_1619:
        /*0038*/ 	.byte	0x04, 0x17
        /*003a*/ 	.short	(.L_1621 - .L_1620)
.L_1620:
        /*003c*/ 	.word	0x00000000
        /*0040*/ 	.short	0x0003
        /*0042*/ 	.short	0x0018
        /*0044*/ 	.byte	0x00, 0xf5, 0x21, 0x00


	//----- nvinfo : EIATTR_KPARAM_INFO
	.align		4
.L_1621:
        /*0048*/ 	.byte	0x04, 0x17
        /*004a*/ 	.short	(.L_1623 - .L_1622)
.L_1622:
        /*004c*/ 	.word	0x00000000
        /*0050*/ 	.short	0x0002
        /*0052*/ 	.short	0x0010
        /*0054*/ 	.byte	0x00, 0xf5, 0x21, 0x00


	//----- nvinfo : EIATTR_KPARAM_INFO
	.align		4
.L_1623:
        /*0058*/ 	.byte	0x04, 0x17
        /*005a*/ 	.short	(.L_1625 - .L_1624)
.L_1624:
        /*005c*/ 	.word	0x00000000
        /*0060*/ 	.short	0x0001
        /*0062*/ 	.short	0x0008
        /*0064*/ 	.byte	0x00, 0xf5, 0x21, 0x00


	//----- nvinfo : EIATTR_KPARAM_INFO
	.align		4
.L_1625:
        /*0068*/ 	.byte	0x04, 0x17
        /*006a*/ 	.short	(.L_1627 - .L_1626)
.L_1626:
        /*006c*/ 	.word	0x00000000
        /*0070*/ 	.short	0x0000
        /*0072*/ 	.short	0x0000
        /*0074*/ 	.byte	0x00, 0xf5, 0x21, 0x00


	//----- nvinfo : EIATTR_SPARSE_MMA_MASK
	.align		4
.L_1627:
        /*0078*/ 	.byte	0x03, 0x50
        /*007a*/ 	.short	0x0000


	//----- nvinfo : EIATTR_MAXREG_COUNT
	.align		4
        /*007c*/ 	.byte	0x03, 0x1b
        /*007e*/ 	.short	0x00ff


	//----- nvinfo : EIATTR_NUM_BARRIERS
	.align		4
        /*0080*/ 	.byte	0x02, 0x4c
        /*0082*/ 	.byte	0x01
	.zero		1


	//----- nvinfo : EIATTR_MERCURY_ISA_VERSION
	.align		4
        /*0084*/ 	.byte	0x03, 0x5f
        /*0086*/ 	.short	0x0101


	//----- nvinfo : EIATTR_VRC_CTA_INIT_COUNT
	.align		4
        /*0088*/ 	.byte	0x02, 0x4a
	.zero		1
	.zero		1


	//----- nvinfo : EIATTR_EXIT_INSTR_OFFSETS
	.align		4
        /*008c*/ 	.byte	0x04, 0x1c
        /*008e*/ 	.short	(.L_1629 - .L_1628)


	//   ....[0]....
.L_1628:
        /*0090*/ 	.word	0x00006c70


	//   ....[1]....
        /*0094*/ 	.word	0x00007590


	//   ....[2]....
        /*0098*/ 	.word	0x00007660


	//----- nvinfo : EIATTR_CRS_STACK_SIZE
	.align		4
.L_1629:
        /*009c*/ 	.byte	0x04, 0x1e
        /*009e*/ 	.short	(.L_1631 - .L_1630)
.L_1630:
        /*00a0*/ 	.word	0x00000000


	//----- nvinfo : EIATTR_CBANK_PARAM_SIZE
	.align		4
.L_1631:
        /*00a4*/ 	.byte	0x03, 0x19
        /*00a6*/ 	.short	0x0038


	//----- nvinfo : EIATTR_PARAM_CBANK
	.align		4
        /*00a8*/ 	.byte	0x04, 0x0a
        /*00aa*/ 	.short	(.L_1633 - .L_1632)
	.align		4
.L_1632:
        /*00ac*/ 	.word	index@(.nv.constant0.uncontiguous_reduce_i32)
        /*00b0*/ 	.short	0x0380
        /*00b2*/ 	.short	0x0038


	//----- nvinfo : EIATTR_SW_WAR
	.align		4
.L_1633:
        /*00b4*/ 	.byte	0x04, 0x36
        /*00b6*/ 	.short	(.L_1635 - .L_1634)
.L_1634:
        /*00b8*/ 	.word	0x00000008
.L_1635:


//--------------------- .nv.info.contiguous_reduce_i32 --------------------------
	.section	.nv.info.contiguous_reduce_i32,"",@"SHT_CUDA_INFO"
	.sectionflags	@""
	.align	4


	//----- nvinfo : EIATTR_CUDA_API_VERSION
	.align		4
        /*0000*/ 	.byte	0x04, 0x37
        /*0002*/ 	.short	(.L_1637 - .L_1636)
.L_1636:
        /*0004*/ 	.word	0x00000082


	//----- nvinfo : EIATTR_KPARAM_INFO
	.align		4
.L_1637:
        /*0008*/ 	.byte	0x04, 0x17
        /*000a*/ 	.short	(.L_1639 - .L_1638)
.L_1638:
        /*000c*/ 	.word	0x00000000
        /*0010*/ 	.short	0x0003
        /*0012*/ 	.short	0x0018
        /*0014*/ 	.byte	0x00, 0xf0, 0x21, 0x00


	//----- nvinfo : EIATTR_KPARAM_INFO
	.align		4
.L_1639:
        /*0018*/ 	.byte	0x04, 0x17
        /*001a*/ 	.short	(.L_1641 - .L_1640)
.L_1640:
        /*001c*/ 	.word	0x00000000
        /*0020*/ 	.short	0x0002
        /*0022*/ 	.short	0x0010
        /*0024*/ 	.byte	0x00, 0xf5, 0x21, 0x00


	//----- nvinfo : EIATTR_KPARAM_INFO
	.align		4
.L_1641:
        /*0028*/ 	.byte	0x04, 0x17
        /*002a*/ 	.short	(.L_1643 - .L_1642)
.L_1642:
        /*002c*/ 	.word	0x00000000
        /*0030*/ 	.short	0x0001
        /*0032*/ 	.short	0x0008
        /*0034*/ 	.byte	0x00, 0xf5, 0x21, 0x00


	//----- nvinfo : EIATTR_KPARAM_INFO
	.align		4
.L_1643:
        /*0038*/ 	.byte	0x04, 0x17
        /*003a*/ 	.short	(.L_1645 - .L_1644)
.L_1644:
        /*003c*/ 	.word	0x00000000
        /*0040*/ 	.short	0x0000
        /*0042*/ 	.short	0x0000
        /*0044*/ 	.byte	0x00, 0xf5, 0x21, 0x00


	//----- nvinfo : EIATTR_SPARSE_MMA_MASK
	.align		4
.L_1645:
        /*0048*/ 	.byte	0x03, 0x50
        /*004a*/ 	.short	0x0000


	//----- nvinfo : EIATTR_MAXREG_COUNT
	.align		4
        /*004c*/ 	.byte	0x03, 0x1b
        /*004e*/ 	.short	0x00ff


	//----- nvinfo : EIATTR_NUM_BARRIERS
	.align		4
        /*0050*/ 	.byte	0x02, 0x4c
        /*0052*/ 	.byte	0x01
	.zero		1


	//----- nvinfo : EIATTR_MERCURY_ISA_VERSION
	.align		4
        /*0054*/ 	.byte	0x03, 0x5f
        /*0056*/ 	.short	0x0101


	//----- nvinfo : EIATTR_VRC_CTA_INIT_COUNT
	.align		4
        /*0058*/ 	.byte	0x02, 0x4a
	.zero		1
	.zero		1


	//----- nvinfo : EIATTR_EXIT_INSTR_OFFSETS
	.align		4
        /*005c*/ 	.byte	0x04, 0x1c
        /*005e*/ 	.short	(.L_1647 - .L_1646)


	//   ....[0]....
.L_1646:
        /*0060*/ 	.word	0x00000540


	//   ....[1]....
        /*0064*/ 	.word	0x00000e60


	//   ....[2]....
        /*0068*/ 	.word	0x00000f20


	//----- nvinfo : EIATTR_CRS_STACK_SIZE
	.align		4
.L_1647:
        /*006c*/ 	.byte	0x04, 0x1e
        /*006e*/ 	.short	(.L_1649 - .L_1648)
.L_1648:
        /*0070*/ 	.word	0x00000000


	//----- nvinfo : EIATTR_CBANK_PARAM_SIZE
	.align		4
.L_1649:
        /*0074*/ 	.byte	0x03, 0x19
        /*0076*/ 	.short	0x0020


	//----- nvinfo : EIATTR_PARAM_CBANK
	.align		4
        /*0078*/ 	.byte	0x04, 0x0a
        /*007a*/ 	.short	(.L_1651 - .L_1650)
	.align		4
.L_1650:
        /*007c*/ 	.word	index@(.nv.constant0.contiguous_reduce_i32)
        /*0080*/ 	.short	0x0380
        /*0082*/ 	.short	0x0020


	//----- nvinfo : EIATTR_SW_WAR
	.align		4
.L_1651:
        /*0084*/ 	.byte	0x04, 0x36
        /*0086*/ 	.short	(.L_1653 - .L_1652)
.L_1652:
        /*0088*/ 	.word	0x00000008
.L_1653:


//--------------------- .nv.info.nkd2_i16         --------------------------
	.section	.nv.info.nkd2_i16,"",@"SHT_CUDA_INFO"
	.sectionflags	@""
	.align	4


	//----- nvinfo : EIATTR_CUDA_API_VERSION
	.align		4
        /*0000*/ 	.byte	0x04, 0x37
        /*0002*/ 	.short	(.L_1655 - .L_1654)
.L_1654:
        /*0004*/ 	.word	0x00000082


	//----- nvinfo : EIATTR_KPARAM_INFO
	.align		4
.L_1655:
        /*0008*/ 	.byte	0x04, 0x17
        /*000a*/ 	.short	(.L_1657 - .L_1656)
.L_1656:
        /*000c*/ 	.word	0x00000000
        /*0010*/ 	.short	0x0007
        /*0012*/ 	.short	0x0038
        /*0014*/ 	.byte	0x00, 0xf0, 0x21, 0x00


	//----- nvinfo : EIATTR_KPARAM_INFO
	.align		4
.L_1657:
        /*0018*/ 	.byte	0x04, 0x17
        /*001a*/ 	.short	(.L_1659 - .L_1658)
.L_1658:
        /*001c*/ 	.word	0x00000000
        /*0020*/ 	.short	0x0006
        /*0022*/ 	.short	0x0030
        /*0024*/ 	.byte	0x00, 0xf0, 0x21, 0x00


	//----- nvinfo : EIATTR_KPARAM_INFO
	.align		4
.L_1659:
        /*0028*/ 	.byte	0x04, 0x17
        /*002a*/ 	.short	(.L_1661 - .L_1660)
.L_1660:
        /*002c*/ 	.word	0x00000000
        /*0030*/ 	.short	0x0005
        /*0032*/ 	.short	0x0028
        /*0034*/ 	.byte	0x00, 0xf0, 0x21, 0x00


	//----- nvinfo : EIATTR_KPARAM_INFO
	.align		4
.L_1661:
        /*0038*/ 	.byte	0x04, 0x17
        /*003a*/ 	.short	(.L_1663 - .L_1662)
.L_1662:
        /*003c*/ 	.word	0x00000000
        /*0040*/ 	.short	0x0004
        /*0042*/ 	.short	0x0020
        /*0044*/ 	.byte	0x00, 0xf0, 0x21, 0x00


	//----- nvinfo : EIATTR_KPARAM_INFO
	.align		4
.L_1663:
        /*0048*/ 	.byte	0x04, 0x17
        /*004a*/ 	.short	(.L_1665 - .L_1664)
.L_1664:
        /*004c*/ 	.word	0x00000000
        /*0050*/ 	.short	0x0003
        /*0052*/ 	.short	0x0018
        /*0054*/ 	.byte	0x00, 0xf0, 0x21, 0x00


	//----- nvinfo : EIATTR_KPARAM_INFO
	.align		4
.L_1665:
        /*0058*/ 	.byte	0x04, 0x17
        /*005a*/ 	.short	(.L_1667 - .L_1666)
.L_1666:
        /*005c*/ 	.word	0x00000000
        /*0060*/ 	.short	0x0002
        /*0062*/ 	.short	0x0010
        /*0064*/ 	.byte	0x00, 0xf5, 0x21, 0x00


	//----- nvinfo : EIATTR_KPARAM_INFO
	.align		4
.L_1667:
        /*0068*/ 	.byte	0x04, 0x17
        /*006a*/ 	.short	(.L_1669 - .L_1668)
.L_1668:
        /*006c*/ 	.word	0x00000000
        /*0070*/ 	.short	0x0001
        /*0072*/ 	.short	0x0008
        /*0074*/ 	.byte	0x00, 0xf5, 0x21, 0x00


	//----- nvinfo : EIATTR_KPARAM_INFO
	.align		4
.L_1669:
        /*0078*/ 	.byte	0x04, 0x17
        /*007a*/ 	.short	(.L_1671 - .L_1670)
.L_1670:
        /*007c*/ 	.word	0x00000000
        /*0080*/ 	.short	0x0000
        /*0082*/ 	.short	0x0000
        /*0084*/ 	.byte	0x00, 0xf5, 0x21, 0x00


	//----- nvinfo : EIATTR_SPARSE_MMA_MASK
	.align		4
.L_1671:
        /*0088*/ 	.byte	0x03, 0x50
        /*008a*/ 	.short	0x0000


	//----- nvinfo : EIATTR_MAXREG_COUNT
	.align		4
        /*008c*/ 	.byte	0x03, 0x1b
        /*008e*/ 	.short	0x00ff


	//----- nvinfo : EIATTR_NUM_BARRIERS
	.align		4
        /*0090*/ 	.byte	0x02, 0x4c
        /*0092*/ 	.byte	0x01
	.zero		1


	//----- nvinfo : EIATTR_MERCURY_ISA_VERSION
	.align		4
        /*0094*/ 	.byte	0x03, 0x5f
        /*0096*/ 	.short	0x0101


	//----- nvinfo : EIATTR_VRC_CTA_INIT_COUNT
	.align		4
        /*0098*/ 	.byte	0x02, 0x4a
	.zero		1
	.zero		1


	//----- nvinfo : EIATTR_EXIT_INSTR_OFFSETS
	.align		4
        /*009c*/ 	.byte	0x04, 0x1c
        /*009e*/ 	.short	(.L_1673 - .L_1672)


	//   ....[0]....
.L_1672:
        /*00a0*/ 	.word	0x00000180


	//   ....[1]....
        /*00a4*/ 	.word	0x00000810


	//   ....[2]....
        /*00a8*/ 	.word	0x00001370


	//   ....[3]....
        /*00ac*/ 	.word	0x00001470


	//----- nvinfo : EIATTR_CRS_STACK_SIZE
	.align		4
.L_1673:
        /*00b0*/ 	.byte	0x04, 0x1e
        /*00b2*/ 	.short	(.L_1675 - .L_1674)
.L_1674:
        /*00b4*/ 	.word	0x00000000


	//----- nvinfo : EIATTR_CBANK_PARAM_SIZE
	.align		4
.L_1675:
        /*00b8*/ 	.byte	0x03, 0x19
        /*00ba*/ 	.short	0x0040


	//----- nvinfo : EIATTR_PARAM_CBANK
	.align		4
        /*00bc*/ 	.byte	0x04, 0x0a
        /*00be*/ 	.short	(.L_1677 - .L_1676)
	.align		4
.L_1676:
        /*00c0*/ 	.word	index@(.nv.constant0.nkd2_i16)
        /*00c4*/ 	.short	0x0380
        /*00c6*/ 	.short	0x0040


	//----- nvinfo : EIATTR_SW_WAR
	.align		4
.L_1677:
        /*00c8*/ 	.byte	0x04, 0x36
        /*00ca*/ 	.short	(.L_1679 - .L_1678)
.L_1678:
        /*00cc*/ 	.word	0x00000008
.L_1679:


//--------------------- .nv.info.nkd_i16          --------------------------
	.section	.nv.info.nkd_i16,"",@"SHT_CUDA_INFO"
	.sectionflags	@""
	.align	4


	//----- nvinfo : EIATTR_CUDA_API_VERSION
	.align		4
        /*0000*/ 	.byte	0x04, 0x37
        /*0002*/ 	.short	(.L_1681 - .L_1680)
.L_1680:
        /*0004*/ 	.word	0x00000082


	//----- nvinfo : EIATTR_KPARAM_INFO
	.align		4
.L_1681:
        /*0008*/ 	.byte	0x04, 0x17
        /*000a*/ 	.short	(.L_1683 - .L_1682)
.L_1682:
        /*000c*/ 	.word	0x00000000
        /*0010*/ 	.short	0x0009
        /*0012*/ 	.short	0x0048
        /*0014*/ 	.byte	0x00, 0xf0, 0x21, 0x00


	//----- nvinfo : EIATTR_KPARAM_INFO
	.align		4
.L_1683:
        /*0018*/ 	.byte	0x04, 0x17
        /*001a*/ 	.short	(.L_1685 - .L_1684)
.L_1684:
        /*001c*/ 	.word	0x00000000
        /*0020*/ 	.short	0x0008
        /*0022*/ 	.short	0x0040
        /*0024*/ 	.byte	0x00, 0xf0, 0x21, 0x00


	//----- nvinfo : EIATTR_KPARAM_INFO
	.align		4
.L_1685:
        /*0028*/ 	.byte	0x04, 0x17
        /*002a*/ 	.short	(.L_1687 - .L_1686)
.L_1686:
        /*002c*/ 	.word	0x00000000
        /*0030*/ 	.short	0x0007
        /*0032*/ 	.short	0x0038
        /*0034*/ 	.byte	0x00, 0xf0, 0x21, 0x00


	//----- nvinfo : EIATTR_KPARAM_INFO
	.align		4
.L_1687:
        /*0038*/ 	.byte	0x04, 0x17
        /*003a*/ 	.short	(.L_1689 - .L_1688)
.L_1688:
        /*003c*/ 	.word	0x00000000
        /*0040*/ 	.short	0x0006
        /*0042*/ 	.short	0x0030
        /*0044*/ 	.byte	0x00, 0xf0, 0x21, 0x00


	//----- nvinfo : EIATTR_KPARAM_INFO
	.align		4
.L_1689:
        /*0048*/ 	.byte	0x04, 0x17
        /*004a*/ 	.short	(.L_1691 - .L_1690)
.L_1690:
        /*004c*/ 	.word	0x00000000
        /*0050*/ 	.short	0x0005
        /*0052*/ 	.short	0x0028
        /*0054*/ 	.byte	0x00, 0xf0, 0x21, 0x00


	//----- nvinfo : EIATTR_KPARAM_INFO
	.align		4
.L_1691:
        /*0058*/ 	.byte	0x04, 0x17
        /*005a*/ 	.short	(.L_1693 - .L_1692)
.L_1692:
        /*005c*/ 	.word	0x00000000
        /*0060*/ 	.short	0x0004
        /*0062*/ 	.short	0x0020
        /*0064*/ 	.byte	0x00, 0xf5, 0x21, 0x00


	//----- nvinfo : EIATTR_KPARAM_INFO
	.align		4
.L_1693:
        /*0068*/ 	.byte	0x04, 0x17
        /*006a*/ 	.short	(.L_1695 - .L_1694)
.L_1694:
        /*006c*/ 	.word	0x00000000
        /*0070*/ 	.short	0x0003
        /*0072*/ 	.short	0x0018
        /*0074*/ 	.byte	0x00, 0xf5, 0x21, 0x00


	//----- nvinfo : EIATTR_KPARAM_INFO
	.align		4
.L_1695:
        /*0078*/ 	.byte	0x04, 0x17
        /*007a*/ 	.short	(.L_1697 - .L_1696)
.L_1696:
        /*007c*/ 	.word	0x00000000
        /*0080*/ 	.short	0x0002
        /*0082*/ 	.short	0x0010
        /*0084*/ 	.byte	0x00, 0xf5, 0x21, 0x00


	//----- nvinfo : EIATTR_KPARAM_INFO
	.align		4
.L_1697:
        /*0088*/ 	.byte	0x04, 0x17
        /*008a*/ 	.short	(.L_1699 - .L_1698)
.L_1698:
        /*008c*/ 	.word	0x00000000
        /*0090*/ 	.short	0x0001
        /*0092*/ 	.short	0x0008
        /*0094*/ 	.byte	0x00, 0xf5, 0x21, 0x00


	//----- nvinfo : EIATTR_KPARAM_INFO
	.align		4
.L_1699:
        /*0098*/ 	.byte	0x04, 0x17
        /*009a*/ 	.short	(.L_1701 - .L_1700)
.L_1700:
        /*009c*/ 	.word	0x00000000
        /*00a0*/ 	.short	0x0000
        /*00a2*/ 	.short	0x0000
        /*00a4*/ 	.byte	0x00, 0xf5, 0x21, 0x00


	//----- nvinfo : EIATTR_SPARSE_MMA_MASK
	.align		4
.L_1701:
        /*00a8*/ 	.byte	0x03, 0x50
        /*00aa*/ 	.short	0x0000


	//----- nvinfo : EIATTR_MAXREG_COUNT
	.align		4
        /*00ac*/ 	.byte	0x03, 0x1b
        /*00ae*/ 	.short	0x00ff


	//----- nvinfo : EIATTR_NUM_BARRIERS
	.align		4
        /*00b0*/ 	.byte	0x02, 0x4c
        /*00b2*/ 	.byte	0x01
	.zero		1


	//----- nvinfo : EIATTR_MERCURY_ISA_VERSION
	.align		4
        /*00b4*/ 	.byte	0x03, 0x5f
        /*00b6*/ 	.short	0x0101


	//----- nvinfo : EIATTR_VRC_CTA_INIT_COUNT
	.align		4
        /*00b8*/ 	.byte	0x02, 0x4a
	.zero		1
	.zero		1


	//----- nvinfo : EIATTR_EXIT_INSTR_OFFSETS
	.align		4
        /*00bc*/ 	.byte	0x04, 0x1c
        /*00be*/ 	.short	(.L_1703 - .L_1702)


	//   ....[0]....
.L_1702:
        /*00c0*/ 	.word	0x00000180


	//   ....[1]....
        /*00c4*/ 	.word	0x00006b40


	//   ....[2]....
        /*00c8*/ 	.word	0x000076a0


	//   ....[3]....
        /*00cc*/ 	.word	0x000077e0


	//----- nvinfo : EIATTR_CRS_STACK_SIZE
	.align		4
.L_1703:
        /*00d0*/ 	.byte	0x04, 0x1e
        /*00d2*/ 	.short	(.L_1705 - .L_1704)
.L_1704:
        /*00d4*/ 	.word	0x00000000


	//----- nvinfo : EIATTR_CBANK_PARAM_SIZE
	.align		4
.L_1705:
        /*00d8*/ 	.byte	0x03, 0x19
        /*00da*/ 	.short	0x0050


	//----- nvinfo : EIATTR_PARAM_CBANK
	.align		4
        /*00dc*/ 	.byte	0x04, 0x0a
        /*00de*/ 	.short	(.L_1707 - .L_1706)
	.align		4
.L_1706:
        /*00e0*/ 	.word	index@(.nv.constant0.nkd_i16)
        /*00e4*/ 	.short	0x0380
        /*00e6*/ 	.short	0x0050


	//----- nvinfo : EIATTR_SW_WAR
	.align		4
.L_1707:
        /*00e8*/ 	.byte	0x04, 0x36
        /*00ea*/ 	.short	(.L_1709 - .L_1708)
.L_1708:
        /*00ec*/ 	.word	0x00000008
.L_1709:


//--------------------- .nv.info.contiguous_reduce2_i16 --------------------------
	.section	.nv.info.contiguous_reduce2_i16,"",@"SHT_CUDA_INFO"
	.sectionflags	@""
	.align	4


	//----- nvinfo : EIATTR_CUDA_API_VERSION
	.align		4
        /*0000*/ 	.byte	0x04, 0x37
        /*0002*/ 	.short	(.L_1711 - .L_1710)
.L_1710:
        /*0004*/ 	.word	0x00000082


	//----- nvinfo : EIATTR_KPARAM_INFO
	.align		4
.L_1711:
        /*0008*/ 	.byte	0x04, 0x17
        /*000a*/ 	.short	(.L_1713 - .L_1712)
.L_1712:
        /*000c*/ 	.word	0x00000000
        /*0010*/ 	.short	0x0003
        /*0012*/ 	.short	0x0018
        /*0014*/ 	.byte	0x00, 0xf0, 0x21, 0x00


	//----- nvinfo : EIATTR_KPARAM_INFO
	.align		4
.L_1713:
        /*0018*/ 	.byte	0x04, 0x17
        /*001a*/ 	.short	(.L_1715 - .L_1714)
.L_1714:
        /*001c*/ 	.word	0x00000000
        /*0020*/ 	.short	0x0002
        /*0022*/ 	.short	0x0010
        /*0024*/ 	.byte	0x00, 0xf5, 0x21, 0x00


	//----- nvinfo : EIATTR_KPARAM_INFO
	.align		4
.L_1715:
        /*0028*/ 	.byte	0x04, 0x17
        /*002a*/ 	.short	(.L_1717 - .L_1716)
.L_1716:
        /*002c*/ 	.word	0x00000000
        /*0030*/ 	.short	0x0001
        /*0032*/ 	.short	0x0008
        /*0034*/ 	.byte	0x00, 0xf5, 0x21, 0x00


	//----- nvinfo : EIATTR_KPARAM_INFO
	.align		4
.L_1717:
        /*0038*/ 	.byte	0x04, 0x17
        /*003a*/ 	.short	(.L_1719 - .L_1718)
.L_1718:
        /*003c*/ 	.word	0x00000000
        /*0040*/ 	.short	0x0000
        /*0042*/ 	.short	0x0000
        /*0044*/ 	.byte	0x00, 0xf5, 0x21, 0x00


	//----- nvinfo : EIATTR_SPARSE_MMA_MASK
	.align		4
.L_1719:
        /*0048*/ 	.byte	0x03, 0x50
        /*004a*/ 	.short	0x0000


	//----- nvinfo : EIATTR_MAXREG_COUNT
	.align		4
        /*004c*/ 	.byte	0x03, 0x1b
        /*004e*/ 	.short	0x00ff


	//----- nvinfo : EIATTR_NUM_BARRIERS
	.align		4
        /*0050*/ 	.byte	0x02, 0x4c
        /*0052*/ 	.byte	0x01
	.zero		1


	//----- nvinfo : EIATTR_MERCURY_ISA_VERSION
	.align		4
        /*0054*/ 	.byte	0x03, 0x5f
        /*0056*/ 	.short	0x0101


	//----- nvinfo : EIATTR_VRC_CTA_INIT_COUNT
	.align		4
        /*0058*/ 	.byte	0x02, 0x4a
	.zero		1
	.zero		1


	//----- nvinfo : EIATTR_EXIT_INSTR_OFFSETS
	.align		4
        /*005c*/ 	.byte	0x04, 0x1c
        /*005e*/ 	.short	(.L_1721 - .L_1720)


	//   ....[0]....
.L_1720:
        /*0060*/ 	.word	0x00000790


	//   ....[1]....
        /*0064*/ 	.word	0x000012f0


	//   ....[2]....
        /*0068*/ 	.word	0x000013b0


	//----- nvinfo : EIATTR_CRS_STACK_SIZE
	.align		4
.L_1721:
        /*006c*/ 	.byte	0x04, 0x1e
        /*006e*/ 	.short	(.L_1723 - .L_1722)
.L_1722:
        /*0070*/ 	.word	0x00000000


	//----- nvinfo : EIATTR_CBANK_PARAM_SIZE
	.align		4
.L_1723:
        /*0074*/ 	.byte	0x03, 0x19
        /*0076*/ 	.short	0x0020


	//----- nvinfo : EIATTR_PARAM_CBANK
	.align		4
        /*0078*/ 	.byte	0x04, 0x0a
        /*007a*/ 	.short	(.L_1725 - .L_1724)
	.align		4
.L_1724:
        /*007c*/ 	.word	index@(.nv.constant0.contiguous_reduce2_i16)
        /*0080*/ 	.short	0x0380
        /*0082*/ 	.short	0x0020


	//----- nvinfo : EIATTR_SW_WAR
	.align		4
.L_1725:
        /*0084*/ 	.byte	0x04, 0x36
        /*0086*/ 	.short	(.L_1727 - .L_1726)
.L_1726:
        /*0088*/ 	.word	0x00000008
.L_1727:


//--------------------- .nv.info.uncontiguous_reduce_i16 --------------------------
	.section	.nv.info.uncontiguous_reduce_i16,"",@"SHT_CUDA_INFO"
	.sectionflags	@""
	.align	4


	//----- nvinfo : EIATTR_CUDA_API_VERSION
	.align		4
        /*0000*/ 	.byte	0x04, 0x37
        /*0002*/ 	.short	(.L_1729 - .L_1728)
.L_1728:
        /*0004*/ 	.word	0x00000082


	//----- nvinfo : EIATTR_KPARAM_INFO
	.align		4
.L_1729:
        /*0008*/ 	.byte	0x04, 0x17
        /*000a*/ 	.short	(.L_1731 - .L_1730)
.L_1730:
        /*000c*/ 	.word	0x00000000
        /*0010*/ 	.short	0x0006
        /*0012*/ 	.short	0x0030
        /*0014*/ 	.byte	0x00, 0xf0, 0x21, 0x00


	//----- nvinfo : EIATTR_KPARAM_INFO
	.align		4
.L_1731:
        /*0018*/ 	.byte	0x04, 0x17
        /*001a*/ 	.short	(.L_1733 - .L_1732)
.L_1732:
        /*001c*/ 	.word	0x00000000
        /*0020*/ 	.short	0x0005
        /*0022*/ 	.short	0x0028
        /*0024*/ 	.byte	0x00, 0xf0, 0x21, 0x00


	//----- nvinfo : EIATTR_KPARAM_INFO
	.align		4
.L_1733:
        /*0028*/ 	.byte	0x04, 0x17
        /*002a*/ 	.short	(.L_1735 - .L_1734)
.L_1734:
        /*002c*/ 	.word	0x00000000
        /*0030*/ 	.short	0x0004
        /*0032*/ 	.short	0x0020
        /*0034*/ 	.byte	0x00, 0xf5, 0x21, 0x00


	//----- nvinfo : EIATTR_KPARAM_INFO
	.align		4
.L_1735:
        /*0038*/ 	.byte	0x04, 0x17
        /*003a*/ 	.short	(.L_1737 - .L_1736)
.L_1736:
        /*003c*/ 	.word	0x00000000
        /*0040*/ 	.short	0x0003
        /*0042*/ 	.short	0x0018
        /*0044*/ 	.byte	0x00, 0xf5, 0x21, 0x00


	//----- nvinfo : EIATTR_KPARAM_INFO
	.align		4
.L_1737:
        /*0048*/ 	.byte	0x04, 0x17
        /*004a*/ 	.short	(.L_1739 - .L_1738)
.L_1738:
        /*004c*/ 	.word	0x00000000
        /*0050*/ 	.short	0x0002
        /*0052*/ 	.short	0x0010
        /*0054*/ 	.byte	0x00, 0xf5, 0x21, 0x00


	//----- nvinfo : EIATTR_KPARAM_INFO
	.align		4
.L_1739:
        /*0058*/ 	.byte	0x04, 0x17
        /*005a*/ 	.short	(.L_1741 - .L_1740)
.L_1740:
        /*005c*/ 	.word	0x00000000
        /*0060*/ 	.short	0x0001
        /*0062*/ 	.short	0x0008
        /*0064*/ 	.byte	0x00, 0xf5, 0x21, 0x00


	//----- nvinfo : EIATTR_KPARAM_INFO
	.align		4
.L_1741:
        /*0068*/ 	.byte	0x04, 0x17
        /*006a*/ 	.short	(.L_1743 - .L_1742)
.L_1742:
        /*006c*/ 	.word	0x00000000
        /*0070*/ 	.short	0x0000
        /*0072*/ 	.short	0x0000
        /*0074*/ 	.byte	0x00, 0xf5, 0x21, 0x00


	//----- nvinfo : EIATTR_SPARSE_MMA_MASK
	.align		4
.L_1743:
        /*0078*/ 	.byte	0x03, 0x50
        /*007a*/ 	.short	0x0000


	//----- nvinfo : EIATTR_MAXREG_COUNT
	.align		4
        /*007c*/ 	.byte	0x03, 0x1b
        /*007e*/ 	.short	0x00ff


	//----- nvinfo : EIATTR_NUM_BARRIERS
	.align		4
        /*0080*/ 	.byte	0x02, 0x4c
        /*0082*/ 	.byte	0x01
	.zero		1


	//----- nvinfo : EIATTR_MERCURY_ISA_VERSION
	.align		4
        /*0084*/ 	.byte	0x03, 0x5f
        /*0086*/ 	.short	0x0101


	//----- nvinfo : EIATTR_VRC_CTA_INIT_COUNT
	.align		4
        /*0088*/ 	.byte	0x02, 0x4a
	.zero		1
	.zero		1


	//----- nvinfo : EIATTR_EXIT_INSTR_OFFSETS
	.align		4
        /*008c*/ 	.byte	0x04, 0x1c
        /*008e*/ 	.short	(.L_1745 - .L_1744)


	//   ....[0]....
.L_1744:
        /*0090*/ 	.word	0x00006ab0


	//   ....[1]....
        /*0094*/ 	.word	0x00007610


	//   ....[2]....
        /*0098*/ 	.word	0x000076e0


	//----- nvinfo : EIATTR_CRS_STACK_SIZE
	.align		4
.L_1745:
        /*009c*/ 	.byte	0x04, 0x1e
        /*009e*/ 	.short	(.L_1747 - .L_1746)
.L_1746:
        /*00a0*/ 	.word	0x00000000


	//----- nvinfo : EIATTR_CBANK_PARAM_SIZE
	.align		4
.L_1747:
        /*00a4*/ 	.byte	0x03, 0x19
        /*00a6*/ 	.short	0x0038


	//----- nvinfo : EIATTR_PARAM_CBANK
	.align		4
        /*00a8*/ 	.byte	0x04, 0x0a
        /*00aa*/ 	.short	(.L_1749 - .L_1748)
	.align		4
.L_1748:
        /*00ac*/ 	.word	index@(.nv.constant0.uncontiguous_reduce_i16)
        /*00b0*/ 	.short	0x0380
        /*00b2*/ 	.short	0x0038


	//----- nvinfo : EIATTR_SW_WAR
	.align		4
.L_1749:
        /*00b4*/ 	.byte	0x04, 0x36
        /*00b6*/ 	.short	(.L_1751 - .L_1750)
.L_1750:
        /*00b8*/ 	.word	0x00000008
.L_1751:


//--------------------- .nv.info.contiguous_reduce_i16 --------------------------
	.section	.nv.info.contiguous_reduce_i16,"",@"SHT_CUDA_INFO"
	.sectionflags	@""
	.align	4


	//----- nvinfo : EIATTR_CUDA_API_VERSION
	.align		4
        /*0000*/ 	.byte	0x04, 0x37
        /*0002*/ 	.short	(.L_1753 - .L_1752)
.L_1752:
        /*0004*/ 	.word	0x00000082


	//----- nvinfo : EIATTR_KPARAM_INFO
	.align		4
.L_1753:
        /*0008*/ 	.byte	0x04, 0x17
        /*000a*/ 	.short	(.L_1755 - .L_1754)
.L_1754:
        /*000c*/ 	.word	0x00000000
        /*0010*/ 	.short	0x0003
        /*0012*/ 	.short	0x0018
        /*0014*/ 	.byte	0x00, 0xf0, 0x21, 0x00


	//----- nvinfo : EIATTR_KPARAM_INFO
	.align		4
.L_1755:
        /*0018*/ 	.byte	0x04, 0x17
        /*001a*/ 	.short	(.L_1757 - .L_1756)
.L_1756:
        /*001c*/ 	.word	0x00000000
        /*0020*/ 	.short	0x0002
        /*0022*/ 	.short	0x0010
        /*0024*/ 	.byte	0x00, 0xf5, 0x21, 0x00


	//----- nvinfo : EIATTR_KPARAM_INFO
	.align		4
.L_1757:
        /*0028*/ 	.byte	0x04, 0x17
        /*002a*/ 	.short	(.L_1759 - .L_1758)
.L_1758:
        /*002c*/ 	.word	0x00000000
        /*0030*/ 	.short	0x0001
        /*0032*/ 	.short	0x0008
        /*0034*/ 	.byte	0x00, 0xf5, 0x21, 0x00


	//----- nvinfo : EIATTR_KPARAM_INFO
	.align		4
.L_1759:
        /*0038*/ 	.byte	0x04, 0x17
        /*003a*/ 	.short	(.L_1761 - .L_1760)
.L_1760:
        /*003c*/ 	.word	0x00000000
        /*0040*/ 	.short	0x0000
        /*0042*/ 	.short	0x0000
        /*0044*/ 	.byte	0x00, 0xf5, 0x21, 0x00


	//----- nvinfo : EIATTR_SPARSE_MMA_MASK
	.align		4
.L_1761:
        /*0048*/ 	.byte	0x03, 0x50
        /*004a*/ 	.short	0x0000


	//----- nvinfo : EIATTR_MAXREG_COUNT
	.align		4
        /*004c*/ 	.byte	0x03, 0x1b
        /*004e*/ 	.short	0x00ff


	//----- nvinfo : EIATTR_NUM_BARRIERS
	.align		4
        /*0050*/ 	.byte	0x02, 0x4c
        /*0052*/ 	.byte	0x01
	.zero		1


	//----- nvinfo : EIATTR_MERCURY_ISA_VERSION
	.align		4
        /*0054*/ 	.byte	0x03, 0x5f
        /*0056*/ 	.short	0x0101


	//----- nvinfo : EIATTR_VRC_CTA_INIT_COUNT
	.align		4
        /*0058*/ 	.byte	0x02, 0x4a
	.zero		1
	.zero		1


	//----- nvinfo : EIATTR_EXIT_INSTR_OFFSETS
	.align		4
        /*005c*/ 	.byte	0x04, 0x1c
        /*005e*/ 	.short	(.L_1763 - .L_1762)


	//   ....[0]....
.L_1762:
        /*0060*/ 	.word	0x00000580


	//   ....[1]....
        /*0064*/ 	.word	0x000010e0


	//   ....[2]....
        /*0068*/ 	.word	0x000011a0


	//----- nvinfo : EIATTR_CRS_STACK_SIZE
	.align		4
.L_1763:
        /*006c*/ 	.byte	0x04, 0x1e
        /*006e*/ 	.short	(.L_1765 - .L_1764)
.L_1764:
        /*0070*/ 	.word	0x00000000


	//----- nvinfo : EIATTR_CBANK_PARAM_SIZE
	.align		4
.L_1765:
        /*0074*/ 	.byte	0x03, 0x19
        /*0076*/ 	.short	0x0020


	//----- nvinfo : EIATTR_PARAM_CBANK
	.align		4
        /*0078*/ 	.byte	0x04, 0x0a
        /*007a*/ 	.short	(.L_1767 - .L_1766)
	.align		4
.L_1766:
        /*007c*/ 	.word	index@(.nv.constant0.contiguous_reduce_i16)
        /*0080*/ 	.short	0x0380
        /*0082*/ 	.short	0x0020


	//----- nvinfo : EIATTR_SW_WAR
	.align		4
.L_1767:
        /*0084*/ 	.byte	0x04, 0x36
        /*0086*/ 	.short	(.L_1769 - .L_1768)
.L_1768:
        /*0088*/ 	.word	0x00000008
.L_1769:


//--------------------- .nv.info.nkd2_i8          --------------------------
	.section	.nv.info.nkd2_i8,"",@"SHT_CUDA_INFO"
	.sectionflags	@""
	.align	4


	//----- nvinfo : EIATTR_CUDA_API_VERSION
	.align		4
        /*0000*/ 	.byte	0x04, 0x37
        /*0002*/ 	.short	(.L_1771 - .L_1770)
.L_1770:
        /*0004*/ 	.word	0x00000082


	//----- nvinfo : EIATTR_KPARAM_INFO
	.align		4
.L_1771:
        /*0008*/ 	.byte	0x04, 0x17
        /*000a*/ 	.short	(.L_1773 - .L_1772)
.L_1772:
        /*000c*/ 	.word	0x00000000
        /*0010*/ 	.short	0x0007
        /*0012*/ 	.short	0x0038
        /*0014*/ 	.byte	0x00, 0xf0, 0x21, 0x00


	//----- nvinfo : EIATTR_KPARAM_INFO
	.align		4
.L_1773:
        /*0018*/ 	.byte	0x04, 0x17
        /*001a*/ 	.short	(.L_1775 - .L_1774)
.L_1774:
        /*001c*/ 	.word	0x00000000
        /*0020*/ 	.short	0x0006
        /*0022*/ 	.short	0x0030
        /*0024*/ 	.byte	0x00, 0xf0, 0x21, 0x00


	//----- nvinfo : EIATTR_KPARAM_INFO
	.align		4
.L_1775:
        /*0028*/ 	.byte	0x04, 0x17
        /*002a*/ 	.short	(.L_1777 - .L_1776)
.L_1776:
        /*002c*/ 	.word	0x00000000
        /*0030*/ 	.short	0x0005
        /*0032*/ 	.short	0x0028
        /*0034*/ 	.byte	0x00, 0xf0, 0x21, 0x00


	//----- nvinfo : EIATTR_KPARAM_INFO
	.align		4
.L_1777:
        /*0038*/ 	.byte	0x04, 0x17
        /*003a*/ 	.short	(.L_1779 - .L_1778)
.L_1778:
        /*003c*/ 	.word	0x00000000
        /*0040*/ 	.short	0x0004
        /*0042*/ 	.short	0x0020
        /*0044*/ 	.byte	0x00, 0xf0, 0x21, 0x00


	//----- nvinfo : EIATTR_KPARAM_INFO
	.align		4
.L_1779:
        /*0048*/ 	.byte	0x04, 0x17
        /*004a*/ 	.short	(.L_1781 - .L_1780)
.L_1780:
        /*004c*/ 	.word	0x00000000
        /*0050*/ 	.short	0x0003
        /*0052*/ 	.short	0x0018
        /*0054*/ 	.byte	0x00, 0xf0, 0x21, 0x00


	//----- nvinfo : EIATTR_KPARAM_INFO
	.align		4
.L_1781:
        /*0058*/ 	.byte	0x04, 0x17
        /*005a*/ 	.short	(.L_1783 - .L_1782)
.L_1782:
        /*005c*/ 	.word	0x00000000
        /*0060*/ 	.short	0x0002
        /*0062*/ 	.short	0x0010
        /*0064*/ 	.byte	0x00, 0xf5, 0x21, 0x00


	//----- nvinfo : EIATTR_KPARAM_INFO
	.align		4
.L_1783:
        /*0068*/ 	.byte	0x04, 0x17
        /*006a*/ 	.short	(.L_1785 - .L_1784)
.L_1784:
        /*006c*/ 	.word	0x00000000
        /*0070*/ 	.short	0x0001
        /*0072*/ 	.short	0x0008
        /*0074*/ 	.byte	0x00, 0xf5, 0x21, 0x00


	//----- nvinfo : EIATTR_KPARAM_INFO
	.align		4
.L_1785:
        /*0078*/ 	.byte	0x04, 0x17
        /*007a*/ 	.short	(.L_1787 - .L_1786)
.L_1786:
        /*007c*/ 	.word	0x00000000
        /*0080*/ 	.short	0x0000
        /*0082*/ 	.short	0x0000
        /*0084*/ 	.byte	0x00, 0xf5, 0x21, 0x00


	//----- nvinfo : EIATTR_SPARSE_MMA_MASK
	.align		4
.L_1787:
        /*0088*/ 	.byte	0x03, 0x50
        /*008a*/ 	.short	0x0000


	//----- nvinfo : EIATTR_MAXREG_COUNT
	.align		4
        /*008c*/ 	.byte	0x03, 0x1b
        /*008e*/ 	.short	0x00ff


	//----- nvinfo : EIATTR_NUM_BARRIERS
	.align		4
        /*0090*/ 	.byte	0x02, 0x4c
        /*0092*/ 	.byte	0x01
	.zero		1


	//----- nvinfo : EIATTR_MERCURY_ISA_VERSION
	.align		4
        /*0094*/ 	.byte	0x03, 0x5f
        /*0096*/ 	.short	0x0101


	//----- nvinfo : EIATTR_VRC_CTA_INIT_COUNT
	.align		4
        /*0098*/ 	.byte	0x02, 0x4a
	.zero		1
	.zero		1


	//----- nvinfo : EIATTR_EXIT_INSTR_OFFSETS
	.align		4
        /*009c*/ 	.byte	0x04, 0x1c
        /*009e*/ 	.short	(.L_1789 - .L_1788)


	//   ....[0]....
.L_1788:
        /*00a0*/ 	.word	0x00000170


	//   ....[1]....
        /*00a4*/ 	.word	0x000007f0


	//   ....[2]....
        /*00a8*/ 	.word	0x00001110


	//   ....[3]....
        /*00ac*/ 	.word	0x00001250


	//----- nvinfo : EIATTR_CRS_STACK_SIZE
	.align		4
.L_1789:
        /*00b0*/ 	.byte	0x04, 0x1e
        /*00b2*/ 	.short	(.L_1791 - .L_1790)
.L_1790:
        /*00b4*/ 	.word	0x00000000


	//----- nvinfo : EIATTR_CBANK_PARAM_SIZE
	.align		4
.L_1791:
        /*00b8*/ 	.byte	0x03, 0x19
        /*00ba*/ 	.short	0x0040


	//----- nvinfo : EIATTR_PARAM_CBANK
	.align		4
        /*00bc*/ 	.byte	0x04, 0x0a
        /*00be*/ 	.short	(.L_1793 - .L_1792)
	.align		4
.L_1792:
        /*00c0*/ 	.word	index@(.nv.constant0.nkd2_i8)
        /*00c4*/ 	.short	0x0380
        /*00c6*/ 	.short	0x0040


	//----- nvinfo : EIATTR_SW_WAR
	.align		4
.L_1793:
        /*00c8*/ 	.byte	0x04, 0x36
        /*00ca*/ 	.short	(.L_1795 - .L_1794)
.L_1794:
        /*00cc*/ 	.word	0x00000008
.L_1795:


//--------------------- .nv.info.nkd_i8           --------------------------
	.section	.nv.info.nkd_i8,"",@"SHT_CUDA_INFO"
	.sectionflags	@""
	.align	4


	//----- nvinfo : EIATTR_CUDA_API_VERSION
	.align		4
        /*0000*/ 	.byte	0x04, 0x37
        /*0002*/ 	.short	(.L_1797 - .L_1796)
.L_1796:
        /*0004*/ 	.word	0x00000082


	//----- nvinfo : EIATTR_KPARAM_INFO
	.align		4
.L_1797:
        /*0008*/ 	.byte	0x04, 0x17
        /*000a*/ 	.short	(.L_1799 - .L_1798)
.L_1798:
        /*000c*/ 	.word	0x00000000
        /*0010*/ 	.short	0x0009
        /*0012*/ 	.short	0x0048
        /*0014*/ 	.byte	0x00, 0xf0, 0x21, 0x00


	//----- nvinfo : EIATTR_KPARAM_INFO
	.align		4
.L_1799:
        /*0018*/ 	.byte	0x04, 0x17
        /*001a*/ 	.short	(.L_1801 - .L_1800)
.L_1800:
        /*001c*/ 	.word	0x00000000
        /*0020*/ 	.short	0x0008
        /*0022*/ 	.short	0x0040
        /*0024*/ 	.byte	0x00, 0xf0, 0x21, 0x00


	//----- nvinfo : EIATTR_KPARAM_INFO
	.align		4
.L_1801:
        /*0028*/ 	.byte	0x04, 0x17
        /*002a*/ 	.short	(.L_1803 - .L_1802)
.L_1802:
        /*002c*/ 	.word	0x00000000
        /*0030*/ 	.short	0x0007
        /*0032*/ 	.short	0x0038
        /*0034*/ 	.byte	0x00, 0xf0, 0x21, 0x00


	//----- nvinfo : EIATTR_KPARAM_INFO
	.align		4
.L_1803:
        /*0038*/ 	.byte	0x04, 0x17
        /*003a*/ 	.short	(.L_1805 - .L_1804)
.L_1804:
        /*003c*/ 	.word	0x00000000
        /*0040*/ 	.short	0x0006
        /*0042*/ 	.short	0x0030
        /*0044*/ 	.byte	0x00, 0xf0, 0x21, 0x00


	//----- nvinfo : EIATTR_KPARAM_INFO
	.align		4
.L_1805:
        /*0048*/ 	.byte	0x04, 0x17
        /*004a*/ 	.short	(.L_1807 - .L_1806)
.L_1806:
        /*004c*/ 	.word	0x00000000
        /*0050*/ 	.short	0x0005
        /*0052*/ 	.short	0x0028
        /*0054*/ 	.byte	0x00, 0xf0, 0x21, 0x00


	//----- nvinfo : EIATTR_KPARAM_INFO
	.align		4
.L_1807:
        /*0058*/ 	.byte	0x04, 0x17
        /*005a*/ 	.short	(.L_1809 - .L_1808)
.L_1808:
        /*005c*/ 	.word	0x00000000
        /*0060*/ 	.short	0x0004
        /*0062*/ 	.short	0x0020
        /*0064*/ 	.byte	0x00, 0xf5, 0x21, 0x00


	//----- nvinfo : EIATTR_KPARAM_INFO
	.align		4
.L_1809:
        /*0068*/ 	.byte	0x04, 0x17
        /*006a*/ 	.short	(.L_1811 - .L_1810)
.L_1810:
        /*006c*/ 	.word	0x00000000
        /*0070*/ 	.short	0x0003
        /*0072*/ 	.short	0x0018
        /*0074*/ 	.byte	0x00, 0xf5, 0x21, 0x00


	//----- nvinfo : EIATTR_KPARAM_INFO
	.align		4
.L_1811:
        /*0078*/ 	.byte	0x04, 0x17
        /*007a*/ 	.short	(.L_1813 - .L_1812)
.L_1812:
        /*007c*/ 	.word	0x00000000
        /*0080*/ 	.short	0x0002
        /*0082*/ 	.short	0x0010
        /*0084*/ 	.byte	0x00, 0xf5, 0x21, 0x00


	//----- nvinfo : EIATTR_KPARAM_INFO
	.align		4
.L_1813:
        /*0088*/ 	.byte	0x04, 0x17
        /*008a*/ 	.short	(.L_1815 - .L_1814)
.L_1814:
        /*008c*/ 	.word	0x00000000
        /*0090*/ 	.short	0x0001
        /*0092*/ 	.short	0x0008
        /*0094*/ 	.byte	0x00, 0xf5, 0x21, 0x00


	//----- nvinfo : EIATTR_KPARAM_INFO
	.align		4
.L_1815:
        /*0098*/ 	.byte	0x04, 0x17
        /*009a*/ 	.short	(.L_1817 - .L_1816)
.L_1816:
        /*009c*/ 	.word	0x00000000
        /*00a0*/ 	.short	0x0000
        /*00a2*/ 	.short	0x0000
        /*00a4*/ 	.byte	0x00, 0xf5, 0x21, 0x00


	//----- nvinfo : EIATTR_SPARSE_MMA_MASK
	.align		4
.L_1817:
        /*00a8*/ 	.byte	0x03, 0x50
        /*00aa*/ 	.short	0x0000


	//----- nvinfo : EIATTR_MAXREG_COUNT
	.align		4
        /*00ac*/ 	.byte	0x03, 0x1b
        /*00ae*/ 	.short	0x00ff


	//----- nvinfo : EIATTR_NUM_BARRIERS
	.align		4
        /*00b0*/ 	.byte	0x02, 0x4c
        /*00b2*/ 	.byte	0x01
	.zero		1


	//----- nvinfo : EIATTR_MERCURY_ISA_VERSION
	.align		4
        /*00b4*/ 	.byte	0x03, 0x5f
        /*00b6*/ 	.short	0x0101


	//----- nvinfo : EIATTR_VRC_CTA_INIT_COUNT
	.align		4
        /*00b8*/ 	.byte	0x02, 0x4a
	.zero		1
	.zero		1


	//----- nvinfo : EIATTR_EXIT_INSTR_OFFSETS
	.align		4
        /*00bc*/ 	.byte	0x04, 0x1c
        /*00be*/ 	.short	(.L_1819 - .L_1818)


	//   ....[0]....
.L_1818:
        /*00c0*/ 	.word	0x00000170


	//   ....[1]....
        /*00c4*/ 	.word	0x00006af0


	//   ....[2]....
        /*00c8*/ 	.word	0x00007410


	//   ....[3]....
        /*00cc*/ 	.word	0x000075a0


	//----- nvinfo : EIATTR_CRS_STACK_SIZE
	.align		4
.L_1819:
        /*00d0*/ 	.byte	0x04, 0x1e
        /*00d2*/ 	.short	(.L_1821 - .L_1820)
.L_1820:
        /*00d4*/ 	.word	0x00000000


	//----- nvinfo : EIATTR_CBANK_PARAM_SIZE
	.align		4
.L_1821:
        /*00d8*/ 	.byte	0x03, 0x19
        /*00da*/ 	.short	0x0050


	//----- nvinfo : EIATTR_PARAM_CBANK
	.align		4
        /*00dc*/ 	.byte	0x04, 0x0a
        /*00de*/ 	.short	(.L_1823 - .L_1822)
	.align		4
.L_1822:
        /*00e0*/ 	.word	index@(.nv.constant0.nkd_i8)
        /*00e4*/ 	.short	0x0380
        /*00e6*/ 	.short	0x0050


	//----- nvinfo : EIATTR_SW_WAR
	.align		4
.L_1823:
        /*00e8*/ 	.byte	0x04, 0x36
        /*00ea*/ 	.short	(.L_1825 - .L_1824)
.L_1824:
        /*00ec*/ 	.word	0x00000008
.L_1825:


//--------------------- .nv.info.contiguous_reduce2_i8 --------------------------
	.section	.nv.info.contiguous_reduce2_i8,"",@"SHT_CUDA_INFO"
	.sectionflags	@""
	.align	4


	//----- nvinfo : EIATTR_CUDA_API_VERSION
	.align		4
        /*0000*/ 	.byte	0x04, 0x37
        /*0002*/ 	.short	(.L_1827 - .L_1826)
.L_1826:
        /*0004*/ 	.word	0x00000082


	//----- nvinfo : EIATTR_KPARAM_INFO
	.align		4
.L_1827:
        /*0008*/ 	.byte	0x04, 0x17
        /*000a*/ 	.short	(.L_1829 - .L_1828)
.L_1828:
        /*000c*/ 	.word	0x00000000
        /*0010*/ 	.short	0x0003
        /*0012*/ 	.short	0x0018
        /*0014*/ 	.byte	0x00, 0xf0, 0x21, 0x00


	//----- nvinfo : EIATTR_KPARAM_INFO
	.align		4
.L_1829:
        /*0018*/ 	.byte	0x04, 0x17
        /*001a*/ 	.short	(.L_1831 - .L_1830)
.L_1830:
        /*001c*/ 	.word	0x00000000
        /*0020*/ 	.short	0x0002
        /*0022*/ 	.short	0x0010
        /*0024*/ 	.byte	0x00, 0xf5, 0x21, 0x00


	//----- nvinfo : EIATTR_KPARAM_INFO
	.align		4
.L_1831:
        /*0028*/ 	.byte	0x04, 0x17
        /*002a*/ 	.short	(.L_1833 - .L_1832)
.L_1832:
        /*002c*/ 	.word	0x00000000
        /*0030*/ 	.short	0x0001
        /*0032*/ 	.short	0x0008
        /*0034*/ 	.byte	0x00, 0xf5, 0x21, 0x00


	//----- nvinfo : EIATTR_KPARAM_INFO
	.align		4
.L_1833:
        /*0038*/ 	.byte	0x04, 0x17
        /*003a*/ 	.short	(.L_1835 - .L_1834)
.L_1834:
        /*003c*/ 	.word	0x00000000
        /*0040*/ 	.short	0x0000
        /*0042*/ 	.short	0x0000
        /*0044*/ 	.byte	0x00, 0xf5, 0x21, 0x00


	//----- nvinfo : EIATTR_SPARSE_MMA_MASK
	.align		4
.L_1835:
        /*0048*/ 	.byte	0x03, 0x50
        /*004a*/ 	.short	0x0000


	//----- nvinfo : EIATTR_MAXREG_COUNT
	.align		4
        /*004c*/ 	.byte	0x03, 0x1b
        /*004e*/ 	.short	0x00ff


	//----- nvinfo : EIATTR_NUM_BARRIERS
	.align		4
        /*0050*/ 	.byte	0x02, 0x4c
        /*0052*/ 	.byte	0x01
	.zero		1


	//----- nvinfo : EIATTR_MERCURY_ISA_VERSION
	.align		4
        /*0054*/ 	.byte	0x03, 0x5f
        /*0056*/ 	.short	0x0101


	//----- nvinfo : EIATTR_VRC_CTA_INIT_COUNT
	.align		4
        /*0058*/ 	.byte	0x02, 0x4a
	.zero		1
	.zero		1


	//----- nvinfo : EIATTR_EXIT_INSTR_OFFSETS
	.align		4
        /*005c*/ 	.byte	0x04, 0x1c
        /*005e*/ 	.short	(.L_1837 - .L_1836)


	//   ....[0]....
.L_1836:
        /*0060*/ 	.word	0x00000750


	//   ....[1]....
        /*0064*/ 	.word	0x00001070


	//   ....[2]....
        /*0068*/ 	.word	0x00001140


	//----- nvinfo : EIATTR_CRS_STACK_SIZE
	.align		4
.L_1837:
        /*006c*/ 	.byte	0x04, 0x1e
        /*006e*/ 	.short	(.L_1839 - .L_1838)
.L_1838:
        /*0070*/ 	.word	0x00000000


	//----- nvinfo : EIATTR_CBANK_PARAM_SIZE
	.align		4
.L_1839:
        /*0074*/ 	.byte	0x03, 0x19
        /*0076*/ 	.short	0x0020


	//----- nvinfo : EIATTR_PARAM_CBANK
	.align		4
        /*0078*/ 	.byte	0x04, 0x0a
        /*007a*/ 	.short	(.L_1841 - .L_1840)
	.align		4
.L_1840:
        /*007c*/ 	.word	index@(.nv.constant0.contiguous_reduce2_i8)
        /*0080*/ 	.short	0x0380
        /*0082*/ 	.short	0x0020


	//----- nvinfo : EIATTR_SW_WAR
	.align		4
.L_1841:
        /*0084*/ 	.byte	0x04, 0x36
        /*0086*/ 	.short	(.L_1843 - .L_1842)
.L_1842:
        /*0088*/ 	.word	0x00000008
.L_1843:


//--------------------- .nv.info.uncontiguous_reduce_i8 --------------------------
	.section	.nv.info.uncontiguous_reduce_i8,"",@"SHT_CUDA_INFO"
	.sectionflags	@""
	.align	4


	//----- nvinfo : EIATTR_CUDA_API_VERSION
	.align		4
        /*0000*/ 	.byte	0x04, 0x37
        /*0002*/ 	.short	(.L_1845 - .L_1844)
.L_1844:
        /*0004*/ 	.word	0x00000082


	//----- nvinfo : EIATTR_KPARAM_INFO
	.align		4
.L_1845:
        /*0008*/ 	.byte	0x04, 0x17
        /*000a*/ 	.short	(.L_1847 - .L_1846)
.L_1846:
        /*000c*/ 	.word	0x00000000
        /*0010*/ 	.short	0x0006
        /*0012*/ 	.short	0x0030
        /*0014*/ 	.byte	0x00, 0xf0, 0x21, 0x00


	//----- nvinfo : EIATTR_KPARAM_INFO
	.align		4
.L_1847:
        /*0018*/ 	.byte	0x04, 0x17
        /*001a*/ 	.short	(.L_1849 - .L_1848)
.L_1848:
        /*001c*/ 	.word	0x00000000
        /*0020*/ 	.short	0x0005
        /*0022*/ 	.short	0x0028
        /*0024*/ 	.byte	0x00, 0xf0, 0x21, 0x00


	//----- nvinfo : EIATTR_KPARAM_INFO
	.align		4
.L_1849:
        /*0028*/ 	.byte	0x04, 0x17
        /*002a*/ 	.short	(.L_1851 - .L_1850)
.L_1850:
        /*002c*/ 	.word	0x00000000
        /*0030*/ 	.short	0x0004
        /*0032*/ 	.short	0x0020
        /*0034*/ 	.byte	0x00, 0xf5, 0x21, 0x00


	//----- nvinfo : EIATTR_KPARAM_INFO
	.align		4
.L_1851:
        /*0038*/ 	.byte	0x04, 0x17
        /*003a*/ 	.short	(.L_1853 - .L_1852)
.L_1852:
        /*003c*/ 	.word	0x00000000
        /*0040*/ 	.short	0x0003
        /*0042*/ 	.short	0x0018
        /*0044*/ 	.byte	0x00, 0xf5, 0x21, 0x00


	//----- nvinfo : EIATTR_KPARAM_INFO
	.align		4
.L_1853:
        /*0048*/ 	.byte	0x04, 0x17
        /*004a*/ 	.short	(.L_1855 - .L_1854)
.L_1854:
        /*004c*/ 	.word	0x00000000
        /*0050*/ 	.short	0x0002
        /*0052*/ 	.short	0x0010
        /*0054*/ 	.byte	0x00, 0xf5, 0x21, 0x00


	//----- nvinfo : EIATTR_KPARAM_INFO
	.align		4
.L_1855:
        /*0058*/ 	.byte	0x04, 0x17
        /*005a*/ 	.short	(.L_1857 - .L_1856)
.L_1856:
        /*005c*/ 	.word	0x00000000
        /*0060*/ 	.short	0x0001
        /*0062*/ 	.short	0x0008
        /*0064*/ 	.byte	0x00, 0xf5, 0x21, 0x00


	//----- nvinfo : EIATTR_KPARAM_INFO
	.align		4
.L_1857:
        /*0068*/ 	.byte	0x04, 0x17
        /*006a*/ 	.short	(.L_1859 - .L_1858)
.L_1858:
        /*006c*/ 	.word	0x00000000
        /*0070*/ 	.short	0x0000
        /*0072*/ 	.short	0x0000
        /*0074*/ 	.byte	0x00, 0xf5, 0x21, 0x00


	//----- nvinfo : EIATTR_SPARSE_MMA_MASK
	.align		4
.L_1859:
        /*0078*/ 	.byte	0x03, 0x50
        /*007a*/ 	.short	0x0000


	//----- nvinfo : EIATTR_MAXREG_COUNT
	.align		4
        /*007c*/ 	.byte	0x03, 0x1b
        /*007e*/ 	.short	0x00ff


	//----- nvinfo : EIATTR_NUM_BARRIERS
	.align		4
        /*0080*/ 	.byte	0x02, 0x4c
        /*0082*/ 	.byte	0x01
	.zero		1


	//----- nvinfo : EIATTR_MERCURY_ISA_VERSION
	.align		4
        /*0084*/ 	.byte	0x03, 0x5f
        /*0086*/ 	.short	0x0101


	//----- nvinfo : EIATTR_VRC_CTA_INIT_COUNT
	.align		4
        /*0088*/ 	.byte	0x02, 0x4a
	.zero		1
	.zero		1


	//----- nvinfo : EIATTR_EXIT_INSTR_OFFSETS
	.align		4
        /*008c*/ 	.byte	0x04, 0x1c
        /*008e*/ 	.short	(.L_1861 - .L_1860)


	//   ....[0]....
.L_1860:
        /*0090*/ 	.word	0x000069e0


	//   ....[1]....
        /*0094*/ 	.word	0x00007300


	//   ....[2]....
        /*0098*/ 	.word	0x000073e0


	//----- nvinfo : EIATTR_CRS_STACK_SIZE
	.align		4
.L_1861:
        /*009c*/ 	.byte	0x04, 0x1e
        /*009e*/ 	.short	(.L_1863 - .L_1862)
.L_1862:
        /*00a0*/ 	.word	0x00000000


	//----- nvinfo : EIATTR_CBANK_PARAM_SIZE
	.align		4
.L_1863:
        /*00a4*/ 	.byte	0x03, 0x19
        /*00a6*/ 	.short	0x0038


	//----- nvinfo : EIATTR_PARAM_CBANK
	.align		4
        /*00a8*/ 	.byte	0x04, 0x0a
        /*00aa*/ 	.short	(.L_1865 - .L_1864)
	.align		4
.L_1864:
        /*00ac*/ 	.word	index@(.nv.constant0.uncontiguous_reduce_i8)
        /*00b0*/ 	.short	0x0380
        /*00b2*/ 	.short	0x0038


	//----- nvinfo : EIATTR_SW_WAR
	.align		4
.L_1865:
        /*00b4*/ 	.byte	0x04, 0x36
        /*00b6*/ 	.short	(.L_1867 - .L_1866)
.L_1866:
        /*00b8*/ 	.word	0x00000008
.L_1867:


//--------------------- .nv.info.contiguous_reduce_i8 --------------------------
	.section	.nv.info.contiguous_reduce_i8,"",@"SHT_CUDA_INFO"
	.sectionflags	@""
	.align	4


	//----- nvinfo : EIATTR_CUDA_API_VERSION
	.align		4
        /*0000*/ 	.byte	0x04, 0x37
        /*0002*/ 	.short	(.L_1869 - .L_1868)
.L_1868:
        /*0004*/ 	.word	0x00000082


	//----- nvinfo : EIATTR_KPARAM_INFO
	.align		4
.L_1869:
        /*0008*/ 	.byte	0x04, 0x17
        /*000a*/ 	.short	(.L_1871 - .L_1870)
.L_1870:
        /*000c*/ 	.word	0x00000000
        /*0010*/ 	.short	0x0003
        /*0012*/ 	.short	0x0018
        /*0014*/ 	.byte	0x00, 0xf0, 0x21, 0x00


	//----- nvinfo : EIATTR_KPARAM_INFO
	.align		4
.L_1871:
        /*0018*/ 	.byte	0x04, 0x17
        /*001a*/ 	.short	(.L_1873 - .L_1872)
.L_1872:
        /*001c*/ 	.word	0x00000000
        /*0020*/ 	.short	0x0002
        /*0022*/ 	.short	0x0010
        /*0024*/ 	.byte	0x00, 0xf5, 0x21, 0x00


	//----- nvinfo : EIATTR_KPARAM_INFO
	.align		4
.L_1873:
        /*0028*/ 	.byte	0x04, 0x17
        /*002a*/ 	.short	(.L_1875 - .L_1874)
.L_1874:
        /*002c*/ 	.word	0x00000000
        /*0030*/ 	.short	0x0001
        /*0032*/ 	.short	0x0008
        /*0034*/ 	.byte	0x00, 0xf5, 0x21, 0x00


	//----- nvinfo : EIATTR_KPARAM_INFO
	.align		4
.L_1875:
        /*0038*/ 	.byte	0x04, 0x17
        /*003a*/ 	.short	(.L_1877 - .L_1876)
.L_1876:
        /*003c*/ 	.word	0x00000000
        /*0040*/ 	.short	0x0000
        /*0042*/ 	.short	0x0000
        /*0044*/ 	.byte	0x00, 0xf5, 0x21, 0x00


	//----- nvinfo : EIATTR_SPARSE_MMA_MASK
	.align		4
.L_1877:
        /*0048*/ 	.byte	0x03, 0x50
        /*004a*/ 	.short	0x0000


	//----- nvinfo : EIATTR_MAXREG_COUNT
	.align		4
        /*004c*/ 	.byte	0x03, 0x1b
        /*004e*/ 	.short	0x00ff


	//----- nvinfo : EIATTR_NUM_BARRIERS
	.align		4
        /*0050*/ 	.byte	0x02, 0x4c
        /*0052*/ 	.byte	0x01
	.zero		1


	//----- nvinfo : EIATTR_MERCURY_ISA_VERSION
	.align		4
        /*0054*/ 	.byte	0x03, 0x5f
        /*0056*/ 	.short	0x0101


	//----- nvinfo : EIATTR_VRC_CTA_INIT_COUNT
	.align		4
        /*0058*/ 	.byte	0x02, 0x4a
	.zero		1
	.zero		1


	//----- nvinfo : EIATTR_EXIT_INSTR_OFFSETS
	.align		4
        /*005c*/ 	.byte	0x04, 0x1c
        /*005e*/ 	.short	(.L_1879 - .L_1878)


	//   ....[0]....
.L_1878:
        /*0060*/ 	.word	0x00000540


	//   ....[1]....
        /*0064*/ 	.word	0x00000e60


	//   ....[2]....
        /*0068*/ 	.word	0x00000f30


	//----- nvinfo : EIATTR_CRS_STACK_SIZE
	.align		4
.L_1879:
        /*006c*/ 	.byte	0x04, 0x1e
        /*006e*/ 	.short	(.L_1881 - .L_1880)
.L_1880:
        /*0070*/ 	.word	0x00000000


	//----- nvinfo : EIATTR_CBANK_PARAM_SIZE
	.align		4
.L_1881:
        /*0074*/ 	.byte	0x03, 0x19
        /*0076*/ 	.short	0x0020


	//----- nvinfo : EIATTR_PARAM_CBANK
	.align		4
        /*0078*/ 	.byte	0x04, 0x0a
        /*007a*/ 	.short	(.L_1883 - .L_1882)
	.align		4
.L_1882:
        /*007c*/ 	.word	index@(.nv.constant0.contiguous_reduce_i8)
        /*0080*/ 	.short	0x0380
        /*0082*/ 	.short	0x0020


	//----- nvinfo : EIATTR_SW_WAR
	.align		4
.L_1883:
        /*0084*/ 	.byte	0x04, 0x36
        /*0086*/ 	.short	(.L_1885 - .L_1884)
.L_1884:
        /*0088*/ 	.word	0x00000008
.L_1885:


//--------------------- .nv.info.nkd2_bool        --------------------------
	.section	.nv.info.nkd2_bool,"",@"SHT_CUDA_INFO"
	.sectionflags	@""
	.align	4


	//----- nvinfo : EIATTR_CUDA_API_VERSION
	.align		4
        /*0000*/ 	.byte	0x04, 0x37
        /*0002*/ 	.short	(.L_1887 - .L_1886)
.L_1886:
        /*0004*/ 	.word	0x00000082


	//----- nvinfo : EIATTR_KPARAM_INFO
	.align		4
.L_1887:
        /*0008*/ 	.byte	0x04, 0x17
        /*000a*/ 	.short	(.L_1889 - .L_1888)
.L_1888:
        /*000c*/ 	.word	0x00000000
        /*0010*/ 	.short	0x0007
        /*0012*/ 	.short	0x0038
        /*0014*/ 	.byte	0x00, 0xf0, 0x21, 0x00


	//----- nvinfo : EIATTR_KPARAM_INFO
	.align		4
.L_1889:
        /*0018*/ 	.byte	0x04, 0x17
        /*001a*/ 	.short	(.L_1891 - .L_1890)
.L_1890:
        /*001c*/ 	.word	0x00000000
        /*0020*/ 	.short	0x0006
        /*0022*/ 	.short	0x0030
        /*0024*/ 	.byte	0x00, 0xf0, 0x21, 0x00


	//----- nvinfo : EIATTR_KPARAM_INFO
	.align		4
.L_1891:
        /*0028*/ 	.byte	0x04, 0x17
        /*002a*/ 	.short	(.L_1893 - .L_1892)
.L_1892:
        /*002c*/ 	.word	0x00000000
        /*0030*/ 	.short	0x0005
        /*0032*/ 	.short	0x0028
        /*0034*/ 	.byte	0x00, 0xf0, 0x21, 0x00


	//----- nvinfo : EIATTR_KPARAM_INFO
	.align		4
.L_1893:
        /*0038*/ 	.byte	0x04, 0x17
        /*003a*/ 	.short	(.L_1895 - .L_1894)
.L_1894:
        /*003c*/ 	.word	0x00000000
        /*0040*/ 	.short	0x0004
        /*0042*/ 	.short	0x0020
        /*0044*/ 	.byte	0x00, 0xf0, 0x21, 0x00


	//----- nvinfo : EIATTR_KPARAM_INFO
	.align		4
.L_1895:
        /*0048*/ 	.byte	0x04, 0x17
        /*004a*/ 	.short	(.L_1897 - .L_1896)
.L_1896:
        /*004c*/ 	.word	0x00000000
        /*0050*/ 	.short	0x0003
        /*0052*/ 	.short	0x0018
        /*0054*/ 	.byte	0x00, 0xf0, 0x21, 0x00


	//----- nvinfo : EIATTR_KPARAM_INFO
	.align		4
.L_1897:
        /*0058*/ 	.byte	0x04, 0x17
        /*005a*/ 	.short	(.L_1899 - .L_1898)
.L_1898:
        /*005c*/ 	.word	0x00000000
        /*0060*/ 	.short	0x0002
        /*0062*/ 	.short	0x0010
        /*0064*/ 	.byte	0x00, 0xf5, 0x21, 0x00


	//----- nvinfo : EIATTR_KPARAM_INFO
	.align		4
.L_1899:
        /*0068*/ 	.byte	0x04, 0x17
        /*006a*/ 	.short	(.L_1901 - .L_1900)
.L_1900:
        /*006c*/ 	.word	0x00000000
        /*0070*/ 	.short	0x0001
        /*0072*/ 	.short	0x0008
        /*0074*/ 	.byte	0x00, 0xf5, 0x21, 0x00


	//----- nvinfo : EIATTR_KPARAM_INFO
	.align		4
.L_1901:
        /*0078*/ 	.byte	0x04, 0x17
        /*007a*/ 	.short	(.L_1903 - .L_1902)
.L_1902:
        /*007c*/ 	.word	0x00000000
        /*0080*/ 	.short	0x0000
        /*0082*/ 	.short	0x0000
        /*0084*/ 	.byte	0x00, 0xf5, 0x21, 0x00


	//----- nvinfo : EIATTR_SPARSE_MMA_MASK
	.align		4
.L_1903:
        /*0088*/ 	.byte	0x03, 0x50
        /*008a*/ 	.short	0x0000


	//----- nvinfo : EIATTR_MAXREG_COUNT
	.align		4
        /*008c*/ 	.byte	0x03, 0x1b
        /*008e*/ 	.short	0x00ff


	//----- nvinfo : EIATTR_NUM_BARRIERS
	.align		4
        /*0090*/ 	.byte	0x02, 0x4c
        /*0092*/ 	.byte	0x01
	.zero		1


	//----- nvinfo : EIATTR_MERCURY_ISA_VERSION
	.align		4
        /*0094*/ 	.byte	0x03, 0x5f
        /*0096*/ 	.short	0x0101


	//----- nvinfo : EIATTR_VRC_CTA_INIT_COUNT
	.align		4
        /*0098*/ 	.byte	0x02, 0x4a
	.zero		1
	.zero		1


	//----- nvinfo : EIATTR_EXIT_INSTR_OFFSETS
	.align		4
        /*009c*/ 	.byte	0x04, 0x1c
        /*009e*/ 	.short	(.L_1905 - .L_1904)


	//   ....[0]....
.L_1904:
        /*00a0*/ 	.word	0x00000160


	//   ....[1]....
        /*00a4*/ 	.word	0x00000820


	//   ....[2]....
        /*00a8*/ 	.word	0x000012c0


	//   ....[3]....
        /*00ac*/ 	.word	0x00001400


	//----- nvinfo : EIATTR_CRS_STACK_SIZE
	.align		4
.L_1905:
        /*00b0*/ 	.byte	0x04, 0x1e
        /*00b2*/ 	.short	(.L_1907 - .L_1906)
.L_1906:
        /*00b4*/ 	.word	0x00000000


	//----- nvinfo : EIATTR_CBANK_PARAM_SIZE
	.align		4
.L_1907:
        /*00b8*/ 	.byte	0x03, 0x19
        /*00ba*/ 	.short	0x0040


	//----- nvinfo : EIATTR_PARAM_CBANK
	.align		4
        /*00bc*/ 	.byte	0x04, 0x0a
        /*00be*/ 	.short	(.L_1909 - .L_1908)
	.align		4
.L_1908:
        /*00c0*/ 	.word	index@(.nv.constant0.nkd2_bool)
        /*00c4*/ 	.short	0x0380
        /*00c6*/ 	.short	0x0040


	//----- nvinfo : EIATTR_SW_WAR
	.align		4
.L_1909:
        /*00c8*/ 	.byte	0x04, 0x36
        /*00ca*/ 	.short	(.L_1911 - .L_1910)
.L_1910:
        /*00cc*/ 	.word	0x00000008
.L_1911:


//--------------------- .nv.info.nkd_bool         --------------------------
	.section	.nv.info.nkd_bool,"",@"SHT_CUDA_INFO"
	.sectionflags	@""
	.align	4


	//----- nvinfo : EIATTR_CUDA_API_VERSION
	.align		4
        /*0000*/ 	.byte	0x04, 0x37
        /*0002*/ 	.short	(.L_1913 - .L_1912)
.L_1912:
        /*0004*/ 	.word	0x00000082


	//----- nvinfo : EIATTR_KPARAM_INFO
	.align		4
.L_1913:
        /*0008*/ 	.byte	0x04, 0x17
        /*000a*/ 	.short	(.L_1915 - .L_1914)
.L_1914:
        /*000c*/ 	.word	0x00000000
        /*0010*/ 	.short	0x0009
        /*0012*/ 	.short	0x0048
        /*0014*/ 	.byte	0x00, 0xf0, 0x21, 0x00


	//----- nvinfo : EIATTR_KPARAM_INFO
	.align		4
.L_1915:
        /*0018*/ 	.byte	0x04, 0x17
        /*001a*/ 	.short	(.L_1917 - .L_1916)
.L_1916:
        /*001c*/ 	.word	0x00000000
        /*0020*/ 	.short	0x0008
        /*0022*/ 	.short	0x0040
        /*0024*/ 	.byte	0x00, 0xf0, 0x21, 0x00


	//----- nvinfo : EIATTR_KPARAM_INFO
	.align		4
.L_1917:
        /*0028*/ 	.byte	0x04, 0x17
        /*002a*/ 	.short	(.L_1919 - .L_1918)
.L_1918:
        /*002c*/ 	.word	0x00000000
        /*0030*/ 	.short	0x0007
        /*0032*/ 	.short	0x0038
        /*0034*/ 	.byte	0x00, 0xf0, 0x21, 0x00


	//----- nvinfo : EIATTR_KPARAM_INFO
	.align		4
.L_1919:
        /*0038*/ 	.byte	0x04, 0x17
        /*003a*/ 	.short	(.L_1921 - .L_1920)
.L_1920:
        /*003c*/ 	.word	0x00000000
        /*0040*/ 	.short	0x0006
        /*0042*/ 	.short	0x0030
        /*0044*/ 	.byte	0x00, 0xf0, 0x21, 0x00


	//----- nvinfo : EIATTR_KPARAM_INFO
	.align		4
.L_1921:
        /*0048*/ 	.byte	0x04, 0x17
        /*004a*/ 	.short	(.L_1923 - .L_1922)
.L_1922:
        /*004c*/ 	.word	0x00000000
        /*0050*/ 	.short	0x0005
        /*0052*/ 	.short	0x0028
        /*0054*/ 	.byte	0x00, 0xf0, 0x21, 0x00


	//----- nvinfo : EIATTR_KPARAM_INFO
	.align		4
.L_1923:
        /*0058*/ 	.byte	0x04, 0x17
        /*005a*/ 	.short	(.L_1925 - .L_1924)
.L_1924:
        /*005c*/ 	.word	0x00000000
        /*0060*/ 	.short	0x0004
        /*0062*/ 	.short	0x0020
        /*0064*/ 	.byte	0x00, 0xf5, 0x21, 0x00


	//----- nvinfo : EIATTR_KPARAM_INFO
	.align		4
.L_1925:
        /*0068*/ 	.byte	0x04, 0x17
        /*006a*/ 	.short	(.L_1927 - .L_1926)
.L_1926:
        /*006c*/ 	.word	0x00000000
        /*0070*/ 	.short	0x0003
        /*0072*/ 	.short	0x0018
        /*0074*/ 	.byte	0x00, 0xf5, 0x21, 0x00


	//----- nvinfo : EIATTR_KPARAM_INFO
	.align		4
.L_1927:
        /*0078*/ 	.byte	0x04, 0x17
        /*007a*/ 	.short	(.L_1929 - .L_1928)
.L_1928:
        /*007c*/ 	.word	0x00000000
        /*0080*/ 	.short	0x0002
        /*0082*/ 	.short	0x0010
        /*0084*/ 	.byte	0x00, 0xf5, 0x21, 0x00


	//----- nvinfo : EIATTR_KPARAM_INFO
	.align		4
.L_1929:
        /*0088*/ 	.byte	0x04, 0x17
        /*008a*/ 	.short	(.L_1931 - .L_1930)
.L_1930:
        /*008c*/ 	.word	0x00000000
        /*0090*/ 	.short	0x0001
        /*0092*/ 	.short	0x0008
        /*0094*/ 	.byte	0x00, 0xf5, 0x21, 0x00


	//----- nvinfo : EIATTR_KPARAM_INFO
	.align		4
.L_1931:
        /*0098*/ 	.byte	0x04, 0x17
        /*009a*/ 	.short	(.L_1933 - .L_1932)
.L_1932:
        /*009c*/ 	.word	0x00000000
        /*00a0*/ 	.short	0x0000
        /*00a2*/ 	.short	0x0000
        /*00a4*/ 	.byte	0x00, 0xf5, 0x21, 0x00


	//----- nvinfo : EIATTR_SPARSE_MMA_MASK
	.align		4
.L_1933:
        /*00a8*/ 	.byte	0x03, 0x50
        /*00aa*/ 	.short	0x0000


	//----- nvinfo : EIATTR_MAXREG_COUNT
	.align		4
        /*00ac*/ 	.byte	0x03, 0x1b
        /*00ae*/ 	.short	0x00ff


	//----- nvinfo : EIATTR_NUM_BARRIERS
	.align		4
        /*00b0*/ 	.byte	0x02, 0x4c
        /*00b2*/ 	.byte	0x01
	.zero		1


	//----- nvinfo : EIATTR_MERCURY_ISA_VERSION
	.align		4
        /*00b4*/ 	.byte	0x03, 0x5f
        /*00b6*/ 	.short	0x0101


	//----- nvinfo : EIATTR_VRC_CTA_INIT_COUNT
	.align		4
        /*00b8*/ 	.byte	0x02, 0x4a
	.zero		1
	.zero		1


	//----- nvinfo : EIATTR_EXIT_INSTR_OFFSETS
	.align		4
        /*00bc*/ 	.byte	0x04, 0x1c
        /*00be*/ 	.short	(.L_1935 - .L_1934)


	//   ....[0]....
.L_1934:
        /*00c0*/ 	.word	0x00000160


	//   ....[1]....
        /*00c4*/ 	.word	0x00006b20


	//   ....[2]....
        /*00c8*/ 	.word	0x000075c0


	//   ....[3]....
        /*00cc*/ 	.word	0x00007750


	//----- nvinfo : EIATTR_CRS_STACK_SIZE
	.align		4
.L_1935:
        /*00d0*/ 	.byte	0x04, 0x1e
        /*00d2*/ 	.short	(.L_1937 - .L_1936)
.L_1936:
        /*00d4*/ 	.word	0x00000000


	//----- nvinfo : EIATTR_CBANK_PARAM_SIZE
	.align		4
.L_1937:
        /*00d8*/ 	.byte	0x03, 0x19
        /*00da*/ 	.short	0x0050


	//----- nvinfo : EIATTR_PARAM_CBANK
	.align		4
        /*00dc*/ 	.byte	0x04, 0x0a
        /*00de*/ 	.short	(.L_1939 - .L_1938)
	.align		4
.L_1938:
        /*00e0*/ 	.word	index@(.nv.constant0.nkd_bool)
        /*00e4*/ 	.short	0x0380
        /*00e6*/ 	.short	0x0050


	//----- nvinfo : EIATTR_SW_WAR
	.align		4
.L_1939:
        /*00e8*/ 	.byte	0x04, 0x36
        /*00ea*/ 	.short	(.L_1941 - .L_1940)
.L_1940:
        /*00ec*/ 	.word	0x00000008
.L_1941:


//--------------------- .nv.info.contiguous_reduce2_bool --------------------------
	.section	.nv.info.contiguous_reduce2_bool,"",@"SHT_CUDA_INFO"
	.sectionflags	@""
	.align	4


	//----- nvinfo : EIATTR_CUDA_API_VERSION
	.align		4
        /*0000*/ 	.byte	0x04, 0x37
        /*0002*/ 	.short	(.L_1943 - .L_1942)
.L_1942:
        /*0004*/ 	.word	0x00000082


	//----- nvinfo : EIATTR_KPARAM_INFO
	.align		4
.L_1943:
        /*0008*/ 	.byte	0x04, 0x17
        /*000a*/ 	.short	(.L_1945 - .L_1944)
.L_1944:
        /*000c*/ 	.word	0x00000000
        /*0010*/ 	.short	0x0003
        /*0012*/ 	.short	0x0018
        /*0014*/ 	.byte	0x00, 0xf0, 0x21, 0x00


	//----- nvinfo : EIATTR_KPARAM_INFO
	.align		4
.L_1945:
        /*0018*/ 	.byte	0x04, 0x17
        /*001a*/ 	.short	(.L_1947 - .L_1946)
.L_1946:
        /*001c*/ 	.word	0x00000000
        /*0020*/ 	.short	0x0002
        /*0022*/ 	.short	0x0010
        /*0024*/ 	.byte	0x00, 0xf5, 0x21, 0x00


	//----- nvinfo : EIATTR_KPARAM_INFO
	.align		4
.L_1947:
        /*0028*/ 	.byte	0x04, 0x17
        /*002a*/ 	.short	(.L_1949 - .L_1948)
.L_1948:
        /*002c*/ 	.word	0x00000000
        /*0030*/ 	.short	0x0001
        /*0032*/ 	.short	0x0008
        /*0034*/ 	.byte	0x00, 0xf5, 0x21, 0x00


	//----- nvinfo : EIATTR_KPARAM_INFO
	.align		4
.L_1949:
        /*0038*/ 	.byte	0x04, 0x17
        /*003a*/ 	.short	(.L_1951 - .L_1950)
.L_1950:
        /*003c*/ 	.word	0x00000000
        /*0040*/ 	.short	0x0000
        /*0042*/ 	.short	0x0000
        /*0044*/ 	.byte	0x00, 0xf5, 0x21, 0x00


	//----- nvinfo : EIATTR_SPARSE_MMA_MASK
	.align		4
.L_1951:
        /*0048*/ 	.byte	0x03, 0x50
        /*004a*/ 	.short	0x0000


	//----- nvinfo : EIATTR_MAXREG_COUNT
	.align		4
        /*004c*/ 	.byte	0x03, 0x1b
        /*004e*/ 	.short	0x00ff


	//----- nvinfo : EIATTR_NUM_BARRIERS
	.align		4
        /*0050*/ 	.byte	0x02, 0x4c
        /*0052*/ 	.byte	0x01
	.zero		1


	//----- nvinfo : EIATTR_MERCURY_ISA_VERSION
	.align		4
        /*0054*/ 	.byte	0x03, 0x5f
        /*0056*/ 	.short	0x0101


	//----- nvinfo : EIATTR_VRC_CTA_INIT_COUNT
	.align		4
        /*0058*/ 	.byte	0x02, 0x4a
	.zero		1
	.zero		1


	//----- nvinfo : EIATTR_EXIT_INSTR_OFFSETS
	.align		4
        /*005c*/ 	.byte	0x04, 0x1c
        /*005e*/ 	.short	(.L_1953 - .L_1952)


	//   ....[0]....
.L_1952:
        /*0060*/ 	.word	0x00000780


	//   ....[1]....
        /*0064*/ 	.word	0x00001220


	//   ....[2]....
        /*0068*/ 	.word	0x000012f0


	//----- nvinfo : EIATTR_CRS_STACK_SIZE
	.align		4
.L_1953:
        /*006c*/ 	.byte	0x04, 0x1e
        /*006e*/ 	.short	(.L_1955 - .L_1954)
.L_1954:
        /*0070*/ 	.word	0x00000000


	//----- nvinfo : EIATTR_CBANK_PARAM_SIZE
	.align		4
.L_1955:
        /*0074*/ 	.byte	0x03, 0x19
        /*0076*/ 	.short	0x0020


	//----- nvinfo : EIATTR_PARAM_CBANK
	.align		4
        /*0078*/ 	.byte	0x04, 0x0a
        /*007a*/ 	.short	(.L_1957 - .L_1956)
	.align		4
.L_1956:
        /*007c*/ 	.word	index@(.nv.constant0.contiguous_reduce2_bool)
        /*0080*/ 	.short	0x0380
        /*0082*/ 	.short	0x0020


	//----- nvinfo : EIATTR_SW_WAR
	.align		4
.L_1957:
        /*0084*/ 	.byte	0x04, 0x36
        /*0086*/ 	.short	(.L_1959 - .L_1958)
.L_1958:
        /*0088*/ 	.word	0x00000008
.L_1959:


//--------------------- .nv.info.uncontiguous_reduce_bool --------------------------
	.section	.nv.info.uncontiguous_reduce_bool,"",@"SHT_CUDA_INFO"
	.sectionflags	@""
	.align	4


	//----- nvinfo : EIATTR_CUDA_API_VERSION
	.align		4
        /*0000*/ 	.byte	0x04, 0x37
        /*0002*/ 	.short	(.L_1961 - .L_1960)
.L_1960:
        /*0004*/ 	.word	0x00000082


	//----- nvinfo : EIATTR_KPARAM_INFO
	.align		4
.L_1961:
        /*0008*/ 	.byte	0x04, 0x17
        /*000a*/ 	.short	(.L_1963 - .L_1962)
.L_1962:
        /*000c*/ 	.word	0x00000000
        /*0010*/ 	.short	0x0006
        /*0012*/ 	.short	0x0030
        /*0014*/ 	.byte	0x00, 0xf0, 0x21, 0x00


	//----- nvinfo : EIATTR_KPARAM_INFO
	.align		4
.L_1963:
        /*0018*/ 	.byte	0x04, 0x17
        /*001a*/ 	.short	(.L_1965 - .L_1964)
.L_1964:
        /*001c*/ 	.word	0x00000000
        /*0020*/ 	.short	0x0005
        /*0022*/ 	.short	0x0028
        /*0024*/ 	.byte	0x00, 0xf0, 0x21, 0x00


	//----- nvinfo : EIATTR_KPARAM_INFO
	.align		4
.L_1965:
        /*0028*/ 	.byte	0x04, 0x17
        /*002a*/ 	.short	(.L_1967 - .L_1966)
.L_1966:
        /*002c*/ 	.word	0x00000000
        /*0030*/ 	.short	0x0004
        /*0032*/ 	.short	0x0020
        /*0034*/ 	.byte	0x00, 0xf5, 0x21, 0x00


	//----- nvinfo : EIATTR_KPARAM_INFO
	.align		4
.L_1967:
        /*0038*/ 	.byte	0x04, 0x17
        /*003a*/ 	.short	(.L_1969 - .L_1968)
.L_1968:
        /*003c*/ 	.word	0x00000000
        /*0040*/ 	.short	0x0003
        /*0042*/ 	.short	0x0018
        /*0044*/ 	.byte	0x00, 0xf5, 0x21, 0x00


	//----- nvinfo : EIATTR_KPARAM_INFO
	.align		4
.L_1969:
        /*0048*/ 	.byte	0x04, 0x17
        /*004a*/ 	.short	(.L_1971 - .L_1970)
.L_1970:
        /*004c*/ 	.word	0x00000000
        /*0050*/ 	.short	0x0002
        /*0052*/ 	.short	0x0010
        /*0054*/ 	.byte	0x00, 0xf5, 0x21, 0x00


	//----- nvinfo : EIATTR_KPARAM_INFO
	.align		4
.L_1971:
        /*0058*/ 	.byte	0x04, 0x17
        /*005a*/ 	.short	(.L_1973 - .L_1972)
.L_1972:
        /*005c*/ 	.word	0x00000000
        /*0060*/ 	.short	0x0001
        /*0062*/ 	.short	0x0008
        /*0064*/ 	.byte	0x00, 0xf5, 0x21, 0x00


	//----- nvinfo : EIATTR_KPARAM_INFO
	.align		4
.L_1973:
        /*0068*/ 	.byte	0x04, 0x17
        /*006a*/ 	.short	(.L_1975 - .L_1974)
.L_1974:
        /*006c*/ 	.word	0x00000000
        /*0070*/ 	.short	0x0000
        /*0072*/ 	.short	0x0000
        /*0074*/ 	.byte	0x00, 0xf5, 0x21, 0x00


	//----- nvinfo : EIATTR_SPARSE_MMA_MASK
	.align		4
.L_1975:
        /*0078*/ 	.byte	0x03, 0x50
        /*007a*/ 	.short	0x0000


	//----- nvinfo : EIATTR_MAXREG_COUNT
	.align		4
        /*007c*/ 	.byte	0x03, 0x1b
        /*007e*/ 	.short	0x00ff


	//----- nvinfo : EIATTR_NUM_BARRIERS
	.align		4
        /*0080*/ 	.byte	0x02, 0x4c
        /*0082*/ 	.byte	0x01
	.zero		1


	//----- nvinfo : EIATTR_MERCURY_ISA_VERSION
	.align		4
        /*0084*/ 	.byte	0x03, 0x5f
        /*0086*/ 	.short	0x0101


	//----- nvinfo : EIATTR_VRC_CTA_INIT_COUNT
	.align		4
        /*0088*/ 	.byte	0x02, 0x4a
	.zero		1
	.zero		1


	//----- nvinfo : EIATTR_EXIT_INSTR_OFFSETS
	.align		4
        /*008c*/ 	.byte	0x04, 0x1c
        /*008e*/ 	.short	(.L_1977 - .L_1976)


	//   ....[0]....
.L_1976:
        /*0090*/ 	.word	0x00006a10


	//   ....[1]....
        /*0094*/ 	.word	0x000074b0


	//   ....[2]....
        /*0098*/ 	.word	0x00007590


	//----- nvinfo : EIATTR_CRS_STACK_SIZE
	.align		4
.L_1977:
        /*009c*/ 	.byte	0x04, 0x1e
        /*009e*/ 	.short	(.L_1979 - .L_1978)
.L_1978:
        /*00a0*/ 	.word	0x00000000


	//----- nvinfo : EIATTR_CBANK_PARAM_SIZE
	.align		4
.L_1979:
        /*00a4*/ 	.byte	0x03, 0x19
        /*00a6*/ 	.short	0x0038


	//----- nvinfo : EIATTR_PARAM_CBANK
	.align		4
        /*00a8*/ 	.byte	0x04, 0x0a
        /*00aa*/ 	.short	(.L_1981 - .L_1980)
	.align		4
.L_1980:
        /*00ac*/ 	.word	index@(.nv.constant0.uncontiguous_reduce_bool)
        /*00b0*/ 	.short	0x0380
        /*00b2*/ 	.short	0x0038


	//----- nvinfo : EIATTR_SW_WAR
	.align		4
.L_1981:
        /*00b4*/ 	.byte	0x04, 0x36
        /*00b6*/ 	.short	(.L_1983 - .L_1982)
.L_1982:
        /*00b8*/ 	.word	0x00000008
.L_1983:


//--------------------- .nv.info.contiguous_reduce_bool --------------------------
	.section	.nv.info.contiguous_reduce_bool,"",@"SHT_CUDA_INFO"
	.sectionflags	@""
	.align	4


	//----- nvinfo : EIATTR_CUDA_API_VERSION
	.align		4
        /*0000*/ 	.byte	0x04, 0x37
        /*0002*/ 	.short	(.L_1985 - .L_1984)
.L_1984:
        /*0004*/ 	.word	0x00000082


	//----- nvinfo : EIATTR_KPARAM_INFO
	.align		4
.L_1985:
        /*0008*/ 	.byte	0x04, 0x17
        /*000a*/ 	.short	(.L_1987 - .L_1986)
.L_1986:
        /*000c*/ 	.word	0x00000000
        /*0010*/ 	.short	0x0003
        /*0012*/ 	.short	0x0018
        /*0014*/ 	.byte	0x00, 0xf0, 0x21, 0x00


	//----- nvinfo : EIATTR_KPARAM_INFO
	.align		4
.L_1987:
        /*0018*/ 	.byte	0x04, 0x17
        /*001a*/ 	.short	(.L_1989 - .L_1988)
.L_1988:
        /*001c*/ 	.word	0x00000000
        /*0020*/ 	.short	0x0002
        /*0022*/ 	.short	0x0010
        /*0024*/ 	.byte	0x00, 0xf5, 0x21, 0x00


	//----- nvinfo : EIATTR_KPARAM_INFO
	.align		4
.L_1989:
        /*0028*/ 	.byte	0x04, 0x17
        /*002a*/ 	.short	(.L_1991 - .L_1990)
.L_1990:
        /*002c*/ 	.word	0x00000000
        /*0030*/ 	.short	0x0001
        /*0032*/ 	.short	0x0008
        /*0034*/ 	.byte	0x00, 0xf5, 0x21, 0x00


	//----- nvinfo : EIATTR_KPARAM_INFO
	.align		4
.L_1991:
        /*0038*/ 	.byte	0x04, 0x17
        /*003a*/ 	.short	(.L_1993 - .L_1992)
.L_1992:
        /*003c*/ 	.word	0x00000000
        /*0040*/ 	.short	0x0000
        /*0042*/ 	.short	0x0000
        /*0044*/ 	.byte	0x00, 0xf5, 0x21, 0x00


	//----- nvinfo : EIATTR_SPARSE_MMA_MASK
	.align		4
.L_1993:
        /*0048*/ 	.byte	0x03, 0x50
        /*004a*/ 	.short	0x0000


	//----- nvinfo : EIATTR_MAXREG_COUNT
	.align		4
        /*004c*/ 	.byte	0x03, 0x1b
        /*004e*/ 	.short	0x00ff


	//----- nvinfo : EIATTR_NUM_BARRIERS
	.align		4
        /*0050*/ 	.byte	0x02, 0x4c
        /*0052*/ 	.byte	0x01
	.zero		1


	//----- nvinfo : EIATTR_MERCURY_ISA_VERSION
	.align		4
        /*0054*/ 	.byte	0x03, 0x5f
        /*0056*/ 	.short	0x0101


	//----- nvinfo : EIATTR_VRC_CTA_INIT_COUNT
	.align		4
        /*0058*/ 	.byte	0x02, 0x4a
	.zero		1
	.zero		1


	//----- nvinfo : EIATTR_EXIT_INSTR_OFFSETS
	.align		4
        /*005c*/ 	.byte	0x04, 0x1c
        /*005e*/ 	.short	(.L_1995 - .L_1994)


	//   ....[0]....
.L_1994:
        /*0060*/ 	.word	0x00000570


	//   ....[1]....
        /*0064*/ 	.word	0x00001010


	//   ....[2]....
        /*0068*/ 	.word	0x000010e0


	//----- nvinfo : EIATTR_CRS_STACK_SIZE
	.align		4
.L_1995:
        /*006c*/ 	.byte	0x04, 0x1e
        /*006e*/ 	.short	(.L_1997 - .L_1996)
.L_1996:
        /*0070*/ 	.word	0x00000000


	//----- nvinfo : EIATTR_CBANK_PARAM_SIZE
	.align		4
.L_1997:
        /*0074*/ 	.byte	0x03, 0x19
        /*0076*/ 	.short	0x0020


	//----- nvinfo : EIATTR_PARAM_CBANK
	.align		4
        /*0078*/ 	.byte	0x04, 0x0a
        /*007a*/ 	.short	(.L_1999 - .L_1998)
	.align		4
.L_1998:
        /*007c*/ 	.word	index@(.nv.constant0.contiguous_reduce_bool)
        /*0080*/ 	.short	0x0380
        /*0082*/ 	.short	0x0020


	//----- nvinfo : EIATTR_SW_WAR
	.align		4
.L_1999:
        /*0084*/ 	.byte	0x04, 0x36
        /*0086*/ 	.short	(.L_2001 - .L_2000)
.L_2000:
        /*0088*/ 	.word	0x00000008
.L_2001:


//--------------------- .nv.callgraph             --------------------------
	.section	.nv.callgraph,"",@"SHT_CUDA_CALLGRAPH"
	.align	4
	.sectionentsize	8
	.align		4
        /*0000*/ 	.word	0x00000000
	.align		4
        /*0004*/ 	.word	0xffffffff
	.align		4
        /*0008*/ 	.word	0x00000000
	.align		4
        /*000c*/ 	.word	0xfffffffe
	.align		4
        /*0010*/ 	.word	0x00000000
	.align		4
        /*0014*/ 	.word	0xfffffffd
	.align		4
        /*0018*/ 	.word	0x00000000
	.align		4
        /*001c*/ 	.word	0xfffffffc


//--------------------- .text.nkd2_bf16           --------------------------
	.section	.text.nkd2_bf16,"ax",@progbits
	.align	128
        .global         nkd2_bf16
        .type           nkd2_bf16,@function
        .size           nkd2_bf16,(.L_x_4888 - nkd2_bf16)
        .other          nkd2_bf16,@"STO_CUDA_ENTRY STV_DEFAULT"
nkd2_bf16:
.text.nkd2_bf16:
[----:B------:R-:W-:Y:S08]  /*0000*/  LDC R1, c[0x0][0x37c] ;  /* 0x0000df00ff017b82 */ /* 0x000ff00000000800 */
[----:B------:R-:W0:Y:S01]  /*0010*/  S2UR UR4, SR_CTAID.Y ;  /* 0x00000000000479c3 */ /* 0x000e220000002600 */
[----:B------:R-:W0:Y:S01]  /*0020*/  LDCU.64 UR8, c[0x0][0x398] ;  /* 0x00007300ff0877ac */ /* 0x000e220008000a00 */
[----:B------:R-:W1:Y:S01]  /*0030*/  S2R R5, SR_CTAID.X ;  /* 0x0000000000057919 */ /* 0x000e620000002500 */
[----:B------:R-:W2:Y:S01]  /*0040*/  I2F.BF16.U32 R3, 0xff80 ;  /* 0x0000ff8000037906 */ /* 0x000ea20000202000 */
[----:B------:R-:W1:Y:S01]  /*0050*/  LDCU UR6, c[0x0][0x360] ;  /* 0x00006c00ff0677ac */ /* 0x000e620008000800 */
[----:B------:R-:W3:Y:S03]  /*0060*/  S2R R0, SR_TID.X ;  /* 0x0000000000007919 */ /* 0x000ee60000002100 */
[----:B------:R-:W4:Y:S08]  /*0070*/  LDC.64 R6, c[0x0][0x3a8] ;  /* 0x0000ea00ff067b82 */ /* 0x000f300000000a00 */
[----:B------:R-:W5:Y:S01]  /*0080*/  S2UR UR5, SR_CgaCtaId ;  /* 0x00000000000579c3 */ /* 0x000f620000008800 */
[----:B0-----:R-:W-:-:S03]  /*0090*/  UIADD3 UR7, UP0, UPT, UR4, UR8, URZ ;  /* 0x0000000804077290 */ /* 0x001fc6000ff1e0ff */
[----:B------:R-:W-:Y:S01]  /*00a0*/  UMOV UR4, 0x400 ;  /* 0x0000040000047882 */ /* 0x000fe20000000000 */
[----:B------:R-:W-:Y:S02]  /*00b0*/  UIADD3.X UR8, UPT, UPT, URZ, UR9, URZ, UP0, !UPT ;  /* 0x00000009ff087290 */ /* 0x000fe400087fe4ff */
[----:B----4-:R-:W-:-:S04]  /*00c0*/  ISETP.LE.U32.AND P0, PT, R6, UR7, PT ;  /* 0x0000000706007c0c */ /* 0x010fc8000bf03070 */
[----:B------:R-:W-:Y:S02]  /*00d0*/  IMAD.U32 R2, RZ, RZ, UR8 ;  /* 0x00000008ff027e24 */ /* 0x000fe4000f8e00ff */
[----:B-1----:R-:W-:-:S03]  /*00e0*/  IMAD R9, R5, UR6, RZ ;  /* 0x0000000605097c24 */ /* 0x002fc6000f8e02ff */
[----:B------:R-:W-:Y:S01]  /*00f0*/  ISETP.GE.U32.AND.EX P0, PT, R2, R7, PT, P0 ;  /* 0x000000070200720c */ /* 0x000fe20003f06100 */
[----:B-----5:R-:W-:Y:S01]  /*0100*/  ULEA UR4, UR5, UR4, 0x18 ;  /* 0x0000000405047291 */ /* 0x020fe2000f8ec0ff */
[----:B---3--:R-:W-:Y:S02]  /*0110*/  IMAD R8, R9, 0x2, R0 ;  /* 0x0000000209087824 */ /* 0x008fe400078e0200 */
[----:B------:R-:W-:Y:S01]  /*0120*/  IMAD.MOV.U32 R9, RZ, RZ, RZ ;  /* 0x000000ffff097224 */ /* 0x000fe200078e00ff */
[----:B------:R-:W-:Y:S02]  /*0130*/  ULEA UR9, UR6, UR4, 0x1 ;  /* 0x0000000406097291 */ /* 0x000fe4000f8e08ff */
[----:B------:R-:W-:-:S04]  /*0140*/  LEA R4, R0, UR4, 0x1 ;  /* 0x0000000400047c11 */ /* 0x000fc8000f8e08ff */
[----:B------:R-:W-:Y:S01]  /*0150*/  LEA R6, R0, UR9, 0x3 ;  /* 0x0000000900067c11 */ /* 0x000fe2000f8e18ff */
[----:B--2---:R0:W-:Y:S04]  /*0160*/  STS.U16 [R4], R3 ;  /* 0x0000000304007388 */ /* 0x0041e80000000400 */
[----:B------:R0:W-:Y:S01]  /*0170*/  STS.64 [R6], R8 ;  /* 0x0000000806007388 */ /* 0x0001e20000000a00 */
[----:B------:R-:W-:Y:S05]  /*0180*/  @P0 EXIT ;  /* 0x000000000000094d */ /* 0x000fea0003800000 */
[----:B------:R-:W1:Y:S01]  /*0190*/  LDCU.64 UR12, c[0x0][0x3a0] ;  /* 0x00007400ff0c77ac */ /* 0x000e620008000a00 */
[----:B------:R-:W2:Y:S01]  /*01a0*/  LDC.64 R12, c[0x0][0x3b8] ;  /* 0x0000ee00ff0c7b82 */ /* 0x000ea20000000a00 */
[----:B------:R-:W-:Y:S01]  /*01b0*/  BSSY.RECONVERGENT B0, `(.L_x_0) ;  /* 0x000003b000007945 */ /* 0x000fe20003800200 */
[----:B------:R-:W-:Y:S01]  /*01c0*/  UMOV UR4, UR6 ;  /* 0x0000000600047c82 */ /* 0x000fe20008000000 */
[----:B------:R-:W3:Y:S01]  /*01d0*/  LDCU.64 UR10, c[0x0][0x358] ;  /* 0x00006b00ff0a77ac */ /* 0x000ee20008000a00 */
[----:B------:R-:W-:-:S05]  /*01e0*/  VIADD R2, R8, UR4 ;  /* 0x0000000408027c36 */ /* 0x000fca0008000000 */
[----:B-1----:R-:W-:-:S04]  /*01f0*/  ISETP.GE.U32.AND P0, PT, R2, UR12, PT ;  /* 0x0000000c02007c0c */ /* 0x002fc8000bf06070 */
[----:B------:R-:W-:Y:S01]  /*0200*/  ISETP.GE.U32.AND.EX P0, PT, RZ, UR13, PT, P0 ;  /* 0x0000000dff007c0c */ /* 0x000fe2000bf06100 */
[C---:B--2---:R-:W-:Y:S02]  /*0210*/  IMAD R10, R12.reuse, UR8, RZ ;  /* 0x000000080c0a7c24 */ /* 0x044fe4000f8e02ff */
[----:B0-----:R-:W-:-:S04]  /*0220*/  IMAD.WIDE.U32 R2, R12, UR7, RZ ;  /* 0x000000070c027c25 */ /* 0x001fc8000f8e00ff */
[----:B------:R-:W-:Y:S02]  /*0230*/  IMAD R7, R13, UR7, R10 ;  /* 0x000000070d077c24 */ /* 0x000fe4000f8e020a */
[----:B------:R-:W-:-:S04]  /*0240*/  IMAD.IADD R13, R8, 0x1, R2 ;  /* 0x00000001080d7824 */ /* 0x000fc800078e0202 */
[----:B---3--:R-:W-:Y:S05]  /*0250*/  @P0 BRA `(.L_x_1) ;  /* 0x0000000000940947 */ /* 0x008fea0003800000 */
[----:B------:R-:W0:Y:S01]  /*0260*/  LDC.64 R10, c[0x0][0x388] ;  /* 0x0000e200ff0a7b82 */ /* 0x000e220000000a00 */
[C---:B------:R-:W-:Y:S02]  /*0270*/  VIADD R17, R13.reuse, UR4 ;  /* 0x000000040d117c36 */ /* 0x040fe40008000000 */
[----:B0-----:R-:W-:-:S04]  /*0280*/  IMAD.WIDE.U32 R8, R13, 0x2, R10 ;  /* 0x000000020d087825 */ /* 0x001fc800078e000a */
[----:B------:R-:W-:Y:S01]  /*0290*/  IMAD.WIDE.U32 R10, R17, 0x2, R10 ;  /* 0x00000002110a7825 */ /* 0x000fe200078e000a */
[----:B------:R-:W2:Y:S04]  /*02a0*/  LDG.E.U16 R15, desc[UR10][R8.64] ;  /* 0x0000000a080f7981 */ /* 0x000ea8000c1e1500 */
[----:B------:R-:W2:Y:S02]  /*02b0*/  LDG.E.U16 R14, desc[UR10][R10.64] ;  /* 0x0000000a0a0e7981 */ /* 0x000ea4000c1e1500 */
[----:B--2---:R-:W-:-:S13]  /*02c0*/  HSETP2.BF16_V2.GEU.AND P0, PT, R15.H0_H0, R14.H0_H0, PT ;  /* 0x2000000e0f007234 */ /* 0x004fda0003f0e802 */
[----:B------:R-:W-:Y:S05]  /*02d0*/  @P0 BRA `(.L_x_2) ;  /* 0x0000000000100947 */ /* 0x000fea0003800000 */
[----:B------:R-:W0:Y:S02]  /*02e0*/  LDC.64 R8, c[0x0][0x390] ;  /* 0x0000e400ff087b82 */ /* 0x000e240000000a00 */
[----:B0-----:R-:W-:-:S06]  /*02f0*/  IMAD.WIDE.U32 R8, R17, 0x8, R8 ;  /* 0x0000000811087825 */ /* 0x001fcc00078e0008 */
[----:B------:R-:W5:Y:S01]  /*0300*/  LDG.E.64 R8, desc[UR10][R8.64] ;  /* 0x0000000a08087981 */ /* 0x000f62000c1e1b00 */
[----:B------:R-:W-:Y:S05]  /*0310*/  BRA `(.L_x_3) ;  /* 0x0000000000487947 */ /* 0x000fea0003800000 */
.L_x_2:
[----:B------:R-:W-:Y:S01]  /*0320*/  HSETP2.BF16_V2.NEU.AND P0, PT, R15.H0_H0, R14.H0_H0, PT ;  /* 0x2000000e0f007234 */ /* 0x000fe20003f0d802 */
[----:B------:R-:W-:-:S12]  /*0330*/  BSSY.RELIABLE B1, `(.L_x_4) ;  /* 0x0000014000017945 */ /* 0x000fd80003800100 */
[----:B------:R-:W-:Y:S05]  /*0340*/  @!P0 BRA `(.L_x_5) ;  /* 0x0000000000108947 */ /* 0x000fea0003800000 */
[----:B------:R-:W0:Y:S02]  /*0350*/  LDC.64 R8, c[0x0][0x390] ;  /* 0x0000e400ff087b82 */ /* 0x000e240000000a00 */
[----:B0-----:R-:W-:-:S06]  /*0360*/  IMAD.WIDE.U32 R8, R13, 0x8, R8 ;  /* 0x000000080d087825 */ /* 0x001fcc00078e0008 */
[----:B------:R-:W5:Y:S01]  /*0370*/  LDG.E.64 R8, desc[UR10][R8.64] ;  /* 0x0000000a08087981 */ /* 0x000f62000c1e1b00 */
[----:B------:R-:W-:Y:S05]  /*0380*/  BRA `(.L_x_6) ;  /* 0x0000000000387947 */ /* 0x000fea0003800000 */
.L_x_5:
[----:B------:R-:W0:Y:S02]  /*0390*/  LDC.64 R8, c[0x0][0x390] ;  /* 0x0000e400ff087b82 */ /* 0x000e240000000a00 */
[----:B0-----:R-:W-:-:S04]  /*03a0*/  IMAD.WIDE.U32 R10, R13, 0x8, R8 ;  /* 0x000000080d0a7825 */ /* 0x001fc800078e0008 */
[----:B------:R-:W-:Y:S02]  /*03b0*/  IMAD.WIDE.U32 R12, R17, 0x8, R8 ;  /* 0x00000008110c7825 */ /* 0x000fe400078e0008 */
[----:B------:R-:W2:Y:S04]  /*03c0*/  LDG.E.64 R8, desc[UR10][R10.64] ;  /* 0x0000000a0a087981 */ /* 0x000ea8000c1e1b00 */
[----:B------:R-:W2:Y:S02]  /*03d0*/  LDG.E.64 R12, desc[UR10][R12.64] ;  /* 0x0000000a0c0c7981 */ /* 0x000ea4000c1e1b00 */
[----:B--2---:R-:W-:-:S04]  /*03e0*/  ISETP.GT.U32.AND P0, PT, R8, R12, PT ;  /* 0x0000000c0800720c */ /* 0x004fc80003f04070 */
[----:B------:R-:W-:-:S13]  /*03f0*/  ISETP.GT.AND.EX P0, PT, R9, R13, PT, P0 ;  /* 0x0000000d0900720c */ /* 0x000fda0003f04300 */
[----:B------:R-:W-:Y:S05]  /*0400*/  @P0 BREAK.RELIABLE B1 ;  /* 0x0000000000010942 */ /* 0x000fea0003800100 */
[----:B------:R-:W-:Y:S05]  /*0410*/  @!P0 BRA `(.L_x_6) ;  /* 0x0000000000148947 */ /* 0x000fea0003800000 */
[----:B------:R-:W-:Y:S02]  /*0420*/  IMAD.MOV.U32 R8, RZ, RZ, R12 ;  /* 0x000000ffff087224 */ /* 0x000fe400078e000c */
[----:B------:R-:W-:-:S07]  /*0430*/  IMAD.MOV.U32 R9, RZ, RZ, R13 ;  /* 0x000000ffff097224 */ /* 0x000fce00078e000d */
.L_x_3:
[----:B------:R0:W-:Y:S04]  /*0440*/  STS.U16 [R4], R14 ;  /* 0x0000000e04007388 */ /* 0x0001e80000000400 */
[----:B-----5:R0:W-:Y:S01]  /*0450*/  STS.64 [R6], R8 ;  /* 0x0000000806007388 */ /* 0x0201e20000000a00 */
[----:B------:R-:W-:Y:S05]  /*0460*/  BRA `(.L_x_7) ;  /* 0x00000000003c7947 */ /* 0x000fea0003800000 */
.L_x_6:
[----:B------:R-:W-:Y:S05]  /*0470*/  BSYNC.RELIABLE B1 ;  /* 0x0000000000017941 */ /* 0x000fea0003800100 */
.L_x_4:
[----:B------:R1:W-:Y:S04]  /*0480*/  STS.U16 [R4], R15 ;  /* 0x0000000f04007388 */ /* 0x0003e80000000400 */
[----:B-----5:R1:W-:Y:S01]  /*0490*/  STS.64 [R6], R8 ;  /* 0x0000000806007388 */ /* 0x0203e20000000a00 */
[----:B------:R-:W-:Y:S05]  /*04a0*/  BRA `(.L_x_7) ;  /* 0x00000000002c7947 */ /* 0x000fea0003800000 */
.L_x_1:
[----:B------:R-:W-:-:S04]  /*04b0*/  ISETP.GE.U32.AND P0, PT, R8, UR12, PT ;  /* 0x0000000c08007c0c */ /* 0x000fc8000bf06070 */
[----:B------:R-:W-:-:S13]  /*04c0*/  ISETP.GE.U32.AND.EX P0, PT, RZ, UR13, PT, P0 ;  /* 0x0000000dff007c0c */ /* 0x000fda000bf06100 */
[----:B------:R-:W-:Y:S05]  /*04d0*/  @P0 BRA `(.L_x_7) ;  /* 0x0000000000200947 */ /* 0x000fea0003800000 */
[----:B------:R-:W0:Y:S08]  /*04e0*/  LDC.64 R8, c[0x0][0x388] ;  /* 0x0000e200ff087b82 */ /* 0x000e300000000a00 */
[----:B------:R-:W1:Y:S01]  /*04f0*/  LDC.64 R10, c[0x0][0x390] ;  /* 0x0000e400ff0a7b82 */ /* 0x000e620000000a00 */
[----:B0-----:R-:W-:-:S06]  /*0500*/  IMAD.WIDE.U32 R8, R13, 0x2, R8 ;  /* 0x000000020d087825 */ /* 0x001fcc00078e0008 */
[----:B------:R-:W2:Y:S01]  /*0510*/  LDG.E.U16 R9, desc[UR10][R8.64] ;  /* 0x0000000a08097981 */ /* 0x000ea2000c1e1500 */
[----:B-1----:R-:W-:-:S06]  /*0520*/  IMAD.WIDE.U32 R10, R13, 0x8, R10 ;  /* 0x000000080d0a7825 */ /* 0x002fcc00078e000a */
[----:B------:R-:W3:Y:S04]  /*0530*/  LDG.E.64 R10, desc[UR10][R10.64] ;  /* 0x0000000a0a0a7981 */ /* 0x000ee8000c1e1b00 */
[----:B--2---:R2:W-:Y:S04]  /*0540*/  STS.U16 [R4], R9 ;  /* 0x0000000904007388 */ /* 0x0045e80000000400 */
[----:B---3--:R2:W-:Y:S02]  /*0550*/  STS.64 [R6], R10 ;  /* 0x0000000a06007388 */ /* 0x0085e40000000a00 */
.L_x_7:
[----:B------:R-:W-:Y:S05]  /*0560*/  BSYNC.RECONVERGENT B0 ;  /* 0x0000000000007941 */ /* 0x000fea0003800200 */
.L_x_0:
[----:B------:R-:W-:Y:S05]  /*0570*/  WARPSYNC.ALL ;  /* 0x0000000000007948 */ /* 0x000fea0003800000 */
[----:B------:R-:W-:Y:S01]  /*0580*/  BAR.SYNC.DEFER_BLOCKING 0x0 ;  /* 0x0000000000007b1d */ /* 0x000fe20000010000 */
[----:B------:R-:W-:-:S09]  /*0590*/  UISETP.GE.U32.AND UP0, UPT, UR4, 0x42, UPT ;  /* 0x000000420400788c */ /* 0x000fd2000bf06070 */
[----:B------:R-:W-:Y:S05]  /*05a0*/  BRA.U !UP0, `(.L_x_8) ;  /* 0x0000000108847547 */ /* 0x000fea000b800000 */
.L_x_13:
[----:B------:R-:W-:Y:S01]  /*05b0*/  UMOV UR5, UR4 ;  /* 0x0000000400057c82 */ /* 0x000fe20008000000 */
[----:B------:R-:W-:Y:S01]  /*05c0*/  USHF.R.U32.HI UR4, URZ, 0x1, UR4 ;  /* 0x00000001ff047899 */ /* 0x000fe20008011604 */
[----:B------:R-:W-:Y:S05]  /*05d0*/  BSSY.RECONVERGENT B0, `(.L_x_9) ;  /* 0x000001a000007945 */ /* 0x000fea0003800200 */
[----:B------:R-:W-:-:S13]  /*05e0*/  ISETP.GE.U32.AND P0, PT, R0, UR4, PT ;  /* 0x0000000400007c0c */ /* 0x000fda000bf06070 */
[----:B0--3--:R-:W-:Y:S05]  /*05f0*/  @P0 BRA `(.L_x_10) ;  /* 0x00000000005c0947 */ /* 0x009fea0003800000 */
[----:B------:R-:W-:Y:S01]  /*0600*/  ULOP3.LUT UR6, UR5, 0x7fe, URZ, 0xc0, !UPT ;  /* 0x000007fe05067892 */ /* 0x000fe2000f8ec0ff */
[----:B--2---:R-:W-:Y:S01]  /*0610*/  LDS.U16 R10, [R4] ;  /* 0x00000000040a7984 */ /* 0x004fe20000000400 */
[----:B------:R-:W-:Y:S01]  /*0620*/  IMAD.U32 R11, RZ, RZ, UR4 ;  /* 0x00000004ff0b7e24 */ /* 0x000fe2000f8e00ff */
[----:B------:R-:W-:Y:S03]  /*0630*/  BSSY.RELIABLE B1, `(.L_x_11) ;  /* 0x0000011000017945 */ /* 0x000fe60003800100 */
[----:B------:R-:W-:-:S03]  /*0640*/  IMAD R11, R11, 0x8, R6 ;  /* 0x000000080b0b7824 */ /* 0x000fc600078e0206 */
[----:B------:R-:W2:Y:S02]  /*0650*/  LDS.U16 R13, [R4+UR6] ;  /* 0x00000006040d7984 */ /* 0x000ea40008000400 */
[----:B--2---:R-:W-:-:S13]  /*0660*/  HSETP2.BF16_V2.GEU.AND P0, PT, R10.H0_H0, R13.H0_H0, PT ;  /* 0x2000000d0a007234 */ /* 0x004fda0003f0e802 */
[----:B01----:R0:W1:Y:S01]  /*0670*/  @!P0 LDS.64 R8, [R11] ;  /* 0x000000000b088984 */ /* 0x0030620000000a00 */
[----:B------:R-:W-:Y:S05]  /*0680*/  @!P0 BRA `(.L_x_12) ;  /* 0x00000000002c8947 */ /* 0x000fea0003800000 */
[----:B------:R-:W-:-:S13]  /*0690*/  HSETP2.BF16_V2.NEU.AND P0, PT, R10.H0_H0, R13.H0_H0, PT ;  /* 0x2000000d0a007234 */ /* 0x000fda0003f0d802 */
[----:B------:R-:W-:Y:S05]  /*06a0*/  @P0 BREAK.RELIABLE B1 ;  /* 0x0000000000010942 */ /* 0x000fea0003800100 */
[----:B------:R-:W-:Y:S05]  /*06b0*/  @P0 BRA `(.L_x_10) ;  /* 0x00000000002c0947 */ /* 0x000fea0003800000 */
[----:B0-----:R-:W-:Y:S04]  /*06c0*/  LDS.64 R10, [R11] ;  /* 0x000000000b0a7984 */ /* 0x001fe80000000a00 */
[----:B-1----:R-:W0:Y:S02]  /*06d0*/  LDS.64 R8, [R6] ;  /* 0x0000000006087984 */ /* 0x002e240000000a00 */
[----:B0-----:R-:W-:-:S04]  /*06e0*/  ISETP.GT.U32.AND P0, PT, R8, R10, PT ;  /* 0x0000000a0800720c */ /* 0x001fc80003f04070 */
[----:B------:R-:W-:-:S13]  /*06f0*/  ISETP.GT.AND.EX P0, PT, R9, R11, PT, P0 ;  /* 0x0000000b0900720c */ /* 0x000fda0003f04300 */
[----:B------:R-:W-:Y:S05]  /*0700*/  @!P0 BREAK.RELIABLE B1 ;  /* 0x0000000000018942 */ /* 0x000fea0003800100 */
[----:B------:R-:W-:Y:S05]  /*0710*/  @!P0 BRA `(.L_x_10) ;  /* 0x0000000000148947 */ /* 0x000fea0003800000 */
[----:B------:R-:W-:Y:S02]  /*0720*/  IMAD.MOV.U32 R8, RZ, RZ, R10 ;  /* 0x000000ffff087224 */ /* 0x000fe400078e000a */
[----:B------:R-:W-:-:S07]  /*0730*/  IMAD.MOV.U32 R9, RZ, RZ, R11 ;  /* 0x000000ffff097224 */ /* 0x000fce00078e000b */
.L_x_12:
[----:B------:R-:W-:Y:S05]  /*0740*/  BSYNC.RELIABLE B1 ;  /* 0x0000000000017941 */ /* 0x000fea0003800100 */
.L_x_11:
[----:B------:R3:W-:Y:S04]  /*0750*/  STS.U16 [R4], R13 ;  /* 0x0000000d04007388 */ /* 0x0007e80000000400 */
[----:B-1----:R3:W-:Y:S02]  /*0760*/  STS.64 [R6], R8 ;  /* 0x0000000806007388 */ /* 0x0027e40000000a00 */
.L_x_10:
[----:B------:R-:W-:Y:S05]  /*0770*/  BSYNC.RECONVERGENT B0 ;  /* 0x0000000000007941 */ /* 0x000fea0003800200 */
.L_x_9:
[----:B------:R-:W-:Y:S05]  /*0780*/  WARPSYNC.ALL ;  /* 0x0000000000007948 */ /* 0x000fea0003800000 */
[----:B------:R-:W-:Y:S01]  /*0790*/  BAR.SYNC.DEFER_BLOCKING 0x0 ;  /* 0x0000000000007b1d */ /* 0x000fe20000010000 */
[----:B------:R-:W-:-:S09]  /*07a0*/  UISETP.GT.U32.AND UP0, UPT, UR5, 0x83, UPT ;  /* 0x000000830500788c */ /* 0x000fd2000bf04070 */
[----:B------:R-:W-:Y:S05]  /*07b0*/  BRA.U UP0, `(.L_x_13) ;  /* 0xfffffffd007c7547 */ /* 0x000fea000b83ffff */
.L_x_8:
[----:B------:R-:W-:-:S13]  /*07c0*/  ISETP.GT.U32.AND P0, PT, R0, 0x1f, PT ;  /* 0x0000001f0000780c */ /* 0x000fda0003f04070 */
[----:B------:R-:W-:Y:S05]  /*07d0*/  @P0 EXIT ;  /* 0x000000000000094d */ /* 0x000fea0003800000 */
[----:B01-3--:R-:W-:Y:S01]  /*07e0*/  LDS.U16 R8, [R4] ;  /* 0x0000000004087984 */ /* 0x00bfe20000000400 */
[----:B------:R-:W-:Y:S04]  /*07f0*/  BSSY.RECONVERGENT B1, `(.L_x_14) ;  /* 0x0000014000017945 */ /* 0x000fe80003800200 */
[----:B------:R-:W-:Y:S01]  /*0800*/  BSSY.RELIABLE B0, `(.L_x_15) ;  /* 0x000000d000007945 */ /* 0x000fe20003800100 */
[----:B--2---:R-:W0:Y:S02]  /*0810*/  LDS.U16 R9, [R4+0x40] ;  /* 0x0000400004097984 */ /* 0x004e240000000400 */
[----:B0-----:R-:W-:-:S13]  /*0820*/  HSETP2.BF16_V2.GEU.AND P0, PT, R8.H0_H0, R9.H0_H0, PT ;  /* 0x2000000908007234 */ /* 0x001fda0003f0e802 */
[----:B------:R-:W-:Y:S05]  /*0830*/  @!P0 BRA `(.L_x_16) ;  /* 0x0000000000248947 */ /* 0x000fea0003800000 */
[----:B------:R-:W-:-:S13]  /*0840*/  HSETP2.BF16_V2.NEU.AND P0, PT, R8.H0_H0, R9.H0_H0, PT ;  /* 0x2000000908007234 */ /* 0x000fda0003f0d802 */
[----:B------:R-:W-:Y:S05]  /*0850*/  @P0 BREAK.RELIABLE B0 ;  /* 0x0000000000000942 */ /* 0x000fea0003800100 */
[----:B------:R-:W-:Y:S05]  /*0860*/  @P0 BRA `(.L_x_17) ;  /* 0x0000000000300947 */ /* 0x000fea0003800000 */
[----:B------:R-:W-:Y:S04]  /*0870*/  LDS.64 R10, [R6] ;  /* 0x00000000060a7984 */ /* 0x000fe80000000a00 */
[----:B------:R-:W0:Y:S02]  /*0880*/  LDS.64 R12, [R6+0x100] ;  /* 0x00010000060c7984 */ /* 0x000e240000000a00 */
[----:B0-----:R-:W-:-:S04]  /*0890*/  ISETP.GT.U32.AND P0, PT, R10, R12, PT ;  /* 0x0000000c0a00720c */ /* 0x001fc80003f04070 */
[----:B------:R-:W-:-:S13]  /*08a0*/  ISETP.GT.AND.EX P0, PT, R11, R13, PT, P0 ;  /* 0x0000000d0b00720c */ /* 0x000fda0003f04300 */
[----:B------:R-:W-:Y:S05]  /*08b0*/  @!P0 BREAK.RELIABLE B0 ;  /* 0x0000000000008942 */ /* 0x000fea0003800100 */
[----:B------:R-:W-:Y:S05]  /*08c0*/  @!P0 BRA `(.L_x_17) ;  /* 0x0000000000188947 */ /* 0x000fea0003800000 */
.L_x_16:
[----:B------:R-:W-:Y:S05]  /*08d0*/  BSYNC.RELIABLE B0 ;  /* 0x0000000000007941 */ /* 0x000fea0003800100 */
.L_x_15:
[----:B------:R-:W0:Y:S04]  /*08e0*/  LDS.64 R10, [R6+0x100] ;  /* 0x00010000060a7984 */ /* 0x000e280000000a00 */
[----:B0-----:R-:W-:Y:S04]  /*08f0*/  STS.64 [R6], R10 ;  /* 0x0000000a06007388 */ /* 0x001fe80000000a00 */
[----:B------:R-:W0:Y:S04]  /*0900*/  LDS.U16 R9, [R4+0x40] ;  /* 0x0000400004097984 */ /* 0x000e280000000400 */
[----:B0-----:R0:W-:Y:S01]  /*0910*/  STS.U16 [R4], R9 ;  /* 0x0000000904007388 */ /* 0x0011e20000000400 */
[----:B------:R-:W-:-:S07]  /*0920*/  PRMT R8, R9, 0x7610, R8 ;  /* 0x0000761009087816 */ /* 0x000fce0000000008 */
.L_x_17:
[----:B------:R-:W-:Y:S05]  /*0930*/  BSYNC.RECONVERGENT B1 ;  /* 0x0000000000017941 */ /* 0x000fea0003800200 */
.L_x_14:
[----:B------:R-:W-:Y:S05]  /*0940*/  WARPSYNC.ALL ;  /* 0x0000000000007948 */ /* 0x000fea0003800000 */
[----:B0-----:R-:W0:Y:S01]  /*0950*/  LDS.U16 R9, [R4+0x20] ;  /* 0x0000200004097984 */ /* 0x001e220000000400 */
[----:B------:R-:W-:Y:S04]  /*0960*/  BSSY.RECONVERGENT B2, `(.L_x_18) ;  /* 0x0000013000027945 */ /* 0x000fe80003800200 */
[----:B------:R-:W-:Y:S01]  /*0970*/  BSSY.RELIABLE B1, `(.L_x_19) ;  /* 0x000000c000017945 */ /* 0x000fe20003800100 */
        /* <DEDUP_REMOVED lines=11> */
.L_x_20:
[----:B------:R-:W-:Y:S05]  /*0a30*/  BSYNC.RELIABLE B1 ;  /* 0x0000000000017941 */ /* 0x000fea0003800100 */
.L_x_19:
[----:B------:R-:W0:Y:S04]  /*0a40*/  LDS.64 R10, [R6+0x80] ;  /* 0x00008000060a7984 */ /* 0x000e280000000a00 */
[----:B0-----:R-:W-:Y:S04]  /*0a50*/  STS.64 [R6], R10 ;  /* 0x0000000a06007388 */ /* 0x001fe80000000a00 */
[----:B------:R-:W0:Y:S04]  /*0a60*/  LDS.U16 R9, [R4+0x20] ;  /* 0x0000200004097984 */ /* 0x000e280000000400 */
[----:B0-----:R0:W-:Y:S01]  /*0a70*/  STS.U16 [R4], R9 ;  /* 0x0000000904007388 */ /* 0x0011e20000000400 */
[----:B------:R-:W-:-:S07]  /*0a80*/  PRMT R8, R9, 0x7610, R8 ;  /* 0x0000761009087816 */ /* 0x000fce0000000008 */
.L_x_21:
[----:B------:R-:W-:Y:S05]  /*0a90*/  BSYNC.RECONVERGENT B2 ;  /* 0x0000000000027941 */ /* 0x000fea0003800200 */
.L_x_18:
        /* <DEDUP_REMOVED lines=15> */
.L_x_24:
[----:B------:R-:W-:Y:S05]  /*0b90*/  BSYNC.RELIABLE B2 ;  /* 0x0000000000027941 */ /* 0x000fea0003800100 */
.L_x_23:
[----:B------:R-:W0:Y:S04]  /*0ba0*/  LDS.64 R10, [R6+0x40] ;  /* 0x00004000060a7984 */ /* 0x000e280000000a00 */
[----:B0-----:R-:W-:Y:S04]  /*0bb0*/  STS.64 [R6], R10 ;  /* 0x0000000a06007388 */ /* 0x001fe80000000a00 */
[----:B------:R-:W0:Y:S04]  /*0bc0*/  LDS.U16 R9, [R4+0x10] ;  /* 0x0000100004097984 */ /* 0x000e280000000400 */
[----:B0-----:R0:W-:Y:S01]  /*0bd0*/  STS.U16 [R4], R9 ;  /* 0x0000000904007388 */ /* 0x0011e20000000400 */
[----:B------:R-:W-:-:S07]  /*0be0*/  PRMT R8, R9, 0x7610, R8 ;  /* 0x0000761009087816 */ /* 0x000fce0000000008 */
.L_x_25:
[----:B------:R-:W-:Y:S05]  /*0bf0*/  BSYNC.RECONVERGENT B3 ;  /* 0x0000000000037941 */ /* 0x000fea0003800200 */
.L_x_22:
        /* <DEDUP_REMOVED lines=15> */
.L_x_28:
[----:B------:R-:W-:Y:S05]  /*0cf0*/  BSYNC.RELIABLE B3 ;  /* 0x0000000000037941 */ /* 0x000fea0003800100 */
.L_x_27:
[----:B------:R-:W0:Y:S04]  /*0d00*/  LDS.64 R10, [R6+0x20] ;  /* 0x00002000060a7984 */ /* 0x000e280000000a00 */
[----:B0-----:R-:W-:Y:S04]  /*0d10*/  STS.64 [R6], R10 ;  /* 0x0000000a06007388 */ /* 0x001fe80000000a00 */
[----:B------:R-:W0:Y:S04]  /*0d20*/  LDS.U16 R9, [R4+0x8] ;  /* 0x0000080004097984 */ /* 0x000e280000000400 */
[----:B0-----:R0:W-:Y:S01]  /*0d30*/  STS.U16 [R4], R9 ;  /* 0x0000000904007388 */ /* 0x0011e20000000400 */
[----:B------:R-:W-:-:S07]  /*0d40*/  PRMT R8, R9, 0x7610, R8 ;  /* 0x0000761009087816 */ /* 0x000fce0000000008 */
.L_x_29:
[----:B------:R-:W-:Y:S05]  /*0d50*/  BSYNC.RECONVERGENT B4 ;  /* 0x0000000000047941 */ /* 0x000fea0003800200 */
.L_x_26:
        /* <DEDUP_REMOVED lines=15> */
.L_x_32:
[----:B------:R-:W-:Y:S05]  /*0e50*/  BSYNC.RELIABLE B4 ;  /* 0x0000000000047941 */ /* 0x000fea0003800100 */
.L_x_31:
[----:B------:R-:W0:Y:S04]  /*0e60*/  LDS.64 R10, [R6+0x10] ;  /* 0x00001000060a7984 */ /* 0x000e280000000a00 */
[----:B0-----:R-:W-:Y:S04]  /*0e70*/  STS.64 [R6], R10 ;  /* 0x0000000a06007388 */ /* 0x001fe80000000a00 */
[----:B------:R-:W0:Y:S04]  /*0e80*/  LDS.U16 R9, [R4+0x4] ;  /* 0x0000040004097984 */ /* 0x000e280000000400 */
[----:B0-----:R0:W-:Y:S01]  /*0e90*/  STS.U16 [R4], R9 ;  /* 0x0000000904007388 */ /* 0x0011e20000000400 */
[----:B------:R-:W-:-:S07]  /*0ea0*/  PRMT R8, R9, 0x7610, R8 ;  /* 0x0000761009087816 */ /* 0x000fce0000000008 */
.L_x_33:
[----:B------:R-:W-:Y:S05]  /*0eb0*/  BSYNC.RECONVERGENT B5 ;  /* 0x0000000000057941 */ /* 0x000fea0003800200 */
.L_x_30:
        /* <DEDUP_REMOVED lines=15> */
.L_x_36:
[----:B------:R-:W-:Y:S05]  /*0fb0*/  BSYNC.RELIABLE B6 ;  /* 0x0000000000067941 */ /* 0x000fea0003800100 */
.L_x_35:
[----:B------:R-:W0:Y:S04]  /*0fc0*/  LDS.64 R8, [R6+0x8] ;  /* 0x0000080006087984 */ /* 0x000e280000000a00 */
[----:B0-----:R-:W-:Y:S04]  /*0fd0*/  STS.64 [R6], R8 ;  /* 0x0000000806007388 */ /* 0x001fe80000000a00 */
[----:B------:R-:W0:Y:S04]  /*0fe0*/  LDS.U16 R11, [R4+0x2] ;  /* 0x00000200040b7984 */ /* 0x000e280000000400 */
[----:B0-----:R0:W-:Y:S02]  /*0ff0*/  STS.U16 [R4], R11 ;  /* 0x0000000b04007388 */ /* 0x0011e40000000400 */
.L_x_37:
[----:B------:R-:W-:Y:S05]  /*1000*/  BSYNC.RECONVERGENT B5 ;  /* 0x0000000000057941 */ /* 0x000fea0003800200 */
.L_x_34:
[----:B------:R-:W-:Y:S05]  /*1010*/  WARPSYNC.ALL ;  /* 0x0000000000007948 */ /* 0x000fea0003800000 */
[----:B------:R-:W-:-:S13]  /*1020*/  ISETP.NE.AND P0, PT, R0, RZ, PT ;  /* 0x000000ff0000720c */ /* 0x000fda0003f05270 */
[----:B------:R-:W-:Y:S05]  /*1030*/  @P0 EXIT ;  /* 0x000000000000094d */ /* 0x000fea0003800000 */
[----:B------:R-:W1:Y:S01]  /*1040*/  S2UR UR5, SR_CgaCtaId ;  /* 0x00000000000579c3 */ /* 0x000e620000008800 */
[----:B------:R-:W-:Y:S01]  /*1050*/  UMOV UR4, 0x400 ;  /* 0x0000040000047882 */ /* 0x000fe20000000000 */
[----:B------:R-:W-:Y:S01]  /*1060*/  LDS.64 R8, [UR9] ;  /* 0x00000009ff087984 */ /* 0x000fe20008000a00 */
[----:B------:R-:W-:-:S05]  /*1070*/  IADD3 R5, P0, PT, R5, R2, RZ ;  /* 0x0000000205057210 */ /* 0x000fca0007f1e0ff */
[----:B------:R-:W2:Y:S01]  /*1080*/  LDC.64 R12, c[0x0][0x380] ;  /* 0x0000e000ff0c7b82 */ /* 0x000ea20000000a00 */
[----:B------:R-:W-:-:S07]  /*1090*/  IMAD.X R0, R3, 0x1, R7, P0 ;  /* 0x0000000103007824 */ /* 0x000fce00000e0607 */
[----:B------:R-:W3:Y:S01]  /*10a0*/  LDC.64 R14, c[0x0][0x390] ;  /* 0x0000e400ff0e7b82 */ /* 0x000ee20000000a00 */
[----:B-1----:R-:W-:Y:S01]  /*10b0*/  ULEA UR4, UR5, UR4, 0x18 ;  /* 0x0000000405047291 */ /* 0x002fe2000f8ec0ff */
[----:B--2---:R-:W-:-:S08]  /*10c0*/  LEA R2, P0, R5, R12, 0x1 ;  /* 0x0000000c05027211 */ /* 0x004fd000078008ff */
[----:B0-----:R-:W0:Y:S01]  /*10d0*/  LDS.U16 R11, [UR4] ;  /* 0x00000004ff0b7984 */ /* 0x001e220008000400 */
[C---:B------:R-:W-:Y:S02]  /*10e0*/  LEA.HI.X R3, R5.reuse, R13, R0, 0x1, P0 ;  /* 0x0000000d05037211 */ /* 0x040fe400000f0c00 */
[----:B---3--:R-:W-:-:S04]  /*10f0*/  LEA R4, P1, R5, R14, 0x3 ;  /* 0x0000000e05047211 */ /* 0x008fc800078218ff */
[----:B------:R-:W-:Y:S01]  /*1100*/  LEA.HI.X R5, R5, R15, R0, 0x3, P1 ;  /* 0x0000000f05057211 */ /* 0x000fe200008f1c00 */
[----:B0-----:R-:W-:Y:S04]  /*1110*/  STG.E.U16 desc[UR10][R2.64], R11 ;  /* 0x0000000b02007986 */ /* 0x001fe8000c10150a */
[----:B------:R-:W-:Y:S01]  /*1120*/  STG.E.64 desc[UR10][R4.64], R8 ;  /* 0x0000000804007986 */ /* 0x000fe2000c101b0a */
[----:B------:R-:W-:Y:S05]  /*1130*/  EXIT ;  /* 0x000000000000794d */ /* 0x000fea0003800000 */
.L_x_38:
[----:B------:R-:W-:-:S00]  /*1140*/  BRA `(.L_x_38) ;  /* 0xfffffffc00fc7947 */ /* 0x000fc0000383ffff */
[----:B------:R-:W-:-:S00]  /*1150*/  NOP ;  /* 0x0000000000007918 */ /* 0x000fc00000000000 */
        /* <DEDUP_REMOVED lines=10> */
.L_x_4888:


//--------------------- .text.nkd_bf16            --------------------------
	.section	.text.nkd_bf16,"ax",@progbits
	.align	128
        .global         nkd_bf16
        .type           nkd_bf16,@function
        .size           nkd_bf16,(.L_x_4837 - nkd_bf16)
        .other          nkd_bf16,@"STO_CUDA_ENTRY STV_DEFAULT"
nkd_bf16:
.text.nkd_bf16:
[----:B------:R-:W-:Y:S08]  /*0000*/  LDC R1, c[0x0][0x37c] ;  /* 0x0000df00ff017b82 */ /* 0x000ff00000000800 */
[----:B------:R-:W0:Y:S01]  /*0010*/  S2UR UR4, SR_CTAID.Y ;  /* 0x00000000000479c3 */ /* 0x000e220000002600 */
[----:B------:R-:W1:Y:S01]  /*0020*/  S2R R14, SR_CTAID.X ;  /* 0x00000000000e7919 */ /* 0x000e620000002500 */
[----:B------:R-:W0:Y:S01]  /*0030*/  LDCU.64 UR8, c[0x0][0x3b0] ;  /* 0x00007600ff0877ac */ /* 0x000e220008000a00 */
[----:B------:R-:W2:Y:S01]  /*0040*/  I2F.BF16.U32 R5, 0xff80 ;  /* 0x0000ff8000057906 */ /* 0x000ea20000202000 */
[----:B------:R-:W3:Y:S01]  /*0050*/  S2R R0, SR_TID.X ;  /* 0x0000000000007919 */ /* 0x000ee20000002100 */
[----:B------:R-:W1:Y:S03]  /*0060*/  LDCU UR6, c[0x0][0x360] ;  /* 0x00006c00ff0677ac */ /* 0x000e660008000800 */
[----:B------:R-:W4:Y:S08]  /*0070*/  LDC.64 R2, c[0x0][0x3c0] ;  /* 0x0000f000ff027b82 */ /* 0x000f300000000a00 */
[----:B------:R-:W5:Y:S01]  /*0080*/  S2UR UR5, SR_CgaCtaId ;  /* 0x00000000000579c3 */ /* 0x000f620000008800 */
[----:B0-----:R-:W-:-:S03]  /*0090*/  UIADD3 UR7, UP0, UPT, UR4, UR8, URZ ;  /* 0x0000000804077290 */ /* 0x001fc6000ff1e0ff */
[----:B------:R-:W-:Y:S01]  /*00a0*/  UMOV UR4, 0x400 ;  /* 0x0000040000047882 */ /* 0x000fe20000000000 */
[----:B------:R-:W-:Y:S02]  /*00b0*/  UIADD3.X UR8, UPT, UPT, URZ, UR9, URZ, UP0, !UPT ;  /* 0x00000009ff087290 */ /* 0x000fe400087fe4ff */
[----:B----4-:R-:W-:Y:S01]  /*00c0*/  ISETP.LE.U32.AND P0, PT, R2, UR7, PT ;  /* 0x0000000702007c0c */ /* 0x010fe2000bf03070 */
[----:B-1----:R-:W-:-:S03]  /*00d0*/  IMAD R17, R14, UR6, RZ ;  /* 0x000000060e117c24 */ /* 0x002fc6000f8e02ff */
[----:B------:R-:W-:Y:S01]  /*00e0*/  MOV R2, UR8 ;  /* 0x0000000800027c02 */ /* 0x000fe20008000f00 */
[----:B---3--:R-:W-:-:S03]  /*00f0*/  IMAD R16, R17, 0x2, R0 ;  /* 0x0000000211107824 */ /* 0x008fc600078e0200 */
[----:B------:R-:W-:Y:S01]  /*0100*/  ISETP.GE.U32.AND.EX P0, PT, R2, R3, PT, P0 ;  /* 0x000000030200720c */ /* 0x000fe20003f06100 */
[----:B------:R-:W-:Y:S01]  /*0110*/  HFMA2 R17, -RZ, RZ, 0, 0 ;  /* 0x00000000ff117431 */ /* 0x000fe200000001ff */
[----:B-----5:R-:W-:-:S04]  /*0120*/  ULEA UR4, UR5, UR4, 0x18 ;  /* 0x0000000405047291 */ /* 0x020fc8000f8ec0ff */
[----:B------:R-:W-:Y:S02]  /*0130*/  ULEA UR9, UR6, UR4, 0x1 ;  /* 0x0000000406097291 */ /* 0x000fe4000f8e08ff */
[----:B------:R-:W-:-:S04]  /*0140*/  LEA R2, R0, UR4, 0x1 ;  /* 0x0000000400027c11 */ /* 0x000fc8000f8e08ff */
[----:B------:R-:W-:Y:S01]  /*0150*/  LEA R3, R0, UR9, 0x3 ;  /* 0x0000000900037c11 */ /* 0x000fe2000f8e18ff */
[----:B--2---:R0:W-:Y:S04]  /*0160*/  STS.U16 [R2], R5 ;  /* 0x0000000502007388 */ /* 0x0041e80000000400 */
[----:B------:R0:W-:Y:S01]  /*0170*/  STS.64 [R3], R16 ;  /* 0x0000001003007388 */ /* 0x0001e20000000a00 */
[----:B------:R-:W-:Y:S05]  /*0180*/  @P0 EXIT ;  /* 0x000000000000094d */ /* 0x000fea0003800000 */
[----:B------:R-:W1:Y:S01]  /*0190*/  LDC.64 R6, c[0x0][0x3b8] ;  /* 0x0000ee00ff067b82 */ /* 0x000e620000000a00 */
[----:B------:R-:W-:Y:S01]  /*01a0*/  UMOV UR4, UR6 ;  /* 0x0000000600047c82 */ /* 0x000fe20008000000 */
[----:B------:R-:W2:Y:S01]  /*01b0*/  LDCU.64 UR12, c[0x0][0x388] ;  /* 0x00007100ff0c77ac */ /* 0x000ea20008000a00 */
[----:B------:R-:W-:Y:S01]  /*01c0*/  VIADD R18, R16, UR4 ;  /* 0x0000000410127c36 */ /* 0x000fe20008000000 */
[----:B------:R-:W-:Y:S01]  /*01d0*/  BSSY.RECONVERGENT B0, `(.L_x_39) ;  /* 0x000066d000007945 */ /* 0x000fe20003800200 */
[----:B------:R-:W3:Y:S03]  /*01e0*/  LDCU.64 UR10, c[0x0][0x358] ;  /* 0x00006b00ff0a77ac */ /* 0x000ee60008000a00 */
[----:B------:R-:W4:Y:S01]  /*01f0*/  LDC R9, c[0x0][0x3a8] ;  /* 0x0000ea00ff097b82 */ /* 0x000f220000000800 */
[----:B--2---:R-:W-:Y:S01]  /*0200*/  MOV R4, UR12 ;  /* 0x0000000c00047c02 */ /* 0x004fe20008000f00 */
[----:B0-----:R-:W-:Y:S01]  /*0210*/  IMAD.U32 R5, RZ, RZ, UR13 ;  /* 0x0000000dff057e24 */ /* 0x001fe2000f8e00ff */
[----:B-1----:R-:W-:-:S04]  /*0220*/  ISETP.GE.U32.AND P0, PT, R18, R6, PT ;  /* 0x000000061200720c */ /* 0x002fc80003f06070 */
[----:B------:R-:W-:Y:S02]  /*0230*/  ISETP.GE.U32.AND.EX P0, PT, RZ, R7, PT, P0 ;  /* 0x00000007ff00720c */ /* 0x000fe40003f06100 */
[----:B----4-:R-:W-:-:S11]  /*0240*/  IADD3 R8, PT, PT, R9, -0x1, RZ ;  /* 0xffffffff09087810 */ /* 0x010fd60007ffe0ff */
[----:B---3--:R-:W-:Y:S05]  /*0250*/  @P0 BRA `(.L_x_40) ;  /* 0x0000002c00d80947 */ /* 0x008fea0003800000 */
[----:B------:R-:W-:Y:S01]  /*0260*/  ISETP.GE.AND P0, PT, R8, RZ, PT ;  /* 0x000000ff0800720c */ /* 0x000fe20003f06270 */
[C---:B------:R-:W-:Y:S01]  /*0270*/  IMAD R4, R6.reuse, UR8, RZ ;  /* 0x0000000806047c24 */ /* 0x040fe2000f8e02ff */
[----:B------:R-:W-:Y:S01]  /*0280*/  CS2R R12, SRZ ;  /* 0x00000000000c7805 */ /* 0x000fe2000001ff00 */
[----:B------:R-:W-:Y:S01]  /*0290*/  IMAD.MOV.U32 R19, RZ, RZ, RZ ;  /* 0x000000ffff137224 */ /* 0x000fe200078e00ff */
[----:B------:R-:W-:Y:S01]  /*02a0*/  CS2R R26, SRZ ;  /* 0x00000000001a7805 */ /* 0x000fe2000001ff00 */
[----:B------:R-:W-:Y:S02]  /*02b0*/  IMAD R5, R7, UR7, R4 ;  /* 0x0000000707057c24 */ /* 0x000fe4000f8e0204 */
[----:B------:R-:W-:-:S06]  /*02c0*/  IMAD.WIDE.U32 R24, R6, UR7, R18 ;  /* 0x0000000706187c25 */ /* 0x000fcc000f8e0012 */
[----:B------:R-:W-:Y:S05]  /*02d0*/  @!P0 BRA `(.L_x_41) ;  /* 0x0000002c00808947 */ /* 0x000fea0003800000 */
[----:B------:R-:W-:Y:S01]  /*02e0*/  MOV R4, R8 ;  /* 0x0000000800047202 */ /* 0x000fe20000000f00 */
[----:B------:R-:W-:Y:S01]  /*02f0*/  IMAD.WIDE.U32 R6, R6, UR7, R16 ;  /* 0x0000000706067c25 */ /* 0x000fe2000f8e0010 */
[----:B------:R-:W-:Y:S02]  /*0300*/  CS2R R26, SRZ ;  /* 0x00000000001a7805 */ /* 0x000fe4000001ff00 */
[----:B------:R-:W-:Y:S02]  /*0310*/  CS2R R12, SRZ ;  /* 0x00000000000c7805 */ /* 0x000fe4000001ff00 */
[----:B------:R-:W-:Y:S01]  /*0320*/  ISETP.GE.U32.AND P0, PT, R4, 0x3, PT ;  /* 0x000000030400780c */ /* 0x000fe20003f06070 */
[----:B------:R-:W-:Y:S01]  /*0330*/  IMAD.IADD R23, R5, 0x1, R25 ;  /* 0x0000000105177824 */ /* 0x000fe200078e0219 */
[----:B------:R-:W-:Y:S01]  /*0340*/  IADD3 R5, PT, PT, R7, R5, RZ ;  /* 0x0000000507057210 */ /* 0x000fe20007ffe0ff */
[----:B------:R-:W-:-:S10]  /*0350*/  IMAD.MOV.U32 R22, RZ, RZ, R6 ;  /* 0x000000ffff167224 */ /* 0x000fd400078e0006 */
[----:B------:R-:W-:Y:S05]  /*0360*/  @!P0 BRA `(.L_x_42) ;  /* 0x0000001800c88947 */ /* 0x000fea0003800000 */
[C---:B------:R-:W-:Y:S02]  /*0370*/  LOP3.LUT R6, R9.reuse, 0xfffffffc, RZ, 0xc0, !PT ;  /* 0xfffffffc09067812 */ /* 0x040fe400078ec0ff */
[----:B------:R-:W-:Y:S02]  /*0380*/  CS2R R26, SRZ ;  /* 0x00000000001a7805 */ /* 0x000fe4000001ff00 */
[----:B------:R-:W-:Y:S01]  /*0390*/  IADD3 R4, PT, PT, R9, -0x2, RZ ;  /* 0xfffffffe09047810 */ /* 0x000fe20007ffe0ff */
[----:B------:R-:W-:-:S07]  /*03a0*/  IMAD.MOV R6, RZ, RZ, -R6 ;  /* 0x000000ffff067224 */ /* 0x000fce00078e0a06 */
.L_x_67:
[----:B------:R-:W0:Y:S01]  /*03b0*/  LDC.64 R30, c[0x0][0x398] ;  /* 0x0000e600ff1e7b82 */ /* 0x000e220000000a00 */
[----:B------:R-:W-:-:S05]  /*03c0*/  IADD3 R7, PT, PT, R4, 0x1, RZ ;  /* 0x0000000104077810 */ /* 0x000fca0007ffe0ff */
[----:B0-----:R-:W-:-:S06]  /*03d0*/  IMAD.WIDE.U32 R30, R7, 0x8, R30 ;  /* 0x00000008071e7825 */ /* 0x001fcc00078e001e */
[----:B------:R-:W2:Y:S01]  /*03e0*/  LDG.E.64 R30, desc[UR10][R30.64] ;  /* 0x0000000a1e1e7981 */ /* 0x000ea2000c1e1b00 */
[----:B------:R-:W-:Y:S01]  /*03f0*/  VIADD R6, R6, 0x4 ;  /* 0x0000000406067836 */ /* 0x000fe20000000000 */
[----:B------:R-:W-:Y:S04]  /*0400*/  BSSY.RECONVERGENT B1, `(.L_x_43) ;  /* 0x000002c000017945 */ /* 0x000fe80003800200 */
[----:B------:R-:W-:Y:S02]  /*0410*/  ISETP.NE.AND P1, PT, R6, RZ, PT ;  /* 0x000000ff0600720c */ /* 0x000fe40003f25270 */
[----:B--2---:R-:W-:-:S04]  /*0420*/  LOP3.LUT R8, R5, R31, RZ, 0xfc, !PT ;  /* 0x0000001f05087212 */ /* 0x004fc800078efcff */
[----:B------:R-:W-:-:S13]  /*0430*/  ISETP.NE.U32.AND P0, PT, R8, RZ, PT ;  /* 0x000000ff0800720c */ /* 0x000fda0003f05070 */
[----:B------:R-:W-:Y:S05]  /*0440*/  @P0 BRA `(.L_x_44) ;  /* 0x00000000005c0947 */ /* 0x000fea0003800000 */
[----:B------:R-:W0:Y:S01]  /*0450*/  I2F.U32.RP R5, R30 ;  /* 0x0000001e00057306 */ /* 0x000e220000209000 */
[----:B------:R-:W-:Y:S01]  /*0460*/  IMAD.MOV R11, RZ, RZ, -R30 ;  /* 0x000000ffff0b7224 */ /* 0x000fe200078e0a1e */
[----:B------:R-:W-:Y:S01]  /*0470*/  ISETP.NE.U32.AND P3, PT, R30, RZ, PT ;  /* 0x000000ff1e00720c */ /* 0x000fe20003f65070 */
[----:B------:R-:W-:-:S05]  /*0480*/  IMAD.MOV.U32 R29, RZ, RZ, RZ ;  /* 0x000000ffff1d7224 */ /* 0x000fca00078e00ff */
[----:B0-----:R-:W0:Y:S02]  /*0490*/  MUFU.RCP R5, R5 ;  /* 0x0000000500057308 */ /* 0x001e240000001000 */
[----:B0-----:R-:W-:-:S06]  /*04a0*/  IADD3 R8, PT, PT, R5, 0xffffffe, RZ ;  /* 0x0ffffffe05087810 */ /* 0x001fcc0007ffe0ff */
[----:B------:R0:W1:Y:S02]  /*04b0*/  F2I.FTZ.U32.TRUNC.NTZ R9, R8 ;  /* 0x0000000800097305 */ /* 0x000064000021f000 */
[----:B0-----:R-:W-:Y:S02]  /*04c0*/  HFMA2 R8, -RZ, RZ, 0, 0 ;  /* 0x00000000ff087431 */ /* 0x001fe400000001ff */
[----:B-1----:R-:W-:-:S04]  /*04d0*/  IMAD R11, R11, R9, RZ ;  /* 0x000000090b0b7224 */ /* 0x002fc800078e02ff */
[----:B------:R-:W-:-:S06]  /*04e0*/  IMAD.HI.U32 R9, R9, R11, R8 ;  /* 0x0000000b09097227 */ /* 0x000fcc00078e0008 */
[----:B------:R-:W-:-:S04]  /*04f0*/  IMAD.HI.U32 R28, R9, R22, RZ ;  /* 0x00000016091c7227 */ /* 0x000fc800078e00ff */
[----:B------:R-:W-:-:S04]  /*0500*/  IMAD.MOV R9, RZ, RZ, -R28 ;  /* 0x000000ffff097224 */ /* 0x000fc800078e0a1c */
[----:B------:R-:W-:-:S05]  /*0510*/  IMAD R9, R30, R9, R22 ;  /* 0x000000091e097224 */ /* 0x000fca00078e0216 */
[----:B------:R-:W-:-:S13]  /*0520*/  ISETP.GE.U32.AND P0, PT, R9, R30, PT ;  /* 0x0000001e0900720c */ /* 0x000fda0003f06070 */
[----:B------:R-:W-:Y:S01]  /*0530*/  @P0 IADD3 R9, PT, PT, -R30, R9, RZ ;  /* 0x000000091e090210 */ /* 0x000fe20007ffe1ff */
[----:B------:R-:W-:-:S03]  /*0540*/  @P0 VIADD R28, R28, 0x1 ;  /* 0x000000011c1c0836 */ /* 0x000fc60000000000 */
[----:B------:R-:W-:Y:S02]  /*0550*/  ISETP.GE.U32.AND P2, PT, R9, R30, PT ;  /* 0x0000001e0900720c */ /* 0x000fe40003f46070 */
[----:B------:R-:W-:-:S11]  /*0560*/  MOV R9, RZ ;  /* 0x000000ff00097202 */ /* 0x000fd60000000f00 */
[----:B------:R-:W-:Y:S02]  /*0570*/  @P2 IADD3 R28, PT, PT, R28, 0x1, RZ ;  /* 0x000000011c1c2810 */ /* 0x000fe40007ffe0ff */
[----:B------:R-:W-:-:S05]  /*0580*/  @!P3 LOP3.LUT R28, RZ, R30, RZ, 0x33, !PT ;  /* 0x0000001eff1cb212 */ /* 0x000fca00078e33ff */
[----:B------:R-:W-:-:S04]  /*0590*/  IMAD.MOV R5, RZ, RZ, -R28 ;  /* 0x000000ffff057224 */ /* 0x000fc800078e0a1c */
[----:B------:R-:W-:Y:S01]  /*05a0*/  IMAD R8, R30, R5, R22 ;  /* 0x000000051e087224 */ /* 0x000fe200078e0216 */
[----:B------:R-:W-:Y:S06]  /*05b0*/  BRA `(.L_x_45) ;  /* 0x0000000000407947 */ /* 0x000fec0003800000 */
.L_x_44:
[----:B------:R-:W-:Y:S01]  /*05c0*/  MOV R32, R22 ;  /* 0x0000001600207202 */ /* 0x000fe20000000f00 */
[----:B------:R-:W-:Y:S01]  /*05d0*/  IMAD.MOV.U32 R11, RZ, RZ, R5 ;  /* 0x000000ffff0b7224 */ /* 0x000fe200078e0005 */
[----:B------:R-:W-:Y:S01]  /*05e0*/  MOV R10, R30 ;  /* 0x0000001e000a7202 */ /* 0x000fe20000000f00 */
[----:B------:R-:W-:Y:S01]  /*05f0*/  IMAD.MOV.U32 R9, RZ, RZ, R31 ;  /* 0x000000ffff097224 */ /* 0x000fe200078e001f */
[----:B------:R-:W-:-:S07]  /*0600*/  MOV R8, 0x620 ;  /* 0x0000062000087802 */ /* 0x000fce0000000f00 */
[----:B------:R-:W-:Y:S05]  /*0610*/  CALL.REL.NOINC `($__internal_0_$__cuda_sm20_div_s64) ;  /* 0x0000006c00a87944 */ /* 0x000fea0003c00000 */
[-C--:B------:R-:W-:Y:S01]  /*0620*/  IADD3 R25, P0, PT, RZ, -R20.reuse, RZ ;  /* 0x80000014ff197210 */ /* 0x080fe20007f1e0ff */
[----:B------:R-:W-:Y:S01]  /*0630*/  IMAD.MOV.U32 R8, RZ, RZ, R22 ;  /* 0x000000ffff087224 */ /* 0x000fe200078e0016 */
[----:B------:R-:W-:Y:S01]  /*0640*/  MOV R9, R5 ;  /* 0x0000000500097202 */ /* 0x000fe20000000f00 */
[----:B------:R-:W-:Y:S01]  /*0650*/  IMAD.MOV.U32 R29, RZ, RZ, R21 ;  /* 0x000000ffff1d7224 */ /* 0x000fe200078e0015 */
[----:B------:R-:W-:Y:S02]  /*0660*/  IADD3.X R11, PT, PT, RZ, ~R21, RZ, P0, !PT ;  /* 0x80000015ff0b7210 */ /* 0x000fe400007fe4ff */
[----:B------:R-:W-:Y:S01]  /*0670*/  MOV R28, R20 ;  /* 0x00000014001c7202 */ /* 0x000fe20000000f00 */
[----:B------:R-:W-:-:S04]  /*0680*/  IMAD.WIDE.U32 R8, R30, R25, R8 ;  /* 0x000000191e087225 */ /* 0x000fc800078e0008 */
[----:B------:R-:W-:-:S04]  /*0690*/  IMAD R11, R11, R30, RZ ;  /* 0x0000001e0b0b7224 */ /* 0x000fc800078e02ff */
[----:B------:R-:W-:-:S04]  /*06a0*/  IMAD R11, R31, R25, R11 ;  /* 0x000000191f0b7224 */ /* 0x000fc800078e020b */
[----:B------:R-:W-:-:S07]  /*06b0*/  IMAD.IADD R9, R9, 0x1, R11 ;  /* 0x0000000109097824 */ /* 0x000fce00078e020b */
.L_x_45:
[----:B------:R-:W-:Y:S05]  /*06c0*/  BSYNC.RECONVERGENT B1 ;  /* 0x0000000000017941 */ /* 0x000fea0003800200 */
.L_x_43:
[----:B------:R-:W0:Y:S02]  /*06d0*/  LDC.64 R40, c[0x0][0x3a0] ;  /* 0x0000e800ff287b82 */ /* 0x000e240000000a00 */
[----:B0-----:R-:W-:-:S06]  /*06e0*/  IMAD.WIDE.U32 R40, R7, 0x8, R40 ;  /* 0x0000000807287825 */ /* 0x001fcc00078e0028 */
[----:B------:R-:W2:Y:S01]  /*06f0*/  LDG.E.64 R40, desc[UR10][R40.64] ;  /* 0x0000000a28287981 */ /* 0x000ea2000c1e1b00 */
[----:B------:R-:W-:Y:S01]  /*0700*/  LOP3.LUT R5, R23, R31, RZ, 0xfc, !PT ;  /* 0x0000001f17057212 */ /* 0x000fe200078efcff */
[----:B------:R-:W-:Y:S03]  /*0710*/  BSSY.RECONVERGENT B1, `(.L_x_46) ;  /* 0x000002d000017945 */ /* 0x000fe60003800200 */
[----:B------:R-:W-:Y:S01]  /*0720*/  ISETP.NE.U32.AND P0, PT, R5, RZ, PT ;  /* 0x000000ff0500720c */ /* 0x000fe20003f05070 */
[-C--:B--2---:R-:W-:Y:S02]  /*0730*/  IMAD R7, R41, R8.reuse, RZ ;  /* 0x0000000829077224 */ /* 0x084fe400078e02ff */
[----:B------:R-:W-:-:S04]  /*0740*/  IMAD.WIDE.U32 R44, R40, R8, R12 ;  /* 0x00000008282c7225 */ /* 0x000fc800078e000c */
[----:B------:R-:W-:-:S05]  /*0750*/  IMAD R7, R40, R9, R7 ;  /* 0x0000000928077224 */ /* 0x000fca00078e0207 */
[----:B------:R-:W-:Y:S01]  /*0760*/  IADD3 R7, PT, PT, R45, R7, RZ ;  /* 0x000000072d077210 */ /* 0x000fe20007ffe0ff */
[----:B------:R-:W-:Y:S06]  /*0770*/  @P0 BRA `(.L_x_47) ;  /* 0x00000000005c0947 */ /* 0x000fec0003800000 */
[----:B------:R-:W0:Y:S01]  /*0780*/  I2F.U32.RP R10, R30 ;  /* 0x0000001e000a7306 */ /* 0x000e220000209000 */
[----:B------:R-:W-:Y:S01]  /*0790*/  IADD3 R5, PT, PT, RZ, -R30, RZ ;  /* 0x8000001eff057210 */ /* 0x000fe20007ffe0ff */
[----:B------:R-:W-:Y:S01]  /*07a0*/  HFMA2 R47, -RZ, RZ, 0, 0 ;  /* 0x00000000ff2f7431 */ /* 0x000fe200000001ff */
[----:B------:R-:W-:-:S05]  /*07b0*/  ISETP.NE.U32.AND P3, PT, R30, RZ, PT ;  /* 0x000000ff1e00720c */ /* 0x000fca0003f65070 */
[----:B0-----:R-:W0:Y:S02]  /*07c0*/  MUFU.RCP R10, R10 ;  /* 0x0000000a000a7308 */ /* 0x001e240000001000 */
[----:B0-----:R-:W-:-:S06]  /*07d0*/  VIADD R8, R10, 0xffffffe ;  /* 0x0ffffffe0a087836 */ /* 0x001fcc0000000000 */
[----:B------:R0:W1:Y:S02]  /*07e0*/  F2I.FTZ.U32.TRUNC.NTZ R9, R8 ;  /* 0x0000000800097305 */ /* 0x000064000021f000 */
[----:B0-----:R-:W-:Y:S02]  /*07f0*/  IMAD.MOV.U32 R8, RZ, RZ, RZ ;  /* 0x000000ffff087224 */ /* 0x001fe400078e00ff */
[----:B-1----:R-:W-:-:S04]  /*0800*/  IMAD R5, R5, R9, RZ ;  /* 0x0000000905057224 */ /* 0x002fc800078e02ff */
[----:B------:R-:W-:-:S04]  /*0810*/  IMAD.HI.U32 R5, R9, R5, R8 ;  /* 0x0000000509057227 */ /* 0x000fc800078e0008 */
[----:B------:R-:W-:Y:S02]  /*0820*/  IMAD.MOV.U32 R9, RZ, RZ, RZ ;  /* 0x000000ffff097224 */ /* 0x000fe400078e00ff */
[----:B------:R-:W-:-:S05]  /*0830*/  IMAD.HI.U32 R46, R5, R24, RZ ;  /* 0x00000018052e7227 */ /* 0x000fca00078e00ff */
[----:B------:R-:W-:-:S05]  /*0840*/  IADD3 R5, PT, PT, -R46, RZ, RZ ;  /* 0x000000ff2e057210 */ /* 0x000fca0007ffe1ff */
[----:B------:R-:W-:-:S05]  /*0850*/  IMAD R5, R30, R5, R24 ;  /* 0x000000051e057224 */ /* 0x000fca00078e0218 */
[----:B------:R-:W-:-:S13]  /*0860*/  ISETP.GE.U32.AND P0, PT, R5, R30, PT ;  /* 0x0000001e0500720c */ /* 0x000fda0003f06070 */
[----:B------:R-:W-:Y:S01]  /*0870*/  @P0 IMAD.IADD R5, R5, 0x1, -R30 ;  /* 0x0000000105050824 */ /* 0x000fe200078e0a1e */
[----:B------:R-:W-:-:S04]  /*0880*/  @P0 IADD3 R46, PT, PT, R46, 0x1, RZ ;  /* 0x000000012e2e0810 */ /* 0x000fc80007ffe0ff */
[----:B------:R-:W-:-:S13]  /*0890*/  ISETP.GE.U32.AND P2, PT, R5, R30, PT ;  /* 0x0000001e0500720c */ /* 0x000fda0003f46070 */
[----:B------:R-:W-:Y:S01]  /*08a0*/  @P2 VIADD R46, R46, 0x1 ;  /* 0x000000012e2e2836 */ /* 0x000fe20000000000 */
[----:B------:R-:W-:-:S04]  /*08b0*/  @!P3 LOP3.LUT R46, RZ, R30, RZ, 0x33, !PT ;  /* 0x0000001eff2eb212 */ /* 0x000fc800078e33ff */
[----:B------:R-:W-:-:S05]  /*08c0*/  IADD3 R5, PT, PT, -R46, RZ, RZ ;  /* 0x000000ff2e057210 */ /* 0x000fca0007ffe1ff */
[----:B------:R-:W-:Y:S01]  /*08d0*/  IMAD R8, R30, R5, R24 ;  /* 0x000000051e087224 */ /* 0x000fe200078e0218 */
[----:B------:R-:W-:Y:S06]  /*08e0*/  BRA `(.L_x_48) ;  /* 0x00000000003c7947 */ /* 0x000fec0003800000 */
.L_x_47:
[----:B------:R-:W-:Y:S01]  /*08f0*/  IMAD.MOV.U32 R32, RZ, RZ, R24 ;  /* 0x000000ffff207224 */ /* 0x000fe200078e0018 */
[----:B------:R-:W-:Y:S01]  /*0900*/  MOV R11, R23 ;  /* 0x00000017000b7202 */ /* 0x000fe20000000f00 */
[----:B------:R-:W-:Y:S01]  /*0910*/  IMAD.MOV.U32 R10, RZ, RZ, R30 ;  /* 0x000000ffff0a7224 */ /* 0x000fe200078e001e */
[----:B------:R-:W-:Y:S02]  /*0920*/  MOV R9, R31 ;  /* 0x0000001f00097202 */ /* 0x000fe40000000f00 */
[----:B------:R-:W-:-:S07]  /*0930*/  MOV R8, 0x950 ;  /* 0x0000095000087802 */ /* 0x000fce0000000f00 */
[----:B------:R-:W-:Y:S05]  /*0940*/  CALL.REL.NOINC `($__internal_0_$__cuda_sm20_div_s64) ;  /* 0x0000006800dc7944 */ /* 0x000fea0003c00000 */
[----:B------:R-:W-:Y:S01]  /*0950*/  IADD3 R5, P0, PT, RZ, -R20, RZ ;  /* 0x80000014ff057210 */ /* 0x000fe20007f1e0ff */
[--C-:B------:R-:W-:Y:S01]  /*0960*/  IMAD.MOV.U32 R47, RZ, RZ, R21.reuse ;  /* 0x000000ffff2f7224 */ /* 0x100fe200078e0015 */
[----:B------:R-:W-:Y:S02]  /*0970*/  MOV R22, R24 ;  /* 0x0000001800167202 */ /* 0x000fe40000000f00 */
[----:B------:R-:W-:Y:S01]  /*0980*/  MOV R46, R20 ;  /* 0x00000014002e7202 */ /* 0x000fe20000000f00 */
[----:B------:R-:W-:-:S04]  /*0990*/  IMAD.X R9, RZ, RZ, ~R21, P0 ;  /* 0x000000ffff097224 */ /* 0x000fc800000e0e15 */
[----:B------:R-:W-:Y:S02]  /*09a0*/  IMAD R10, R9, R30, RZ ;  /* 0x0000001e090a7224 */ /* 0x000fe400078e02ff */
[----:B------:R-:W-:-:S04]  /*09b0*/  IMAD.WIDE.U32 R8, R30, R5, R22 ;  /* 0x000000051e087225 */ /* 0x000fc800078e0016 */
[----:B------:R-:W-:-:S04]  /*09c0*/  IMAD R5, R31, R5, R10 ;  /* 0x000000051f057224 */ /* 0x000fc800078e020a */
[----:B------:R-:W-:-:S07]  /*09d0*/  IMAD.IADD R9, R5, 0x1, R9 ;  /* 0x0000000105097824 */ /* 0x000fce00078e0209 */
.L_x_48:
[----:B------:R-:W-:Y:S05]  /*09e0*/  BSYNC.RECONVERGENT B1 ;  /* 0x0000000000017941 */ /* 0x000fea0003800200 */
.L_x_46:
[----:B------:R-:W0:Y:S02]  /*09f0*/  LDC.64 R42, c[0x0][0x398] ;  /* 0x0000e600ff2a7b82 */ /* 0x000e240000000a00 */
[----:B0-----:R-:W-:-:S06]  /*0a00*/  IMAD.WIDE.U32 R42, R4, 0x8, R42 ;  /* 0x00000008042a7825 */ /* 0x001fcc00078e002a */
[----:B------:R-:W2:Y:S01]  /*0a10*/  LDG.E.64 R42, desc[UR10][R42.64] ;  /* 0x0000000a2a2a7981 */ /* 0x000ea2000c1e1b00 */
[----:B------:R-:W-:Y:S01]  /*0a20*/  IMAD R9, R9, R40, RZ ;  /* 0x0000002809097224 */ /* 0x000fe200078e02ff */
[----:B------:R-:W-:Y:S01]  /*0a30*/  BSSY.RECONVERGENT B1, `(.L_x_49) ;  /* 0x0000030000017945 */ /* 0x000fe20003800200 */
[----:B------:R-:W-:Y:S01]  /*0a40*/  IMAD.WIDE.U32 R30, R40, R8, R26 ;  /* 0x00000008281e7225 */ /* 0x000fe200078e001a */
[----:B------:R-:W-:Y:S02]  /*0a50*/  IADD3 R12, PT, PT, R4, -0x2, RZ ;  /* 0xfffffffe040c7810 */ /* 0x000fe40007ffe0ff */
[----:B--2---:R-:W-:-:S04]  /*0a60*/  LOP3.LUT R5, R29, R43, RZ, 0xfc, !PT ;  /* 0x0000002b1d057212 */ /* 0x004fc800078efcff */
[----:B------:R-:W-:Y:S01]  /*0a70*/  ISETP.NE.U32.AND P0, PT, R5, RZ, PT ;  /* 0x000000ff0500720c */ /* 0x000fe20003f05070 */
[----:B------:R-:W-:-:S04]  /*0a80*/  IMAD R5, R41, R8, R9 ;  /* 0x0000000829057224 */ /* 0x000fc800078e0209 */
[----:B------:R-:W-:-:S08]  /*0a90*/  IMAD.IADD R5, R31, 0x1, R5 ;  /* 0x000000011f057824 */ /* 0x000fd000078e0205 */
        /* <DEDUP_REMOVED lines=24> */
.L_x_50:
[----:B------:R-:W-:Y:S01]  /*0c20*/  MOV R32, R28 ;  /* 0x0000001c00207202 */ /* 0x000fe20000000f00 */
[----:B------:R-:W-:Y:S01]  /*0c30*/  IMAD.MOV.U32 R11, RZ, RZ, R29 ;  /* 0x000000ffff0b7224 */ /* 0x000fe200078e001d */
[----:B------:R-:W-:Y:S01]  /*0c40*/  MOV R10, R42 ;  /* 0x0000002a000a7202 */ /* 0x000fe20000000f00 */
[----:B------:R-:W-:Y:S01]  /*0c50*/  IMAD.MOV.U32 R9, RZ, RZ, R43 ;  /* 0x000000ffff097224 */ /* 0x000fe200078e002b */
[----:B------:R-:W-:-:S07]  /*0c60*/  MOV R8, 0xc80 ;  /* 0x00000c8000087802 */ /* 0x000fce0000000f00 */
[----:B------:R-:W-:Y:S05]  /*0c70*/  CALL.REL.NOINC `($__internal_0_$__cuda_sm20_div_s64) ;  /* 0x0000006800107944 */ /* 0x000fea0003c00000 */
[----:B------:R-:W-:Y:S01]  /*0c80*/  IADD3 R13, P0, PT, RZ, -R20, RZ ;  /* 0x80000014ff0d7210 */ /* 0x000fe20007f1e0ff */
[----:B------:R-:W-:Y:S01]  /*0c90*/  IMAD.MOV.U32 R8, RZ, RZ, R28 ;  /* 0x000000ffff087224 */ /* 0x000fe200078e001c */
[----:B------:R-:W-:Y:S01]  /*0ca0*/  MOV R9, R29 ;  /* 0x0000001d00097202 */ /* 0x000fe20000000f00 */
[----:B------:R-:W-:Y:S01]  /*0cb0*/  IMAD.MOV.U32 R22, RZ, RZ, R20 ;  /* 0x000000ffff167224 */ /* 0x000fe200078e0014 */
[-C--:B------:R-:W-:Y:S02]  /*0cc0*/  IADD3.X R11, PT, PT, RZ, ~R21.reuse, RZ, P0, !PT ;  /* 0x80000015ff0b7210 */ /* 0x080fe400007fe4ff */
[----:B------:R-:W-:Y:S01]  /*0cd0*/  MOV R23, R21 ;  /* 0x0000001500177202 */ /* 0x000fe20000000f00 */
[----:B------:R-:W-:-:S04]  /*0ce0*/  IMAD.WIDE.U32 R8, R42, R13, R8 ;  /* 0x0000000d2a087225 */ /* 0x000fc800078e0008 */
[----:B------:R-:W-:Y:S02]  /*0cf0*/  IMAD R11, R11, R42, RZ ;  /* 0x0000002a0b0b7224 */ /* 0x000fe400078e02ff */
[----:B------:R-:W-:Y:S02]  /*0d00*/  IMAD.MOV.U32 R29, RZ, RZ, R8 ;  /* 0x000000ffff1d7224 */ /* 0x000fe400078e0008 */
[----:B------:R-:W-:-:S05]  /*0d10*/  IMAD R11, R43, R13, R11 ;  /* 0x0000000d2b0b7224 */ /* 0x000fca00078e020b */
[----:B------:R-:W-:-:S07]  /*0d20*/  IADD3 R9, PT, PT, R9, R11, RZ ;  /* 0x0000000b09097210 */ /* 0x000fce0007ffe0ff */
.L_x_51:
[----:B------:R-:W-:Y:S05]  /*0d30*/  BSYNC.RECONVERGENT B1 ;  /* 0x0000000000017941 */ /* 0x000fea0003800200 */
.L_x_49:
[----:B------:R-:W0:Y:S02]  /*0d40*/  LDC.64 R40, c[0x0][0x3a0] ;  /* 0x0000e800ff287b82 */ /* 0x000e240000000a00 */
[----:B0-----:R-:W-:-:S06]  /*0d50*/  IMAD.WIDE.U32 R40, R4, 0x8, R40 ;  /* 0x0000000804287825 */ /* 0x001fcc00078e0028 */
[----:B------:R-:W2:Y:S01]  /*0d60*/  LDG.E.64 R40, desc[UR10][R40.64] ;  /* 0x0000000a28287981 */ /* 0x000ea2000c1e1b00 */
[----:B------:R-:W-:Y:S01]  /*0d70*/  LOP3.LUT R8, R47, R43, RZ, 0xfc, !PT ;  /* 0x0000002b2f087212 */ /* 0x000fe200078efcff */
[----:B------:R-:W-:Y:S01]  /*0d80*/  IMAD.MOV.U32 R24, RZ, RZ, R44 ;  /* 0x000000ffff187224 */ /* 0x000fe200078e002c */
[----:B------:R-:W-:Y:S01]  /*0d90*/  MOV R25, R7 ;  /* 0x0000000700197202 */ /* 0x000fe20000000f00 */
[----:B------:R-:W-:Y:S01]  /*0da0*/  BSSY.RECONVERGENT B1, `(.L_x_52) ;  /* 0x000002f000017945 */ /* 0x000fe20003800200 */
[----:B------:R-:W-:Y:S01]  /*0db0*/  ISETP.NE.U32.AND P0, PT, R8, RZ, PT ;  /* 0x000000ff0800720c */ /* 0x000fe20003f05070 */
[-C--:B--2---:R-:W-:Y:S02]  /*0dc0*/  IMAD R10, R41, R29.reuse, RZ ;  /* 0x0000001d290a7224 */ /* 0x084fe400078e02ff */
[----:B------:R-:W-:-:S04]  /*0dd0*/  IMAD.WIDE.U32 R24, R40, R29, R24 ;  /* 0x0000001d28187225 */ /* 0x000fc800078e0018 */
[----:B------:R-:W-:-:S04]  /*0de0*/  IMAD R7, R40, R9, R10 ;  /* 0x0000000928077224 */ /* 0x000fc800078e020a */
[----:B------:R-:W-:Y:S02]  /*0df0*/  IMAD.IADD R7, R25, 0x1, R7 ;  /* 0x0000000119077824 */ /* 0x000fe400078e0207 */
        /* <DEDUP_REMOVED lines=24> */
.L_x_53:
        /* <DEDUP_REMOVED lines=8> */
[-C--:B------:R-:W-:Y:S01]  /*1000*/  MOV R29, R21.reuse ;  /* 0x00000015001d7202 */ /* 0x080fe20000000f00 */
[----:B------:R-:W-:Y:S01]  /*1010*/  IMAD.MOV.U32 R28, RZ, RZ, R20 ;  /* 0x000000ffff1c7224 */ /* 0x000fe200078e0014 */
[----:B------:R-:W-:-:S05]  /*1020*/  IADD3.X R9, PT, PT, RZ, ~R21, RZ, P0, !PT ;  /* 0x80000015ff097210 */ /* 0x000fca00007fe4ff */
[----:B------:R-:W-:Y:S01]  /*1030*/  IMAD R10, R9, R42, RZ ;  /* 0x0000002a090a7224 */ /* 0x000fe200078e02ff */
[----:B------:R-:W-:-:S03]  /*1040*/  MOV R9, R47 ;  /* 0x0000002f00097202 */ /* 0x000fc60000000f00 */
[----:B------:R-:W-:-:S04]  /*1050*/  IMAD.WIDE.U32 R8, R42, R11, R8 ;  /* 0x0000000b2a087225 */ /* 0x000fc800078e0008 */
[----:B------:R-:W-:Y:S02]  /*1060*/  IMAD R11, R43, R11, R10 ;  /* 0x0000000b2b0b7224 */ /* 0x000fe400078e020a */
[----:B------:R-:W-:-:S03]  /*1070*/  IMAD.MOV.U32 R43, RZ, RZ, R8 ;  /* 0x000000ffff2b7224 */ /* 0x000fc600078e0008 */
[----:B------:R-:W-:-:S07]  /*1080*/  IADD3 R9, PT, PT, R11, R9, RZ ;  /* 0x000000090b097210 */ /* 0x000fce0007ffe0ff */
.L_x_54:
[----:B------:R-:W-:Y:S05]  /*1090*/  BSYNC.RECONVERGENT B1 ;  /* 0x0000000000017941 */ /* 0x000fea0003800200 */
.L_x_52:
[----:B------:R-:W0:Y:S01]  /*10a0*/  LDC.64 R26, c[0x0][0x398] ;  /* 0x0000e600ff1a7b82 */ /* 0x000e220000000a00 */
[----:B------:R-:W-:-:S04]  /*10b0*/  VIADD R13, R4, 0xffffffff ;  /* 0xffffffff040d7836 */ /* 0x000fc80000000000 */
[----:B0-----:R-:W-:-:S06]  /*10c0*/  IMAD.WIDE.U32 R26, R13, 0x8, R26 ;  /* 0x000000080d1a7825 */ /* 0x001fcc00078e001a */
[----:B------:R-:W2:Y:S01]  /*10d0*/  LDG.E.64 R26, desc[UR10][R26.64] ;  /* 0x0000000a1a1a7981 */ /* 0x000ea2000c1e1b00 */
[----:B------:R-:W-:Y:S01]  /*10e0*/  MOV R31, R5 ;  /* 0x00000005001f7202 */ /* 0x000fe20000000f00 */
[----:B------:R-:W-:Y:S01]  /*10f0*/  IMAD R9, R9, R40, RZ ;  /* 0x0000002809097224 */ /* 0x000fe200078e02ff */
[----:B------:R-:W-:Y:S01]  /*1100*/  BSSY.RECONVERGENT B1, `(.L_x_55) ;  /* 0x0000030000017945 */ /* 0x000fe20003800200 */
[----:B------:R-:W-:-:S04]  /*1110*/  IMAD.WIDE.U32 R30, R40, R43, R30 ;  /* 0x0000002b281e7225 */ /* 0x000fc800078e001e */
[----:B------:R-:W-:-:S04]  /*1120*/  IMAD R5, R41, R43, R9 ;  /* 0x0000002b29057224 */ /* 0x000fc800078e0209 */
[----:B------:R-:W-:Y:S01]  /*1130*/  IMAD.IADD R5, R31, 0x1, R5 ;  /* 0x000000011f057824 */ /* 0x000fe200078e0205 */
[----:B--2---:R-:W-:-:S04]  /*1140*/  LOP3.LUT R8, R23, R27, RZ, 0xfc, !PT ;  /* 0x0000001b17087212 */ /* 0x004fc800078efcff */
[----:B------:R-:W-:-:S13]  /*1150*/  ISETP.NE.U32.AND P0, PT, R8, RZ, PT ;  /* 0x000000ff0800720c */ /* 0x000fda0003f05070 */
[----:B------:R-:W-:Y:S05]  /*1160*/  @P0 BRA `(.L_x_56) ;  /* 0x0000000000600947 */ /* 0x000fea0003800000 */
[----:B------:R-:W0:Y:S01]  /*1170*/  I2F.U32.RP R10, R26 ;  /* 0x0000001a000a7306 */ /* 0x000e220000209000 */
[----:B------:R-:W-:Y:S01]  /*1180*/  IMAD.MOV R11, RZ, RZ, -R26 ;  /* 0x000000ffff0b7224 */ /* 0x000fe200078e0a1a */
[----:B------:R-:W-:Y:S01]  /*1190*/  ISETP.NE.U32.AND P3, PT, R26, RZ, PT ;  /* 0x000000ff1a00720c */ /* 0x000fe20003f65070 */
[----:B------:R-:W-:Y:S01]  /*11a0*/  HFMA2 R23, -RZ, RZ, 0, 0 ;  /* 0x00000000ff177431 */ /* 0x000fe200000001ff */
[----:B------:R-:W-:-:S04]  /*11b0*/  MOV R33, RZ ;  /* 0x000000ff00217202 */ /* 0x000fc80000000f00 */
        /* <DEDUP_REMOVED lines=12> */
[----:B------:R-:W-:-:S13]  /*1280*/  ISETP.GE.U32.AND P2, PT, R11, R26, PT ;  /* 0x0000001a0b00720c */ /* 0x000fda0003f46070 */
[----:B------:R-:W-:Y:S02]  /*1290*/  @P2 IADD3 R9, PT, PT, R9, 0x1, RZ ;  /* 0x0000000109092810 */ /* 0x000fe40007ffe0ff */
[----:B------:R-:W-:-:S05]  /*12a0*/  @!P3 LOP3.LUT R9, RZ, R26, RZ, 0x33, !PT ;  /* 0x0000001aff09b212 */ /* 0x000fca00078e33ff */
[----:B------:R-:W-:-:S04]  /*12b0*/  IMAD.MOV R11, RZ, RZ, -R9 ;  /* 0x000000ffff0b7224 */ /* 0x000fc800078e0a09 */
[----:B------:R-:W-:Y:S02]  /*12c0*/  IMAD R11, R26, R11, R22 ;  /* 0x0000000b1a0b7224 */ /* 0x000fe400078e0216 */
[----:B------:R-:W-:Y:S01]  /*12d0*/  IMAD.MOV.U32 R22, RZ, RZ, R9 ;  /* 0x000000ffff167224 */ /* 0x000fe200078e0009 */
[----:B------:R-:W-:Y:S06]  /*12e0*/  BRA `(.L_x_57) ;  /* 0x0000000000447947 */ /* 0x000fec0003800000 */
.L_x_56:
[----:B------:R-:W-:Y:S01]  /*12f0*/  IMAD.MOV.U32 R32, RZ, RZ, R22 ;  /* 0x000000ffff207224 */ /* 0x000fe200078e0016 */
[----:B------:R-:W-:Y:S01]  /*1300*/  MOV R11, R23 ;  /* 0x00000017000b7202 */ /* 0x000fe20000000f00 */
[----:B------:R-:W-:Y:S01]  /*1310*/  IMAD.MOV.U32 R10, RZ, RZ, R26 ;  /* 0x000000ffff0a7224 */ /* 0x000fe200078e001a */
[----:B------:R-:W-:Y:S02]  /*1320*/  MOV R9, R27 ;  /* 0x0000001b00097202 */ /* 0x000fe40000000f00 */
[----:B------:R-:W-:-:S07]  /*1330*/  MOV R8, 0x1350 ;  /* 0x0000135000087802 */ /* 0x000fce0000000f00 */
[----:B------:R-:W-:Y:S05]  /*1340*/  CALL.REL.NOINC `($__internal_0_$__cuda_sm20_div_s64) ;  /* 0x00000060005c7944 */ /* 0x000fea0003c00000 */
[----:B------:R-:W-:Y:S01]  /*1350*/  IADD3 R33, P0, PT, RZ, -R20, RZ ;  /* 0x80000014ff217210 */ /* 0x000fe20007f1e0ff */
[----:B------:R-:W-:Y:S01]  /*1360*/  IMAD.MOV.U32 R9, RZ, RZ, R23 ;  /* 0x000000ffff097224 */ /* 0x000fe200078e0017 */
[----:B------:R-:W-:Y:S01]  /*1370*/  MOV R8, R22 ;  /* 0x0000001600087202 */ /* 0x000fe20000000f00 */
[--C-:B------:R-:W-:Y:S01]  /*1380*/  IMAD.MOV.U32 R23, RZ, RZ, R21.reuse ;  /* 0x000000ffff177224 */ /* 0x100fe200078e0015 */
[----:B------:R-:W-:Y:S01]  /*1390*/  MOV R22, R20 ;  /* 0x0000001400167202 */ /* 0x000fe20000000f00 */
[----:B------:R-:W-:Y:S02]  /*13a0*/  IMAD.X R11, RZ, RZ, ~R21, P0 ;  /* 0x000000ffff0b7224 */ /* 0x000fe400000e0e15 */
[----:B------:R-:W-:-:S04]  /*13b0*/  IMAD.WIDE.U32 R8, R26, R33, R8 ;  /* 0x000000211a087225 */ /* 0x000fc800078e0008 */
[----:B------:R-:W-:-:S04]  /*13c0*/  IMAD R11, R11, R26, RZ ;  /* 0x0000001a0b0b7224 */ /* 0x000fc800078e02ff */
[----:B------:R-:W-:Y:S01]  /*13d0*/  IMAD R33, R27, R33, R11 ;  /* 0x000000211b217224 */ /* 0x000fe200078e020b */
[----:B------:R-:W-:-:S03]  /*13e0*/  MOV R11, R8 ;  /* 0x00000008000b7202 */ /* 0x000fc60000000f00 */
[----:B------:R-:W-:-:S07]  /*13f0*/  IMAD.IADD R33, R9, 0x1, R33 ;  /* 0x0000000109217824 */ /* 0x000fce00078e0221 */
.L_x_57:
[----:B------:R-:W-:Y:S05]  /*1400*/  BSYNC.RECONVERGENT B1 ;  /* 0x0000000000017941 */ /* 0x000fea0003800200 */
.L_x_55:
[----:B------:R-:W0:Y:S02]  /*1410*/  LDC.64 R40, c[0x0][0x3a0] ;  /* 0x0000e800ff287b82 */ /* 0x000e240000000a00 */
[----:B0-----:R-:W-:-:S06]  /*1420*/  IMAD.WIDE.U32 R40, R13, 0x8, R40 ;  /* 0x000000080d287825 */ /* 0x001fcc00078e0028 */
[----:B------:R-:W2:Y:S01]  /*1430*/  LDG.E.64 R40, desc[UR10][R40.64] ;  /* 0x0000000a28287981 */ /* 0x000ea2000c1e1b00 */
[----:B------:R-:W-:Y:S01]  /*1440*/  LOP3.LUT R8, R29, R27, RZ, 0xfc, !PT ;  /* 0x0000001b1d087212 */ /* 0x000fe200078efcff */
[----:B------:R-:W-:Y:S01]  /*1450*/  BSSY.RECONVERGENT B1, `(.L_x_58) ;  /* 0x0000030000017945 */ /* 0x000fe20003800200 */
[----:B------:R-:W-:Y:S02]  /*1460*/  MOV R25, R7 ;  /* 0x0000000700197202 */ /* 0x000fe40000000f00 */
        /* <DEDUP_REMOVED lines=9> */
[----:B------:R-:W-:-:S05]  /*1500*/  HFMA2 R27, -RZ, RZ, 0, 0 ;  /* 0x00000000ff1b7431 */ /* 0x000fca00000001ff */
        /* <DEDUP_REMOVED lines=17> */
[----:B------:R-:W-:Y:S02]  /*1620*/  IMAD R8, R26, R11, R28 ;  /* 0x0000000b1a087224 */ /* 0x000fe400078e021c */
[----:B------:R-:W-:Y:S01]  /*1630*/  IMAD.MOV.U32 R26, RZ, RZ, R7 ;  /* 0x000000ffff1a7224 */ /* 0x000fe200078e0007 */
[----:B------:R-:W-:Y:S06]  /*1640*/  BRA `(.L_x_60) ;  /* 0x0000000000407947 */ /* 0x000fec0003800000 */
.L_x_59:
[----:B------:R-:W-:Y:S01]  /*1650*/  IMAD.MOV.U32 R32, RZ, RZ, R28 ;  /* 0x000000ffff207224 */ /* 0x000fe200078e001c */
[----:B------:R-:W-:Y:S01]  /*1660*/  MOV R11, R29 ;  /* 0x0000001d000b7202 */ /* 0x000fe20000000f00 */
[----:B------:R-:W-:Y:S01]  /*1670*/  IMAD.MOV.U32 R10, RZ, RZ, R26 ;  /* 0x000000ffff0a7224 */ /* 0x000fe200078e001a */
[----:B------:R-:W-:Y:S02]  /*1680*/  MOV R9, R27 ;  /* 0x0000001b00097202 */ /* 0x000fe40000000f00 */
[----:B------:R-:W-:-:S07]  /*1690*/  MOV R8, 0x16b0 ;  /* 0x000016b000087802 */ /* 0x000fce0000000f00 */
[----:B------:R-:W-:Y:S05]  /*16a0*/  CALL.REL.NOINC `($__internal_0_$__cuda_sm20_div_s64) ;  /* 0x0000005c00847944 */ /* 0x000fea0003c00000 */
[----:B------:R-:W-:Y:S02]  /*16b0*/  IADD3 R7, P0, PT, RZ, -R20, RZ ;  /* 0x80000014ff077210 */ /* 0x000fe40007f1e0ff */
[----:B------:R-:W-:-:S03]  /*16c0*/  MOV R8, R28 ;  /* 0x0000001c00087202 */ /* 0x000fc60000000f00 */
[----:B------:R-:W-:-:S04]  /*16d0*/  IMAD.X R9, RZ, RZ, ~R21, P0 ;  /* 0x000000ffff097224 */ /* 0x000fc800000e0e15 */
[----:B------:R-:W-:Y:S02]  /*16e0*/  IMAD R10, R9, R26, RZ ;  /* 0x0000001a090a7224 */ /* 0x000fe400078e02ff */
[----:B------:R-:W-:Y:S02]  /*16f0*/  IMAD.MOV.U32 R9, RZ, RZ, R29 ;  /* 0x000000ffff097224 */ /* 0x000fe400078e001d */
[----:B------:R-:W-:-:S04]  /*1700*/  IMAD.WIDE.U32 R8, R26, R7, R8 ;  /* 0x000000071a087225 */ /* 0x000fc800078e0008 */
[----:B------:R-:W-:Y:S01]  /*1710*/  IMAD R7, R27, R7, R10 ;  /* 0x000000071b077224 */ /* 0x000fe200078e020a */
[----:B------:R-:W-:Y:S01]  /*1720*/  MOV R27, R21 ;  /* 0x00000015001b7202 */ /* 0x000fe20000000f00 */
[----:B------:R-:W-:-:S03]  /*1730*/  IMAD.MOV.U32 R26, RZ, RZ, R20 ;  /* 0x000000ffff1a7224 */ /* 0x000fc600078e0014 */
[----:B------:R-:W-:-:S07]  /*1740*/  IADD3 R9, PT, PT, R7, R9, RZ ;  /* 0x0000000907097210 */ /* 0x000fce0007ffe0ff */
.L_x_60:
[----:B------:R-:W-:Y:S05]  /*1750*/  BSYNC.RECONVERGENT B1 ;  /* 0x0000000000017941 */ /* 0x000fea0003800200 */
.L_x_58:
[----:B------:R-:W0:Y:S02]  /*1760*/  LDC.64 R28, c[0x0][0x398] ;  /* 0x0000e600ff1c7b82 */ /* 0x000e240000000a00 */
[----:B0-----:R-:W-:-:S06]  /*1770*/  IMAD.WIDE.U32 R28, R12, 0x8, R28 ;  /* 0x000000080c1c7825 */ /* 0x001fcc00078e001c */
[----:B------:R-:W2:Y:S01]  /*1780*/  LDG.E.64 R28, desc[UR10][R28.64] ;  /* 0x0000000a1c1c7981 */ /* 0x000ea2000c1e1b00 */
[----:B------:R-:W-:Y:S01]  /*1790*/  IMAD R9, R9, R40, RZ ;  /* 0x0000002809097224 */ /* 0x000fe200078e02ff */
[----:B------:R-:W-:Y:S01]  /*17a0*/  BSSY.RECONVERGENT B1, `(.L_x_61) ;  /* 0x0000031000017945 */ /* 0x000fe20003800200 */
[----:B------:R-:W-:Y:S02]  /*17b0*/  IMAD.MOV.U32 R31, RZ, RZ, R5 ;  /* 0x000000ffff1f7224 */ /* 0x000fe400078e0005 */
[----:B------:R-:W-:Y:S01]  /*17c0*/  IMAD.WIDE.U32 R30, R40, R8, R30 ;  /* 0x00000008281e7225 */ /* 0x000fe200078e001e */
[----:B--2---:R-:W-:-:S04]  /*17d0*/  LOP3.LUT R7, R23, R29, RZ, 0xfc, !PT ;  /* 0x0000001d17077212 */ /* 0x004fc800078efcff */
[----:B------:R-:W-:Y:S01]  /*17e0*/  ISETP.NE.U32.AND P0, PT, R7, RZ, PT ;  /* 0x000000ff0700720c */ /* 0x000fe20003f05070 */
[----:B------:R-:W-:-:S05]  /*17f0*/  IMAD R7, R41, R8, R9 ;  /* 0x0000000829077224 */ /* 0x000fca00078e0209 */
[----:B------:R-:W-:-:S07]  /*1800*/  IADD3 R7, PT, PT, R31, R7, RZ ;  /* 0x000000071f077210 */ /* 0x000fce0007ffe0ff */
[----:B------:R-:W-:Y:S05]  /*1810*/  @P0 BRA `(.L_x_62) ;  /* 0x0000000000600947 */ /* 0x000fea0003800000 */
[----:B------:R-:W0:Y:S01]  /*1820*/  I2F.U32.RP R5, R28 ;  /* 0x0000001c00057306 */ /* 0x000e220000209000 */
[----:B------:R-:W-:Y:S02]  /*1830*/  IADD3 R11, PT, PT, RZ, -R28, RZ ;  /* 0x8000001cff0b7210 */ /* 0x000fe40007ffe0ff */
[----:B------:R-:W-:-:S05]  /*1840*/  ISETP.NE.U32.AND P3, PT, R28, RZ, PT ;  /* 0x000000ff1c00720c */ /* 0x000fca0003f65070 */
[----:B0-----:R-:W0:Y:S02]  /*1850*/  MUFU.RCP R5, R5 ;  /* 0x0000000500057308 */ /* 0x001e240000001000 */
[----:B0-----:R-:W-:Y:S02]  /*1860*/  VIADD R8, R5, 0xffffffe ;  /* 0x0ffffffe05087836 */ /* 0x001fe40000000000 */
[----:B------:R-:W-:-:S04]  /*1870*/  IMAD.MOV.U32 R5, RZ, RZ, RZ ;  /* 0x000000ffff057224 */ /* 0x000fc800078e00ff */
[----:B------:R0:W1:Y:S02]  /*1880*/  F2I.FTZ.U32.TRUNC.NTZ R9, R8 ;  /* 0x0000000800097305 */ /* 0x000064000021f000 */
[----:B0-----:R-:W-:Y:S02]  /*1890*/  IMAD.MOV.U32 R8, RZ, RZ, RZ ;  /* 0x000000ffff087224 */ /* 0x001fe400078e00ff */
[----:B-1----:R-:W-:-:S04]  /*18a0*/  IMAD R11, R11, R9, RZ ;  /* 0x000000090b0b7224 */ /* 0x002fc800078e02ff */
[----:B------:R-:W-:-:S06]  /*18b0*/  IMAD.HI.U32 R9, R9, R11, R8 ;  /* 0x0000000b09097227 */ /* 0x000fcc00078e0008 */
[----:B------:R-:W-:-:S05]  /*18c0*/  IMAD.HI.U32 R9, R9, R22, RZ ;  /* 0x0000001609097227 */ /* 0x000fca00078e00ff */
[----:B------:R-:W-:-:S05]  /*18d0*/  IADD3 R11, PT, PT, -R9, RZ, RZ ;  /* 0x000000ff090b7210 */ /* 0x000fca0007ffe1ff */
[----:B------:R-:W-:-:S05]  /*18e0*/  IMAD R11, R28, R11, R22 ;  /* 0x0000000b1c0b7224 */ /* 0x000fca00078e0216 */
[----:B------:R-:W-:-:S13]  /*18f0*/  ISETP.GE.U32.AND P0, PT, R11, R28, PT ;  /* 0x0000001c0b00720c */ /* 0x000fda0003f06070 */
[----:B------:R-:W-:Y:S01]  /*1900*/  @P0 IMAD.IADD R11, R11, 0x1, -R28 ;  /* 0x000000010b0b0824 */ /* 0x000fe200078e0a1c */
[----:B------:R-:W-:-:S04]  /*1910*/  @P0 IADD3 R9, PT, PT, R9, 0x1, RZ ;  /* 0x0000000109090810 */ /* 0x000fc80007ffe0ff */
[----:B------:R-:W-:Y:S01]  /*1920*/  ISETP.GE.U32.AND P2, PT, R11, R28, PT ;  /* 0x0000001c0b00720c */ /* 0x000fe20003f46070 */
[----:B------:R-:W-:-:S12]  /*1930*/  HFMA2 R11, -RZ, RZ, 0, 0 ;  /* 0x00000000ff0b7431 */ /* 0x000fd800000001ff */
[----:B------:R-:W-:Y:S01]  /*1940*/  @P2 VIADD R9, R9, 0x1 ;  /* 0x0000000109092836 */ /* 0x000fe20000000000 */
[----:B------:R-:W-:-:S04]  /*1950*/  @!P3 LOP3.LUT R9, RZ, R28, RZ, 0x33, !PT ;  /* 0x0000001cff09b212 */ /* 0x000fc800078e33ff */
[----:B------:R-:W-:-:S05]  /*1960*/  IADD3 R23, PT, PT, -R9, RZ, RZ ;  /* 0x000000ff09177210 */ /* 0x000fca0007ffe1ff */
[----:B------:R-:W-:Y:S02]  /*1970*/  IMAD R23, R28, R23, R22 ;  /* 0x000000171c177224 */ /* 0x000fe400078e0216 */
[----:B------:R-:W-:Y:S01]  /*1980*/  IMAD.MOV.U32 R22, RZ, RZ, R9 ;  /* 0x000000ffff167224 */ /* 0x000fe200078e0009 */
[----:B------:R-:W-:Y:S06]  /*1990*/  BRA `(.L_x_63) ;  /* 0x0000000000447947 */ /* 0x000fec0003800000 */
.L_x_62:
        /* <DEDUP_REMOVED lines=10> */
[----:B------:R-:W-:Y:S01]  /*1a40*/  IADD3.X R5, PT, PT, RZ, ~R21, RZ, P0, !PT ;  /* 0x80000015ff057210 */ /* 0x000fe200007fe4ff */
[----:B------:R-:W-:-:S04]  /*1a50*/  IMAD.WIDE.U32 R8, R28, R11, R8 ;  /* 0x0000000b1c087225 */ /* 0x000fc800078e0008 */
[----:B------:R-:W-:Y:S01]  /*1a60*/  IMAD R5, R5, R28, RZ ;  /* 0x0000001c05057224 */ /* 0x000fe200078e02ff */
[----:B------:R-:W-:-:S03]  /*1a70*/  MOV R23, R8 ;  /* 0x0000000800177202 */ /* 0x000fc60000000f00 */
[----:B------:R-:W-:-:S04]  /*1a80*/  IMAD R5, R29, R11, R5 ;  /* 0x0000000b1d057224 */ /* 0x000fc800078e0205 */
[----:B------:R-:W-:Y:S01]  /*1a90*/  IMAD.IADD R11, R9, 0x1, R5 ;  /* 0x00000001090b7824 */ /* 0x000fe200078e0205 */
[----:B------:R-:W-:-:S07]  /*1aa0*/  MOV R5, R21 ;  /* 0x0000001500057202 */ /* 0x000fce0000000f00 */
.L_x_63:
[----:B------:R-:W-:Y:S05]  /*1ab0*/  BSYNC.RECONVERGENT B1 ;  /* 0x0000000000017941 */ /* 0x000fea0003800200 */
.L_x_61:
[----:B------:R-:W0:Y:S02]  /*1ac0*/  LDC.64 R40, c[0x0][0x3a0] ;  /* 0x0000e800ff287b82 */ /* 0x000e240000000a00 */
[----:B0-----:R-:W-:-:S06]  /*1ad0*/  IMAD.WIDE.U32 R40, R12, 0x8, R40 ;  /* 0x000000080c287825 */ /* 0x001fcc00078e0028 */
[----:B------:R-:W2:Y:S01]  /*1ae0*/  LDG.E.64 R40, desc[UR10][R40.64] ;  /* 0x0000000a28287981 */ /* 0x000ea2000c1e1b00 */
[----:B------:R-:W-:Y:S01]  /*1af0*/  LOP3.LUT R8, R27, R29, RZ, 0xfc, !PT ;  /* 0x0000001d1b087212 */ /* 0x000fe200078efcff */
[----:B------:R-:W-:Y:S01]  /*1b00*/  IMAD.MOV.U32 R12, RZ, RZ, R24 ;  /* 0x000000ffff0c7224 */ /* 0x000fe200078e0018 */
[----:B------:R-:W-:Y:S02]  /*1b10*/  BSSY.RECONVERGENT B1, `(.L_x_64) ;  /* 0x000002e000017945 */ /* 0x000fe40003800200 */
        /* <DEDUP_REMOVED lines=8> */
[----:B------:R-:W-:Y:S01]  /*1ba0*/  IMAD.MOV.U32 R23, RZ, RZ, RZ ;  /* 0x000000ffff177224 */ /* 0x000fe200078e00ff */
[----:B------:R-:W-:-:S05]  /*1bb0*/  ISETP.NE.U32.AND P3, PT, R28, RZ, PT ;  /* 0x000000ff1c00720c */ /* 0x000fca0003f65070 */
[----:B0-----:R-:W0:Y:S02]  /*1bc0*/  MUFU.RCP R10, R10 ;  /* 0x0000000a000a7308 */ /* 0x001e240000001000 */
[----:B0-----:R-:W-:-:S06]  /*1bd0*/  VIADD R8, R10, 0xffffffe ;  /* 0x0ffffffe0a087836 */ /* 0x001fcc0000000000 */
        /* <DEDUP_REMOVED lines=15> */
[----:B------:R-:W-:Y:S01]  /*1cd0*/  IMAD R8, R28, R11, R26 ;  /* 0x0000000b1c087224 */ /* 0x000fe200078e021a */
[----:B------:R-:W-:Y:S06]  /*1ce0*/  BRA `(.L_x_66) ;  /* 0x0000000000407947 */ /* 0x000fec0003800000 */
.L_x_65:
[----:B------:R-:W-:Y:S01]  /*1cf0*/  IMAD.MOV.U32 R32, RZ, RZ, R26 ;  /* 0x000000ffff207224 */ /* 0x000fe200078e001a */
[----:B------:R-:W-:Y:S01]  /*1d00*/  MOV R11, R27 ;  /* 0x0000001b000b7202 */ /* 0x000fe20000000f00 */
[----:B------:R-:W-:Y:S01]  /*1d10*/  IMAD.MOV.U32 R10, RZ, RZ, R28 ;  /* 0x000000ffff0a7224 */ /* 0x000fe200078e001c */
[----:B------:R-:W-:Y:S02]  /*1d20*/  MOV R9, R29 ;  /* 0x0000001d00097202 */ /* 0x000fe40000000f00 */
[----:B------:R-:W-:-:S07]  /*1d30*/  MOV R8, 0x1d50 ;  /* 0x00001d5000087802 */ /* 0x000fce0000000f00 */
[----:B------:R-:W-:Y:S05]  /*1d40*/  CALL.REL.NOINC `($__internal_0_$__cuda_sm20_div_s64) ;  /* 0x0000005400dc7944 */ /* 0x000fea0003c00000 */
[----:B------:R-:W-:Y:S02]  /*1d50*/  IADD3 R11, P0, PT, RZ, -R20, RZ ;  /* 0x80000014ff0b7210 */ /* 0x000fe40007f1e0ff */
[----:B------:R-:W-:Y:S02]  /*1d60*/  MOV R8, R26 ;  /* 0x0000001a00087202 */ /* 0x000fe40000000f00 */
[----:B------:R-:W-:Y:S01]  /*1d70*/  MOV R24, R20 ;  /* 0x0000001400187202 */ /* 0x000fe20000000f00 */
[----:B------:R-:W-:Y:S01]  /*1d80*/  IMAD.X R9, RZ, RZ, ~R21, P0 ;  /* 0x000000ffff097224 */ /* 0x000fe200000e0e15 */
[----:B------:R-:W-:-:S03]  /*1d90*/  MOV R23, R21 ;  /* 0x0000001500177202 */ /* 0x000fc60000000f00 */
[----:B------:R-:W-:Y:S02]  /*1da0*/  IMAD R10, R9, R28, RZ ;  /* 0x0000001c090a7224 */ /* 0x000fe400078e02ff */
[----:B------:R-:W-:Y:S02]  /*1db0*/  IMAD.MOV.U32 R9, RZ, RZ, R27 ;  /* 0x000000ffff097224 */ /* 0x000fe400078e001b */
[----:B------:R-:W-:-:S04]  /*1dc0*/  IMAD.WIDE.U32 R8, R28, R11, R8 ;  /* 0x0000000b1c087225 */ /* 0x000fc800078e0008 */
[----:B------:R-:W-:-:S04]  /*1dd0*/  IMAD R11, R29, R11, R10 ;  /* 0x0000000b1d0b7224 */ /* 0x000fc800078e020a */
[----:B------:R-:W-:-:S07]  /*1de0*/  IMAD.IADD R9, R11, 0x1, R9 ;  /* 0x000000010b097824 */ /* 0x000fce00078e0209 */
.L_x_66:
[----:B------:R-:W-:Y:S05]  /*1df0*/  BSYNC.RECONVERGENT B1 ;  /* 0x0000000000017941 */ /* 0x000fea0003800200 */
.L_x_64:
[----:B------:R-:W-:Y:S01]  /*1e00*/  MOV R27, R7 ;  /* 0x00000007001b7202 */ /* 0x000fe20000000f00 */
[----:B------:R-:W-:Y:S02]  /*1e10*/  IMAD R9, R9, R40, RZ ;  /* 0x0000002809097224 */ /* 0x000fe400078e02ff */
[----:B------:R-:W-:Y:S02]  /*1e20*/  IMAD.MOV.U32 R26, RZ, RZ, R30 ;  /* 0x000000ffff1a7224 */ /* 0x000fe400078e001e */
[-C--:B------:R-:W-:Y:S02]  /*1e30*/  IMAD R9, R41, R8.reuse, R9 ;  /* 0x0000000829097224 */ /* 0x080fe400078e0209 */
[----:B------:R-:W-:-:S04]  /*1e40*/  IMAD.WIDE.U32 R26, R40, R8, R26 ;  /* 0x00000008281a7225 */ /* 0x000fc800078e001a */
[----:B------:R-:W-:Y:S01]  /*1e50*/  VIADD R4, R4, 0xfffffffc ;  /* 0xfffffffc04047836 */ /* 0x000fe20000000000 */
[----:B------:R-:W-:Y:S01]  /*1e60*/  IADD3 R27, PT, PT, R27, R9, RZ ;  /* 0x000000091b1b7210 */ /* 0x000fe20007ffe0ff */
[----:B------:R-:W-:Y:S06]  /*1e70*/  @P1 BRA `(.L_x_67) ;  /* 0xffffffe4004c1947 */ /* 0x000fec000383ffff */
[----:B------:R-:W-:-:S07]  /*1e80*/  VIADD R4, R4, 0x1 ;  /* 0x0000000104047836 */ /* 0x000fce0000000000 */
.L_x_42:
[----:B------:R-:W0:Y:S02]  /*1e90*/  LDCU UR5, c[0x0][0x3a8] ;  /* 0x00007500ff0577ac */ /* 0x000e240008000800 */
[----:B0-----:R-:W-:-:S09]  /*1ea0*/  ULOP3.LUT UP0, UR5, UR5, 0x3, URZ, 0xc0, !UPT ;  /* 0x0000000305057892 */ /* 0x001fd2000f80c0ff */
[----:B------:R-:W-:Y:S05]  /*1eb0*/  BRA.U !UP0, `(.L_x_41) ;  /* 0x0000001108887547 */ /* 0x000fea000b800000 */
[----:B------:R-:W-:-:S09]  /*1ec0*/  UISETP.NE.AND UP0, UPT, UR5, 0x1, UPT ;  /* 0x000000010500788c */ /* 0x000fd2000bf05270 */
[----:B------:R-:W-:Y:S05]  /*1ed0*/  BRA.U !UP0, `(.L_x_68) ;  /* 0x0000000d08487547 */ /* 0x000fea000b800000 */
[----:B------:R-:W0:Y:S02]  /*1ee0*/  LDC.64 R6, c[0x0][0x398] ;  /* 0x0000e600ff067b82 */ /* 0x000e240000000a00 */
[----:B0-----:R-:W-:-:S06]  /*1ef0*/  IMAD.WIDE.U32 R6, R4, 0x8, R6 ;  /* 0x0000000804067825 */ /* 0x001fcc00078e0006 */
[----:B------:R-:W2:Y:S01]  /*1f00*/  LDG.E.64 R6, desc[UR10][R6.64] ;  /* 0x0000000a06067981 */ /* 0x000ea2000c1e1b00 */
[----:B------:R-:W-:Y:S01]  /*1f10*/  BSSY.RECONVERGENT B1, `(.L_x_69) ;  /* 0x000002b000017945 */ /* 0x000fe20003800200 */
        /* <DEDUP_REMOVED lines=26> */
.L_x_70:
        /* <DEDUP_REMOVED lines=16> */
.L_x_71:
[----:B------:R-:W-:Y:S05]  /*21c0*/  BSYNC.RECONVERGENT B1 ;  /* 0x0000000000017941 */ /* 0x000fea0003800200 */
.L_x_69:
        /* <DEDUP_REMOVED lines=34> */
.L_x_73:
        /* <DEDUP_REMOVED lines=15> */
.L_x_74:
[----:B------:R-:W-:Y:S05]  /*24e0*/  BSYNC.RECONVERGENT B1 ;  /* 0x0000000000017941 */ /* 0x000fea0003800200 */
.L_x_72:
[----:B------:R-:W0:Y:S01]  /*24f0*/  LDC.64 R24, c[0x0][0x398] ;  /* 0x0000e600ff187b82 */ /* 0x000e220000000a00 */
[----:B------:R-:W-:-:S05]  /*2500*/  IADD3 R6, PT, PT, R4, -0x1, RZ ;  /* 0xffffffff04067810 */ /* 0x000fca0007ffe0ff */
[----:B0-----:R-:W-:-:S06]  /*2510*/  IMAD.WIDE.U32 R24, R6, 0x8, R24 ;  /* 0x0000000806187825 */ /* 0x001fcc00078e0018 */
[----:B------:R-:W2:Y:S01]  /*2520*/  LDG.E.64 R24, desc[UR10][R24.64] ;  /* 0x0000000a18187981 */ /* 0x000ea2000c1e1b00 */
        /* <DEDUP_REMOVED lines=10> */
[----:B------:R-:W-:-:S06]  /*25d0*/  ISETP.NE.U32.AND P2, PT, R24, RZ, PT ;  /* 0x000000ff1800720c */ /* 0x000fcc0003f45070 */
[----:B0-----:R-:W0:Y:S02]  /*25e0*/  MUFU.RCP R5, R5 ;  /* 0x0000000500057308 */ /* 0x001e240000001000 */
[----:B0-----:R-:W-:Y:S02]  /*25f0*/  IADD3 R8, PT, PT, R5, 0xffffffe, RZ ;  /* 0x0ffffffe05087810 */ /* 0x001fe40007ffe0ff */
[----:B------:R-:W-:-:S04]  /*2600*/  MOV R5, RZ ;  /* 0x000000ff00057202 */ /* 0x000fc80000000f00 */
        /* <DEDUP_REMOVED lines=10> */
[----:B------:R-:W-:Y:S01]  /*26b0*/  ISETP.GE.U32.AND P1, PT, R9, R24, PT ;  /* 0x000000180900720c */ /* 0x000fe20003f26070 */
[----:B------:R-:W-:-:S12]  /*26c0*/  IMAD.MOV.U32 R9, RZ, RZ, RZ ;  /* 0x000000ffff097224 */ /* 0x000fd800078e00ff */
[----:B------:R-:W-:Y:S02]  /*26d0*/  @P1 IADD3 R22, PT, PT, R22, 0x1, RZ ;  /* 0x0000000116161810 */ /* 0x000fe40007ffe0ff */
[----:B------:R-:W-:-:S05]  /*26e0*/  @!P2 LOP3.LUT R22, RZ, R24, RZ, 0x33, !PT ;  /* 0x00000018ff16a212 */ /* 0x000fca00078e33ff */
[----:B------:R-:W-:-:S04]  /*26f0*/  IMAD.MOV R11, RZ, RZ, -R22 ;  /* 0x000000ffff0b7224 */ /* 0x000fc800078e0a16 */
[----:B------:R-:W-:Y:S01]  /*2700*/  IMAD R11, R24, R11, R30 ;  /* 0x0000000b180b7224 */ /* 0x000fe200078e021e */
[----:B------:R-:W-:Y:S06]  /*2710*/  BRA `(.L_x_77) ;  /* 0x0000000000447947 */ /* 0x000fec0003800000 */
.L_x_76:
        /* <DEDUP_REMOVED lines=12> */
[----:B------:R-:W-:-:S04]  /*27e0*/  IMAD R5, R5, R24, RZ ;  /* 0x0000001805057224 */ /* 0x000fc800078e02ff */
[----:B------:R-:W-:Y:S01]  /*27f0*/  IMAD R5, R25, R11, R5 ;  /* 0x0000000b19057224 */ /* 0x000fe200078e0205 */
[----:B------:R-:W-:-:S03]  /*2800*/  MOV R11, R8 ;  /* 0x00000008000b7202 */ /* 0x000fc60000000f00 */
[----:B------:R-:W-:Y:S01]  /*2810*/  IMAD.IADD R9, R9, 0x1, R5 ;  /* 0x0000000109097824 */ /* 0x000fe200078e0205 */
[----:B------:R-:W-:-:S07]  /*2820*/  MOV R5, R21 ;  /* 0x0000001500057202 */ /* 0x000fce0000000f00 */
.L_x_77:
[----:B------:R-:W-:Y:S05]  /*2830*/  BSYNC.RECONVERGENT B1 ;  /* 0x0000000000017941 */ /* 0x000fea0003800200 */
.L_x_75:
        /* <DEDUP_REMOVED lines=15> */
[----:B------:R-:W-:Y:S01]  /*2930*/  ISETP.NE.U32.AND P2, PT, R24, RZ, PT ;  /* 0x000000ff1800720c */ /* 0x000fe20003f45070 */
[----:B------:R-:W-:-:S04]  /*2940*/  IMAD.MOV.U32 R23, RZ, RZ, RZ ;  /* 0x000000ffff177224 */ /* 0x000fc800078e00ff */
[----:B0-----:R-:W0:Y:S02]  /*2950*/  MUFU.RCP R10, R10 ;  /* 0x0000000a000a7308 */ /* 0x001e240000001000 */
[----:B0-----:R-:W-:-:S06]  /*2960*/  VIADD R11, R10, 0xffffffe ;  /* 0x0ffffffe0a0b7836 */ /* 0x001fcc0000000000 */
[----:B------:R-:W0:Y:S02]  /*2970*/  F2I.FTZ.U32.TRUNC.NTZ R9, R11 ;  /* 0x0000000b00097305 */ /* 0x000e24000021f000 */
[----:B0-----:R-:W-:-:S04]  /*2980*/  IMAD R21, R21, R9, RZ ;  /* 0x0000000915157224 */ /* 0x001fc800078e02ff */
        /* <DEDUP_REMOVED lines=15> */
.L_x_79:
        /* <DEDUP_REMOVED lines=8> */
[-C--:B------:R-:W-:Y:S02]  /*2b00*/  MOV R23, R21.reuse ;  /* 0x0000001500177202 */ /* 0x080fe40000000f00 */
[----:B------:R-:W-:-:S05]  /*2b10*/  IADD3.X R9, PT, PT, RZ, ~R21, RZ, P0, !PT ;  /* 0x80000015ff097210 */ /* 0x000fca00007fe4ff */
[----:B------:R-:W-:Y:S01]  /*2b20*/  IMAD R10, R9, R24, RZ ;  /* 0x00000018090a7224 */ /* 0x000fe200078e02ff */
[----:B------:R-:W-:-:S03]  /*2b30*/  MOV R9, R29 ;  /* 0x0000001d00097202 */ /* 0x000fc60000000f00 */
[----:B------:R-:W-:-:S04]  /*2b40*/  IMAD.WIDE.U32 R8, R24, R11, R8 ;  /* 0x0000000b18087225 */ /* 0x000fc800078e0008 */
[----:B------:R-:W-:Y:S01]  /*2b50*/  IMAD R11, R25, R11, R10 ;  /* 0x0000000b190b7224 */ /* 0x000fe200078e020a */
[----:B------:R-:W-:Y:S01]  /*2b60*/  MOV R25, R8 ;  /* 0x0000000800197202 */ /* 0x000fe20000000f00 */
[----:B------:R-:W-:Y:S02]  /*2b70*/  IMAD.MOV.U32 R24, RZ, RZ, R20 ;  /* 0x000000ffff187224 */ /* 0x000fe400078e0014 */
[----:B------:R-:W-:-:S07]  /*2b80*/  IMAD.IADD R9, R11, 0x1, R9 ;  /* 0x000000010b097824 */ /* 0x000fce00078e0209 */
.L_x_80:
[----:B------:R-:W-:Y:S05]  /*2b90*/  BSYNC.RECONVERGENT B1 ;  /* 0x0000000000017941 */ /* 0x000fea0003800200 */
.L_x_78:
[----:B------:R-:W-:Y:S01]  /*2ba0*/  IMAD R9, R9, R30, RZ ;  /* 0x0000001e09097224 */ /* 0x000fe200078e02ff */
[----:B------:R-:W-:Y:S01]  /*2bb0*/  IADD3 R4, PT, PT, R4, -0x2, RZ ;  /* 0xfffffffe04047810 */ /* 0x000fe20007ffe0ff */
[----:B------:R-:W-:Y:S02]  /*2bc0*/  IMAD.MOV.U32 R6, RZ, RZ, R26 ;  /* 0x000000ffff067224 */ /* 0x000fe400078e001a */
[-C--:B------:R-:W-:Y:S02]  /*2bd0*/  IMAD R9, R31, R25.reuse, R9 ;  /* 0x000000191f097224 */ /* 0x080fe400078e0209 */
[----:B------:R-:W-:-:S04]  /*2be0*/  IMAD.WIDE.U32 R26, R30, R25, R6 ;  /* 0x000000191e1a7225 */ /* 0x000fc800078e0006 */
[----:B------:R-:W-:-:S07]  /*2bf0*/  IMAD.IADD R27, R27, 0x1, R9 ;  /* 0x000000011b1b7824 */ /* 0x000fce00078e0209 */
.L_x_68:
[----:B------:R-:W0:Y:S02]  /*2c00*/  LDCU UR5, c[0x0][0x3a8] ;  /* 0x00007500ff0577ac */ /* 0x000e240008000800 */
[----:B0-----:R-:W-:-:S04]  /*2c10*/  ULOP3.LUT UR5, UR5, 0x1, URZ, 0xc0, !UPT ;  /* 0x0000000105057892 */ /* 0x001fc8000f8ec0ff */
[----:B------:R-:W-:-:S09]  /*2c20*/  UISETP.NE.U32.AND UP0, UPT, UR5, 0x1, UPT ;  /* 0x000000010500788c */ /* 0x000fd2000bf05070 */
[----:B------:R-:W-:Y:S05]  /*2c30*/  BRA.U UP0, `(.L_x_41) ;  /* 0x0000000500287547 */ /* 0x000fea000b800000 */
        /* <DEDUP_REMOVED lines=9> */
[----:B------:R-:W-:-:S06]  /*2cd0*/  ISETP.NE.U32.AND P1, PT, R20, RZ, PT ;  /* 0x000000ff1400720c */ /* 0x000fcc0003f25070 */
        /* <DEDUP_REMOVED lines=8> */
[----:B------:R-:W-:Y:S02]  /*2d60*/  IMAD R9, R20, R7, R22 ;  /* 0x0000000714097224 */ /* 0x000fe400078e0216 */
[----:B------:R-:W-:-:S03]  /*2d70*/  IMAD.MOV.U32 R7, RZ, RZ, RZ ;  /* 0x000000ffff077224 */ /* 0x000fc600078e00ff */
[----:B------:R-:W-:-:S13]  /*2d80*/  ISETP.GE.U32.AND P0, PT, R9, R20, PT ;  /* 0x000000140900720c */ /* 0x000fda0003f06070 */
[----:B------:R-:W-:-:S04]  /*2d90*/  @P0 IADD3 R9, PT, PT, -R20, R9, RZ ;  /* 0x0000000914090210 */ /* 0x000fc80007ffe1ff */
[----:B------:R-:W-:-:S13]  /*2da0*/  ISETP.GE.U32.AND P0, PT, R9, R20, PT ;  /* 0x000000140900720c */ /* 0x000fda0003f06070 */
[----:B------:R-:W-:Y:S01]  /*2db0*/  @P0 IMAD.IADD R9, R9, 0x1, -R20 ;  /* 0x0000000109090824 */ /* 0x000fe200078e0a14 */
[----:B------:R-:W-:-:S04]  /*2dc0*/  @!P1 LOP3.LUT R9, RZ, R20, RZ, 0x33, !PT ;  /* 0x00000014ff099212 */ /* 0x000fc800078e33ff */
[----:B------:R-:W-:Y:S01]  /*2dd0*/  MOV R6, R9 ;  /* 0x0000000900067202 */ /* 0x000fe20000000f00 */
[----:B------:R-:W-:Y:S06]  /*2de0*/  BRA `(.L_x_83) ;  /* 0x0000000000147947 */ /* 0x000fec0003800000 */
.L_x_82:
[----:B------:R-:W-:Y:S01]  /*2df0*/  MOV R25, R5 ;  /* 0x0000000500197202 */ /* 0x000fe20000000f00 */
[----:B------:R-:W-:Y:S01]  /*2e00*/  IMAD.MOV.U32 R28, RZ, RZ, R20 ;  /* 0x000000ffff1c7224 */ /* 0x000fe200078e0014 */
[----:B------:R-:W-:Y:S02]  /*2e10*/  MOV R29, R21 ;  /* 0x00000015001d7202 */ /* 0x000fe40000000f00 */
[----:B------:R-:W-:-:S07]  /*2e20*/  MOV R30, 0x2e40 ;  /* 0x00002e40001e7802 */ /* 0x000fce0000000f00 */
[----:B------:R-:W-:Y:S05]  /*2e30*/  CALL.REL.NOINC `($__internal_1_$__cuda_sm20_rem_s64) ;  /* 0x0000004800ec7944 */ /* 0x000fea0003c00000 */
.L_x_83:
[----:B------:R-:W-:Y:S05]  /*2e40*/  BSYNC.RECONVERGENT B1 ;  /* 0x0000000000017941 */ /* 0x000fea0003800200 */
.L_x_81:
        /* <DEDUP_REMOVED lines=8> */
[----:B------:R-:W-:-:S04]  /*2ed0*/  IMAD R9, R4, R7, R9 ;  /* 0x0000000704097224 */ /* 0x000fc800078e0209 */
[----:B------:R-:W-:Y:S02]  /*2ee0*/  IMAD.IADD R13, R13, 0x1, R9 ;  /* 0x000000010d0d7824 */ /* 0x000fe400078e0209 */
[----:B------:R-:W-:Y:S05]  /*2ef0*/  @P0 BRA `(.L_x_85) ;  /* 0x00000000004c0947 */ /* 0x000fea0003800000 */
[----:B------:R-:W0:Y:S01]  /*2f00*/  I2F.U32.RP R8, R20 ;  /* 0x0000001400087306 */ /* 0x000e220000209000 */
[----:B------:R-:W-:Y:S02]  /*2f10*/  HFMA2 R6, -RZ, RZ, 0, 0 ;  /* 0x00000000ff067431 */ /* 0x000fe400000001ff */
[----:B------:R-:W-:Y:S01]  /*2f20*/  IMAD.MOV R11, RZ, RZ, -R20 ;  /* 0x000000ffff0b7224 */ /* 0x000fe200078e0a14 */
[----:B------:R-:W-:-:S04]  /*2f30*/  ISETP.NE.U32.AND P1, PT, R20, RZ, PT ;  /* 0x000000ff1400720c */ /* 0x000fc80003f25070 */
[----:B0-----:R-:W0:Y:S02]  /*2f40*/  MUFU.RCP R8, R8 ;  /* 0x0000000800087308 */ /* 0x001e240000001000 */
[----:B0-----:R-:W-:-:S06]  /*2f50*/  IADD3 R9, PT, PT, R8, 0xffffffe, RZ ;  /* 0x0ffffffe08097810 */ /* 0x001fcc0007ffe0ff */
[----:B------:R-:W0:Y:S02]  /*2f60*/  F2I.FTZ.U32.TRUNC.NTZ R7, R9 ;  /* 0x0000000900077305 */ /* 0x000e24000021f000 */
[----:B0-----:R-:W-:-:S04]  /*2f70*/  IMAD R11, R11, R7, RZ ;  /* 0x000000070b0b7224 */ /* 0x001fc800078e02ff */
[----:B------:R-:W-:-:S06]  /*2f80*/  IMAD.HI.U32 R11, R7, R11, R6 ;  /* 0x0000000b070b7227 */ /* 0x000fcc00078e0006 */
[----:B------:R-:W-:-:S04]  /*2f90*/  IMAD.HI.U32 R6, R11, R24, RZ ;  /* 0x000000180b067227 */ /* 0x000fc800078e00ff */
[----:B------:R-:W-:-:S04]  /*2fa0*/  IMAD.MOV R7, RZ, RZ, -R6 ;  /* 0x000000ffff077224 */ /* 0x000fc800078e0a06 */
[----:B------:R-:W-:Y:S01]  /*2fb0*/  IMAD R6, R20, R7, R24 ;  /* 0x0000000714067224 */ /* 0x000fe200078e0218 */
[----:B------:R-:W-:-:S04]  /*2fc0*/  MOV R7, RZ ;  /* 0x000000ff00077202 */ /* 0x000fc80000000f00 */
[----:B------:R-:W-:-:S13]  /*2fd0*/  ISETP.GE.U32.AND P0, PT, R6, R20, PT ;  /* 0x000000140600720c */ /* 0x000fda0003f06070 */
[----:B------:R-:W-:-:S04]  /*2fe0*/  @P0 IADD3 R6, PT, PT, -R20, R6, RZ ;  /* 0x0000000614060210 */ /* 0x000fc80007ffe1ff */
[----:B------:R-:W-:-:S13]  /*2ff0*/  ISETP.GE.U32.AND P0, PT, R6, R20, PT ;  /* 0x000000140600720c */ /* 0x000fda0003f06070 */
[----:B------:R-:W-:Y:S01]  /*3000*/  @P0 IMAD.IADD R6, R6, 0x1, -R20 ;  /* 0x0000000106060824 */ /* 0x000fe200078e0a14 */
[----:B------:R-:W-:Y:S01]  /*3010*/  @!P1 LOP3.LUT R6, RZ, R20, RZ, 0x33, !PT ;  /* 0x00000014ff069212 */ /* 0x000fe200078e33ff */
[----:B------:R-:W-:Y:S06]  /*3020*/  BRA `(.L_x_86) ;  /* 0x0000000000187947 */ /* 0x000fec0003800000 */
.L_x_85:
[----:B------:R-:W-:Y:S01]  /*3030*/  IMAD.MOV.U32 R28, RZ, RZ, R20 ;  /* 0x000000ffff1c7224 */ /* 0x000fe200078e0014 */
[----:B------:R-:W-:Y:S01]  /*3040*/  MOV R29, R21 ;  /* 0x00000015001d7202 */ /* 0x000fe20000000f00 */
[----:B------:R-:W-:Y:S01]  /*3050*/  IMAD.MOV.U32 R22, RZ, RZ, R24 ;  /* 0x000000ffff167224 */ /* 0x000fe200078e0018 */
[----:B------:R-:W-:Y:S02]  /*3060*/  MOV R25, R23 ;  /* 0x0000001700197202 */ /* 0x000fe40000000f00 */
[----:B------:R-:W-:-:S07]  /*3070*/  MOV R30, 0x3090 ;  /* 0x00003090001e7802 */ /* 0x000fce0000000f00 */
[----:B------:R-:W-:Y:S05]  /*3080*/  CALL.REL.NOINC `($__internal_1_$__cuda_sm20_rem_s64) ;  /* 0x0000004800587944 */ /* 0x000fea0003c00000 */
.L_x_86:
[----:B------:R-:W-:Y:S05]  /*3090*/  BSYNC.RECONVERGENT B1 ;  /* 0x0000000000017941 */ /* 0x000fea0003800200 */
.L_x_84:
[----:B------:R-:W-:Y:S02]  /*30a0*/  IMAD R7, R7, R4, RZ ;  /* 0x0000000407077224 */ /* 0x000fe400078e02ff */
[----:B------:R-:W-:-:S04]  /*30b0*/  IMAD.WIDE.U32 R26, R4, R6, R26 ;  /* 0x00000006041a7225 */ /* 0x000fc800078e001a */
[----:B------:R-:W-:-:S04]  /*30c0*/  IMAD R7, R5, R6, R7 ;  /* 0x0000000605077224 */ /* 0x000fc800078e0207 */
[----:B------:R-:W-:-:S07]  /*30d0*/  IMAD.IADD R27, R27, 0x1, R7 ;  /* 0x000000011b1b7824 */ /* 0x000fce00078e0207 */
.L_x_41:
[----:B------:R-:W0:Y:S02]  /*30e0*/  LDCU.64 UR12, c[0x0][0x388] ;  /* 0x00007100ff0c77ac */ /* 0x000e240008000a00 */
[----:B0-----:R-:W-:Y:S02]  /*30f0*/  LEA R4, P0, R12, UR12, 0x1 ;  /* 0x0000000c0c047c11 */ /* 0x001fe4000f8008ff */
[----:B------:R-:W-:Y:S02]  /*3100*/  LEA R6, P1, R26, UR12, 0x1 ;  /* 0x0000000c1a067c11 */ /* 0x000fe4000f8208ff */
[----:B------:R-:W-:Y:S02]  /*3110*/  LEA.HI.X R5, R12, UR13, R13, 0x1, P0 ;  /* 0x0000000d0c057c11 */ /* 0x000fe400080f0c0d */
[----:B------:R-:W-:-:S04]  /*3120*/  LEA.HI.X R7, R26, UR13, R27, 0x1, P1 ;  /* 0x0000000d1a077c11 */ /* 0x000fc800088f0c1b */
[----:B------:R-:W2:Y:S04]  /*3130*/  LDG.E.U16 R5, desc[UR10][R4.64] ;  /* 0x0000000a04057981 */ /* 0x000ea8000c1e1500 */
[----:B------:R-:W2:Y:S02]  /*3140*/  LDG.E.U16 R6, desc[UR10][R6.64] ;  /* 0x0000000a06067981 */ /* 0x000ea4000c1e1500 */
[----:B--2---:R-:W-:-:S13]  /*3150*/  HSETP2.BF16_V2.GEU.AND P0, PT, R5.H0_H0, R6.H0_H0, PT ;  /* 0x2000000605007234 */ /* 0x004fda0003f0e802 */
[----:B------:R-:W-:Y:S01]  /*3160*/  @!P0 MOV R19, RZ ;  /* 0x000000ff00138202 */ /* 0x000fe20000000f00 */
[----:B------:R0:W-:Y:S04]  /*3170*/  @!P0 STS.U16 [R2], R6 ;  /* 0x0000000602008388 */ /* 0x0001e80000000400 */
[----:B------:R0:W-:Y:S04]  /*3180*/  @!P0 STS.64 [R3], R18 ;  /* 0x0000001203008388 */ /* 0x0001e80000000a00 */
[----:B------:R0:W-:Y:S04]  /*3190*/  @P0 STS.U16 [R2], R5 ;  /* 0x0000000502000388 */ /* 0x0001e80000000400 */
[----:B------:R0:W-:Y:S01]  /*31a0*/  @P0 STS.64 [R3], R16 ;  /* 0x0000001003000388 */ /* 0x0001e20000000a00 */
[----:B------:R-:W-:Y:S05]  /*31b0*/  BRA `(.L_x_87) ;  /* 0x0000003400b87947 */ /* 0x000fea0003800000 */
.L_x_40:
[----:B------:R-:W-:-:S04]  /*31c0*/  ISETP.GE.U32.AND P0, PT, R16, R6, PT ;  /* 0x000000061000720c */ /* 0x000fc80003f06070 */
[----:B------:R-:W-:-:S13]  /*31d0*/  ISETP.GE.U32.AND.EX P0, PT, RZ, R7, PT, P0 ;  /* 0x00000007ff00720c */ /* 0x000fda0003f06100 */
[----:B------:R-:W-:Y:S05]  /*31e0*/  @P0 BRA `(.L_x_87) ;  /* 0x0000003400ac0947 */ /* 0x000fea0003800000 */
[----:B------:R-:W-:Y:S01]  /*31f0*/  ISETP.GE.AND P0, PT, R8, RZ, PT ;  /* 0x000000ff0800720c */ /* 0x000fe20003f06270 */
[----:B------:R-:W-:-:S04]  /*3200*/  IMAD R10, R6, UR8, RZ ;  /* 0x00000008060a7c24 */ /* 0x000fc8000f8e02ff */
[----:B------:R-:W-:-:S08]  /*3210*/  IMAD R7, R7, UR7, R10 ;  /* 0x0000000707077c24 */ /* 0x000fd0000f8e020a */
[----:B------:R-:W-:Y:S05]  /*3220*/  @!P0 BRA `(.L_x_88) ;  /* 0x0000003400908947 */ /* 0x000fea0003800000 */
[----:B------:R-:W-:Y:S01]  /*3230*/  IMAD.MOV.U32 R18, RZ, RZ, R8 ;  /* 0x000000ffff127224 */ /* 0x000fe200078e0008 */
[----:B------:R-:W-:Y:S01]  /*3240*/  LOP3.LUT R19, R9, 0x7, RZ, 0xc0, !PT ;  /* 0x0000000709137812 */ /* 0x000fe200078ec0ff */
[----:B------:R-:W-:-:S03]  /*3250*/  IMAD.WIDE.U32 R24, R6, UR7, R16 ;  /* 0x0000000706187c25 */ /* 0x000fc6000f8e0010 */
[----:B------:R-:W-:Y:S02]  /*3260*/  ISETP.GE.U32.AND P0, PT, R18, 0x7, PT ;  /* 0x000000071200780c */ /* 0x000fe40003f06070 */
[----:B------:R-:W-:-:S11]  /*3270*/  IADD3 R25, PT, PT, R25, R7, RZ ;  /* 0x0000000719197210 */ /* 0x000fd60007ffe0ff */
[----:B------:R-:W-:Y:S05]  /*3280*/  @!P0 BRA `(.L_x_89) ;  /* 0x0000001c00388947 */ /* 0x000fea0003800000 */
[C---:B------:R-:W-:Y:S01]  /*3290*/  LOP3.LUT R12, R9.reuse, 0xfffffff8, RZ, 0xc0, !PT ;  /* 0xfffffff8090c7812 */ /* 0x040fe200078ec0ff */
[----:B------:R-:W-:-:S03]  /*32a0*/  VIADD R18, R9, 0xfffffffc ;  /* 0xfffffffc09127836 */ /* 0x000fc60000000000 */
[----:B------:R-:W-:-:S07]  /*32b0*/  IADD3 R12, PT, PT, -R12, RZ, RZ ;  /* 0x000000ff0c0c7210 */ /* 0x000fce0007ffe1ff */
.L_x_114:
[----:B------:R-:W0:Y:S01]  /*32c0*/  LDC.64 R22, c[0x0][0x398] ;  /* 0x0000e600ff167b82 */ /* 0x000e220000000a00 */
[----:B------:R-:W-:-:S04]  /*32d0*/  VIADD R13, R18, 0x3 ;  /* 0x00000003120d7836 */ /* 0x000fc80000000000 */
        /* <DEDUP_REMOVED lines=30> */
.L_x_91:
[----:B------:R-:W-:Y:S01]  /*34c0*/  IMAD.MOV.U32 R32, RZ, RZ, R24 ;  /* 0x000000ffff207224 */ /* 0x000fe200078e0018 */
[----:B------:R-:W-:Y:S01]  /*34d0*/  MOV R11, R25 ;  /* 0x00000019000b7202 */ /* 0x000fe20000000f00 */
[----:B------:R-:W-:Y:S01]  /*34e0*/  IMAD.MOV.U32 R10, RZ, RZ, R6 ;  /* 0x000000ffff0a7224 */ /* 0x000fe200078e0006 */
[----:B------:R-:W-:Y:S02]  /*34f0*/  MOV R9, R7 ;  /* 0x0000000700097202 */ /* 0x000fe40000000f00 */
[----:B------:R-:W-:-:S07]  /*3500*/  MOV R8, 0x3520 ;  /* 0x0000352000087802 */ /* 0x000fce0000000f00 */
[----:B------:R-:W-:Y:S05]  /*3510*/  CALL.REL.NOINC `($__internal_0_$__cuda_sm20_div_s64) ;  /* 0x0000003c00e87944 */ /* 0x000fea0003c00000 */
[----:B------:R-:W-:-:S05]  /*3520*/  IADD3 R27, P0, PT, RZ, -R20, RZ ;  /* 0x80000014ff1b7210 */ /* 0x000fca0007f1e0ff */
[----:B------:R-:W-:Y:S02]  /*3530*/  IMAD.X R11, RZ, RZ, ~R21, P0 ;  /* 0x000000ffff0b7224 */ /* 0x000fe400000e0e15 */
[----:B------:R-:W-:Y:S01]  /*3540*/  IMAD.WIDE.U32 R8, R6, R27, R24 ;  /* 0x0000001b06087225 */ /* 0x000fe200078e0018 */
[----:B------:R-:W-:-:S03]  /*3550*/  MOV R24, R20 ;  /* 0x0000001400187202 */ /* 0x000fc60000000f00 */
[----:B------:R-:W-:Y:S01]  /*3560*/  IMAD R11, R11, R6, RZ ;  /* 0x000000060b0b7224 */ /* 0x000fe200078e02ff */
[----:B------:R-:W-:Y:S01]  /*3570*/  MOV R29, R8 ;  /* 0x00000008001d7202 */ /* 0x000fe20000000f00 */
[----:B------:R-:W-:Y:S02]  /*3580*/  IMAD.MOV.U32 R25, RZ, RZ, R21 ;  /* 0x000000ffff197224 */ /* 0x000fe400078e0015 */
[----:B------:R-:W-:-:S04]  /*3590*/  IMAD R11, R7, R27, R11 ;  /* 0x0000001b070b7224 */ /* 0x000fc800078e020b */
[----:B------:R-:W-:-:S07]  /*35a0*/  IMAD.IADD R11, R9, 0x1, R11 ;  /* 0x00000001090b7824 */ /* 0x000fce00078e020b */
.L_x_92:
[----:B------:R-:W-:Y:S05]  /*35b0*/  BSYNC.RECONVERGENT B1 ;  /* 0x0000000000017941 */ /* 0x000fea0003800200 */
.L_x_90:
[----:B------:R-:W0:Y:S01]  /*35c0*/  LDC.64 R8, c[0x0][0x3a0] ;  /* 0x0000e800ff087b82 */ /* 0x000e220000000a00 */
[----:B------:R-:W-:-:S05]  /*35d0*/  IADD3 R7, PT, PT, R18, 0x2, RZ ;  /* 0x0000000212077810 */ /* 0x000fca0007ffe0ff */
[----:B------:R-:W-:-:S06]  /*35e0*/  IMAD.WIDE.U32 R26, R7, 0x8, R22 ;  /* 0x00000008071a7825 */ /* 0x000fcc00078e0016 */
[----:B------:R-:W2:Y:S01]  /*35f0*/  LDG.E.64 R26, desc[UR10][R26.64] ;  /* 0x0000000a1a1a7981 */ /* 0x000ea2000c1e1b00 */
[----:B0-----:R-:W-:-:S06]  /*3600*/  IMAD.WIDE.U32 R8, R13, 0x8, R8 ;  /* 0x000000080d087825 */ /* 0x001fcc00078e0008 */
[----:B------:R-:W3:Y:S01]  /*3610*/  LDG.E.64 R8, desc[UR10][R8.64] ;  /* 0x0000000a08087981 */ /* 0x000ee2000c1e1b00 */
[----:B------:R-:W-:Y:S01]  /*3620*/  BSSY.RECONVERGENT B1, `(.L_x_93) ;  /* 0x0000031000017945 */ /* 0x000fe20003800200 */
[----:B--2---:R-:W-:-:S04]  /*3630*/  LOP3.LUT R6, R25, R27, RZ, 0xfc, !PT ;  /* 0x0000001b19067212 */ /* 0x004fc800078efcff */
[----:B------:R-:W-:Y:S01]  /*3640*/  ISETP.NE.U32.AND P0, PT, R6, RZ, PT ;  /* 0x000000ff0600720c */ /* 0x000fe20003f05070 */
[-C--:B---3--:R-:W-:Y:S02]  /*3650*/  IMAD R10, R9, R29.reuse, RZ ;  /* 0x0000001d090a7224 */ /* 0x088fe400078e02ff */
[----:B------:R-:W-:-:S04]  /*3660*/  IMAD.WIDE.U32 R28, R8, R29, RZ ;  /* 0x0000001d081c7225 */ /* 0x000fc800078e00ff */
        /* <DEDUP_REMOVED lines=27> */
.L_x_94:
        /* <DEDUP_REMOVED lines=17> */
.L_x_95:
[----:B------:R-:W-:Y:S05]  /*3930*/  BSYNC.RECONVERGENT B1 ;  /* 0x0000000000017941 */ /* 0x000fea0003800200 */
.L_x_93:
[----:B------:R-:W0:Y:S01]  /*3940*/  LDC.64 R8, c[0x0][0x3a0] ;  /* 0x0000e800ff087b82 */ /* 0x000e220000000a00 */
[----:B------:R-:W-:-:S05]  /*3950*/  IADD3 R6, PT, PT, R18, 0x1, RZ ;  /* 0x0000000112067810 */ /* 0x000fca0007ffe0ff */
[----:B------:R-:W-:-:S06]  /*3960*/  IMAD.WIDE.U32 R26, R6, 0x8, R22 ;  /* 0x00000008061a7825 */ /* 0x000fcc00078e0016 */
[----:B------:R-:W2:Y:S01]  /*3970*/  LDG.E.64 R26, desc[UR10][R26.64] ;  /* 0x0000000a1a1a7981 */ /* 0x000ea2000c1e1b00 */
[----:B0-----:R-:W-:-:S06]  /*3980*/  IMAD.WIDE.U32 R8, R7, 0x8, R8 ;  /* 0x0000000807087825 */ /* 0x001fcc00078e0008 */
[----:B------:R-:W3:Y:S01]  /*3990*/  LDG.E.64 R8, desc[UR10][R8.64] ;  /* 0x0000000a08087981 */ /* 0x000ee2000c1e1b00 */
[----:B------:R-:W-:Y:S01]  /*39a0*/  IMAD.MOV.U32 R29, RZ, RZ, R13 ;  /* 0x000000ffff1d7224 */ /* 0x000fe200078e000d */
[----:B------:R-:W-:Y:S01]  /*39b0*/  BSSY.RECONVERGENT B1, `(.L_x_96) ;  /* 0x0000030000017945 */ /* 0x000fe20003800200 */
[----:B--2---:R-:W-:-:S04]  /*39c0*/  LOP3.LUT R7, R25, R27, RZ, 0xfc, !PT ;  /* 0x0000001b19077212 */ /* 0x004fc800078efcff */
[----:B------:R-:W-:Y:S01]  /*39d0*/  ISETP.NE.U32.AND P0, PT, R7, RZ, PT ;  /* 0x000000ff0700720c */ /* 0x000fe20003f05070 */
[-C--:B---3--:R-:W-:Y:S02]  /*39e0*/  IMAD R10, R9, R31.reuse, RZ ;  /* 0x0000001f090a7224 */ /* 0x088fe400078e02ff */
        /* <DEDUP_REMOVED lines=24> */
[----:B------:R-:W-:Y:S02]  /*3b70*/  IMAD R13, R26, R13, R24 ;  /* 0x0000000d1a0d7224 */ /* 0x000fe400078e0218 */
[----:B------:R-:W-:Y:S01]  /*3b80*/  IMAD.MOV.U32 R24, RZ, RZ, R9 ;  /* 0x000000ffff187224 */ /* 0x000fe200078e0009 */
[----:B------:R-:W-:Y:S06]  /*3b90*/  BRA `(.L_x_98) ;  /* 0x0000000000447947 */ /* 0x000fec0003800000 */
.L_x_97:
        /* <DEDUP_REMOVED lines=17> */
.L_x_98:
[----:B------:R-:W-:Y:S05]  /*3cb0*/  BSYNC.RECONVERGENT B1 ;  /* 0x0000000000017941 */ /* 0x000fea0003800200 */
.L_x_96:
[----:B------:R-:W0:Y:S01]  /*3cc0*/  LDC.64 R10, c[0x0][0x3a0] ;  /* 0x0000e800ff0a7b82 */ /* 0x000e220000000a00 */
[----:B------:R-:W-:-:S06]  /*3cd0*/  IMAD.WIDE.U32 R26, R18, 0x8, R22 ;  /* 0x00000008121a7825 */ /* 0x000fcc00078e0016 */
[----:B------:R-:W2:Y:S01]  /*3ce0*/  LDG.E.64 R26, desc[UR10][R26.64] ;  /* 0x0000000a1a1a7981 */ /* 0x000ea2000c1e1b00 */
[----:B0-----:R-:W-:-:S06]  /*3cf0*/  IMAD.WIDE.U32 R10, R6, 0x8, R10 ;  /* 0x00000008060a7825 */ /* 0x001fcc00078e000a */
[----:B------:R-:W3:Y:S01]  /*3d00*/  LDG.E.64 R10, desc[UR10][R10.64] ;  /* 0x0000000a0a0a7981 */ /* 0x000ee2000c1e1b00 */
[----:B------:R-:W-:Y:S01]  /*3d10*/  MOV R6, R28 ;  /* 0x0000001c00067202 */ /* 0x000fe20000000f00 */
[----:B------:R-:W-:Y:S01]  /*3d20*/  BSSY.RECONVERGENT B1, `(.L_x_99) ;  /* 0x0000032000017945 */ /* 0x000fe20003800200 */
[----:B--2---:R-:W-:-:S04]  /*3d30*/  LOP3.LUT R9, R25, R27, RZ, 0xfc, !PT ;  /* 0x0000001b19097212 */ /* 0x004fc800078efcff */
[----:B------:R-:W-:Y:S01]  /*3d40*/  ISETP.NE.U32.AND P0, PT, R9, RZ, PT ;  /* 0x000000ff0900720c */ /* 0x000fe20003f05070 */
[-C--:B---3--:R-:W-:Y:S02]  /*3d50*/  IMAD R21, R11, R13.reuse, RZ ;  /* 0x0000000d0b157224 */ /* 0x088fe400078e02ff */
[----:B------:R-:W-:-:S04]  /*3d60*/  IMAD.WIDE.U32 R28, R10, R13, R6 ;  /* 0x0000000d0a1c7225 */ /* 0x000fc800078e0006 */
[----:B------:R-:W-:Y:S02]  /*3d70*/  IMAD R13, R10, R8, R21 ;  /* 0x000000080a0d7224 */ /* 0x000fe400078e0215 */
[----:B------:R-:W-:-:S03]  /*3d80*/  VIADD R7, R18, 0xfffffffc ;  /* 0xfffffffc12077836 */ /* 0x000fc60000000000 */
        /* <DEDUP_REMOVED lines=19> */
[----:B------:R-:W-:-:S12]  /*3ec0*/  IMAD.MOV.U32 R11, RZ, RZ, RZ ;  /* 0x000000ffff0b7224 */ /* 0x000fd800078e00ff */
[----:B------:R-:W-:Y:S01]  /*3ed0*/  @P1 VIADD R9, R9, 0x1 ;  /* 0x0000000109091836 */ /* 0x000fe20000000000 */
[----:B------:R-:W-:-:S04]  /*3ee0*/  @!P2 LOP3.LUT R9, RZ, R26, RZ, 0x33, !PT ;  /* 0x0000001aff09a212 */ /* 0x000fc800078e33ff */
[----:B------:R-:W-:-:S05]  /*3ef0*/  IADD3 R31, PT, PT, -R9, RZ, RZ ;  /* 0x000000ff091f7210 */ /* 0x000fca0007ffe1ff */
[----:B------:R-:W-:Y:S01]  /*3f00*/  IMAD R31, R26, R31, R24 ;  /* 0x0000001f1a1f7224 */ /* 0x000fe200078e0218 */
[----:B------:R-:W-:Y:S01]  /*3f10*/  MOV R24, R9 ;  /* 0x0000000900187202 */ /* 0x000fe20000000f00 */
[----:B------:R-:W-:Y:S06]  /*3f20*/  BRA `(.L_x_101) ;  /* 0x0000000000447947 */ /* 0x000fec0003800000 */
.L_x_100:
        /* <DEDUP_REMOVED lines=13> */
[----:B------:R-:W-:-:S04]  /*4000*/  IMAD R11, R11, R26, RZ ;  /* 0x0000001a0b0b7224 */ /* 0x000fc800078e02ff */
[----:B------:R-:W-:Y:S02]  /*4010*/  IMAD R11, R27, R31, R11 ;  /* 0x0000001f1b0b7224 */ /* 0x000fe400078e020b */
[----:B------:R-:W-:-:S03]  /*4020*/  IMAD.MOV.U32 R31, RZ, RZ, R8 ;  /* 0x000000ffff1f7224 */ /* 0x000fc600078e0008 */
[----:B------:R-:W-:-:S07]  /*4030*/  IADD3 R11, PT, PT, R9, R11, RZ ;  /* 0x0000000b090b7210 */ /* 0x000fce0007ffe0ff */
.L_x_101:
[----:B------:R-:W-:Y:S05]  /*4040*/  BSYNC.RECONVERGENT B1 ;  /* 0x0000000000017941 */ /* 0x000fea0003800200 */
.L_x_99:
[----:B------:R-:W0:Y:S01]  /*4050*/  LDC.64 R8, c[0x0][0x3a0] ;  /* 0x0000e800ff087b82 */ /* 0x000e220000000a00 */
[----:B------:R-:W-:-:S04]  /*4060*/  VIADD R6, R18, 0xffffffff ;  /* 0xffffffff12067836 */ /* 0x000fc80000000000 */
        /* <DEDUP_REMOVED lines=33> */
[----:B------:R-:W-:Y:S01]  /*4280*/  IMAD R31, R26, R31, R24 ;  /* 0x0000001f1a1f7224 */ /* 0x000fe200078e0218 */
[----:B------:R-:W-:Y:S01]  /*4290*/  MOV R24, R9 ;  /* 0x0000000900187202 */ /* 0x000fe20000000f00 */
[----:B------:R-:W-:Y:S06]  /*42a0*/  BRA `(.L_x_104) ;  /* 0x0000000000447947 */ /* 0x000fec0003800000 */
.L_x_103:
        /* <DEDUP_REMOVED lines=17> */
.L_x_104:
[----:B------:R-:W-:Y:S05]  /*43c0*/  BSYNC.RECONVERGENT B1 ;  /* 0x0000000000017941 */ /* 0x000fea0003800200 */
.L_x_102:
[----:B------:R-:W0:Y:S01]  /*43d0*/  LDC.64 R26, c[0x0][0x398] ;  /* 0x0000e600ff1a7b82 */ /* 0x000e220000000a00 */
[----:B------:R-:W-:-:S07]  /*43e0*/  VIADD R13, R18, 0xfffffffe ;  /* 0xfffffffe120d7836 */ /* 0x000fce0000000000 */
[----:B------:R-:W1:Y:S01]  /*43f0*/  LDC.64 R10, c[0x0][0x3a0] ;  /* 0x0000e800ff0a7b82 */ /* 0x000e620000000a00 */
[----:B0-----:R-:W-:-:S06]  /*4400*/  IMAD.WIDE.U32 R26, R13, 0x8, R26 ;  /* 0x000000080d1a7825 */ /* 0x001fcc00078e001a */
[----:B------:R-:W2:Y:S01]  /*4410*/  LDG.E.64 R26, desc[UR10][R26.64] ;  /* 0x0000000a1a1a7981 */ /* 0x000ea2000c1e1b00 */
[----:B-1----:R-:W-:-:S06]  /*4420*/  IMAD.WIDE.U32 R10, R6, 0x8, R10 ;  /* 0x00000008060a7825 */ /* 0x002fcc00078e000a */
        /* <DEDUP_REMOVED lines=33> */
.L_x_106:
        /* <DEDUP_REMOVED lines=17> */
.L_x_107:
[----:B------:R-:W-:Y:S05]  /*4750*/  BSYNC.RECONVERGENT B1 ;  /* 0x0000000000017941 */ /* 0x000fea0003800200 */
.L_x_105:
        /* <DEDUP_REMOVED lines=40> */
.L_x_109:
        /* <DEDUP_REMOVED lines=13> */
[----:B------:R-:W-:Y:S01]  /*4ab0*/  IMAD R11, R11, R26, RZ ;  /* 0x0000001a0b0b7224 */ /* 0x000fe200078e02ff */
[----:B------:R-:W-:-:S03]  /*4ac0*/  MOV R31, R8 ;  /* 0x00000008001f7202 */ /* 0x000fc60000000f00 */
[----:B------:R-:W-:-:S04]  /*4ad0*/  IMAD R11, R27, R23, R11 ;  /* 0x000000171b0b7224 */ /* 0x000fc800078e020b */
[----:B------:R-:W-:-:S07]  /*4ae0*/  IMAD.IADD R11, R9, 0x1, R11 ;  /* 0x00000001090b7824 */ /* 0x000fce00078e020b */
.L_x_110:
[----:B------:R-:W-:Y:S05]  /*4af0*/  BSYNC.RECONVERGENT B1 ;  /* 0x0000000000017941 */ /* 0x000fea0003800200 */
.L_x_108:
[----:B------:R-:W0:Y:S08]  /*4b00*/  LDC.64 R26, c[0x0][0x398] ;  /* 0x0000e600ff1a7b82 */ /* 0x000e300000000a00 */
        /* <DEDUP_REMOVED lines=16> */
[----:B------:R-:W-:Y:S02]  /*4c10*/  ISETP.NE.U32.AND P2, PT, R26, RZ, PT ;  /* 0x000000ff1a00720c */ /* 0x000fe40003f45070 */
        /* <DEDUP_REMOVED lines=19> */
[----:B------:R-:W-:Y:S01]  /*4d50*/  MOV R24, R9 ;  /* 0x0000000900187202 */ /* 0x000fe20000000f00 */
[----:B------:R-:W-:Y:S06]  /*4d60*/  BRA `(.L_x_113) ;  /* 0x0000000000407947 */ /* 0x000fec0003800000 */
.L_x_112:
        /* <DEDUP_REMOVED lines=8> */
[----:B------:R-:W-:Y:S02]  /*4df0*/  MOV R8, R24 ;  /* 0x0000001800087202 */ /* 0x000fe40000000f00 */
[----:B------:R-:W-:Y:S01]  /*4e00*/  MOV R24, R20 ;  /* 0x0000001400187202 */ /* 0x000fe20000000f00 */
[----:B------:R-:W-:Y:S01]  /*4e10*/  IMAD.X R11, RZ, RZ, ~R21, P0 ;  /* 0x000000ffff0b7224 */ /* 0x000fe200000e0e15 */
[----:B------:R-:W-:Y:S01]  /*4e20*/  MOV R25, R21 ;  /* 0x0000001500197202 */ /* 0x000fe20000000f00 */
[----:B------:R-:W-:-:S04]  /*4e30*/  IMAD.WIDE.U32 R8, R26, R31, R8 ;  /* 0x0000001f1a087225 */ /* 0x000fc800078e0008 */
[----:B------:R-:W-:-:S04]  /*4e40*/  IMAD R11, R11, R26, RZ ;  /* 0x0000001a0b0b7224 */ /* 0x000fc800078e02ff */
[----:B------:R-:W-:-:S04]  /*4e50*/  IMAD R11, R27, R31, R11 ;  /* 0x0000001f1b0b7224 */ /* 0x000fc800078e020b */
[----:B------:R-:W-:-:S07]  /*4e60*/  IMAD.IADD R11, R9, 0x1, R11 ;  /* 0x00000001090b7824 */ /* 0x000fce00078e020b */
.L_x_113:
[----:B------:R-:W-:Y:S05]  /*4e70*/  BSYNC.RECONVERGENT B1 ;  /* 0x0000000000017941 */ /* 0x000fea0003800200 */
.L_x_111:
[----:B------:R-:W-:-:S06]  /*4e80*/  IMAD.WIDE.U32 R22, R7, 0x8, R22 ;  /* 0x0000000807167825 */ /* 0x000fcc00078e0016 */
[----:B------:R-:W2:Y:S01]  /*4e90*/  LDG.E.64 R22, desc[UR10][R22.64] ;  /* 0x0000000a16167981 */ /* 0x000ea2000c1e1b00 */
[----:B------:R-:W-:Y:S01]  /*4ea0*/  VIADD R12, R12, 0x8 ;  /* 0x000000080c0c7836 */ /* 0x000fe20000000000 */
[----:B------:R-:W-:Y:S01]  /*4eb0*/  MOV R7, R13 ;  /* 0x0000000d00077202 */ /* 0x000fe20000000f00 */
[----:B------:R-:W-:Y:S02]  /*4ec0*/  IMAD.MOV.U32 R6, RZ, RZ, R28 ;  /* 0x000000ffff067224 */ /* 0x000fe400078e001c */
[----:B------:R-:W-:Y:S01]  /*4ed0*/  VIADD R18, R18, 0xfffffff8 ;  /* 0xfffffff812127836 */ /* 0x000fe20000000000 */
[----:B------:R-:W-:Y:S01]  /*4ee0*/  ISETP.NE.AND P0, PT, R12, RZ, PT ;  /* 0x000000ff0c00720c */ /* 0x000fe20003f05270 */
[-C--:B--2---:R-:W-:Y:S02]  /*4ef0*/  IMAD R9, R23, R8.reuse, RZ ;  /* 0x0000000817097224 */ /* 0x084fe400078e02ff */
[----:B------:R-:W-:-:S04]  /*4f00*/  IMAD.WIDE.U32 R6, R22, R8, R6 ;  /* 0x0000000816067225 */ /* 0x000fc800078e0006 */
[----:B------:R-:W-:Y:S01]  /*4f10*/  IMAD R9, R22, R11, R9 ;  /* 0x0000000b16097224 */ /* 0x000fe200078e0209 */
[----:B------:R-:W-:-:S04]  /*4f20*/  LEA R4, P1, R6, R4, 0x1 ;  /* 0x0000000406047211 */ /* 0x000fc800078208ff */
[----:B------:R-:W-:-:S04]  /*4f30*/  IADD3 R7, PT, PT, R7, R9, RZ ;  /* 0x0000000907077210 */ /* 0x000fc80007ffe0ff */
[----:B------:R-:W-:Y:S01]  /*4f40*/  LEA.HI.X R5, R6, R5, R7, 0x1, P1 ;  /* 0x0000000506057211 */ /* 0x000fe200008f0c07 */
[----:B------:R-:W-:Y:S06]  /*4f50*/  @P0 BRA `(.L_x_114) ;  /* 0xffffffe000d80947 */ /* 0x000fec000383ffff */
[----:B------:R-:W-:-:S07]  /*4f60*/  IADD3 R18, PT, PT, R18, 0x3, RZ ;  /* 0x0000000312127810 */ /* 0x000fce0007ffe0ff */
.L_x_89:
[----:B------:R-:W-:-:S13]  /*4f70*/  ISETP.NE.AND P0, PT, R19, RZ, PT ;  /* 0x000000ff1300720c */ /* 0x000fda0003f05270 */
[----:B------:R-:W-:Y:S05]  /*4f80*/  @!P0 BRA `(.L_x_88) ;  /* 0x0000001800388947 */ /* 0x000fea0003800000 */
[----:B------:R-:W0:Y:S01]  /*4f90*/  LDC R7, c[0x0][0x3a8] ;  /* 0x0000ea00ff077b82 */ /* 0x000e220000000800 */
[----:B------:R-:W-:Y:S02]  /*4fa0*/  ISETP.GE.U32.AND P0, PT, R19, 0x4, PT ;  /* 0x000000041300780c */ /* 0x000fe40003f06070 */
[----:B0-----:R-:W-:-:S11]  /*4fb0*/  LOP3.LUT R7, R7, 0x3, RZ, 0xc0, !PT ;  /* 0x0000000307077812 */ /* 0x001fd600078ec0ff */
[----:B------:R-:W-:Y:S05]  /*4fc0*/  @!P0 BRA `(.L_x_115) ;  /* 0x0000000c009c8947 */ /* 0x000fea0003800000 */
        /* <DEDUP_REMOVED lines=31> */
.L_x_117:
[----:B------:R-:W-:Y:S01]  /*51c0*/  MOV R32, R24 ;  /* 0x0000001800207202 */ /* 0x000fe20000000f00 */
[----:B------:R-:W-:Y:S01]  /*51d0*/  IMAD.MOV.U32 R11, RZ, RZ, R25 ;  /* 0x000000ffff0b7224 */ /* 0x000fe200078e0019 */
[----:B------:R-:W-:Y:S01]  /*51e0*/  MOV R10, R12 ;  /* 0x0000000c000a7202 */ /* 0x000fe20000000f00 */
[----:B------:R-:W-:Y:S01]  /*51f0*/  IMAD.MOV.U32 R9, RZ, RZ, R13 ;  /* 0x000000ffff097224 */ /* 0x000fe200078e000d */
[----:B------:R-:W-:-:S07]  /*5200*/  MOV R8, 0x5220 ;  /* 0x0000522000087802 */ /* 0x000fce0000000f00 */
[----:B------:R-:W-:Y:S05]  /*5210*/  CALL.REL.NOINC `($__internal_0_$__cuda_sm20_div_s64) ;  /* 0x0000002000a87944 */ /* 0x000fea0003c00000 */
[----:B------:R-:W-:-:S04]  /*5220*/  IADD3 R19, P0, PT, RZ, -R20, RZ ;  /* 0x80000014ff137210 */ /* 0x000fc80007f1e0ff */
[----:B------:R-:W-:Y:S01]  /*5230*/  IADD3.X R11, PT, PT, RZ, ~R21, RZ, P0, !PT ;  /* 0x80000015ff0b7210 */ /* 0x000fe200007fe4ff */
[----:B------:R-:W-:Y:S01]  /*5240*/  IMAD.WIDE.U32 R8, R12, R19, R24 ;  /* 0x000000130c087225 */ /* 0x000fe200078e0018 */
[----:B------:R-:W-:-:S03]  /*5250*/  MOV R25, R21 ;  /* 0x0000001500197202 */ /* 0x000fc60000000f00 */
[----:B------:R-:W-:Y:S02]  /*5260*/  IMAD R11, R11, R12, RZ ;  /* 0x0000000c0b0b7224 */ /* 0x000fe400078e02ff */
[----:B------:R-:W-:Y:S02]  /*5270*/  IMAD.MOV.U32 R23, RZ, RZ, R8 ;  /* 0x000000ffff177224 */ /* 0x000fe400078e0008 */
[----:B------:R-:W-:Y:S02]  /*5280*/  IMAD R11, R13, R19, R11 ;  /* 0x000000130d0b7224 */ /* 0x000fe400078e020b */
[----:B------:R-:W-:-:S03]  /*5290*/  IMAD.MOV.U32 R24, RZ, RZ, R20 ;  /* 0x000000ffff187224 */ /* 0x000fc600078e0014 */
[----:B------:R-:W-:-:S07]  /*52a0*/  IADD3 R11, PT, PT, R9, R11, RZ ;  /* 0x0000000b090b7210 */ /* 0x000fce0007ffe0ff */
.L_x_118:
[----:B------:R-:W-:Y:S05]  /*52b0*/  BSYNC.RECONVERGENT B1 ;  /* 0x0000000000017941 */ /* 0x000fea0003800200 */
.L_x_116:
[----:B------:R-:W0:Y:S01]  /*52c0*/  LDC.64 R12, c[0x0][0x398] ;  /* 0x0000e600ff0c7b82 */ /* 0x000e220000000a00 */
[----:B------:R-:W-:-:S07]  /*52d0*/  VIADD R6, R18, 0xffffffff ;  /* 0xffffffff12067836 */ /* 0x000fce0000000000 */
[----:B------:R-:W1:Y:S01]  /*52e0*/  LDC.64 R8, c[0x0][0x3a0] ;  /* 0x0000e800ff087b82 */ /* 0x000e620000000a00 */
[----:B0-----:R-:W-:-:S06]  /*52f0*/  IMAD.WIDE.U32 R12, R6, 0x8, R12 ;  /* 0x00000008060c7825 */ /* 0x001fcc00078e000c */
[----:B------:R-:W2:Y:S01]  /*5300*/  LDG.E.64 R12, desc[UR10][R12.64] ;  /* 0x0000000a0c0c7981 */ /* 0x000ea2000c1e1b00 */
[----:B-1----:R-:W-:-:S06]  /*5310*/  IMAD.WIDE.U32 R8, R18, 0x8, R8 ;  /* 0x0000000812087825 */ /* 0x002fcc00078e0008 */
[----:B------:R-:W3:Y:S01]  /*5320*/  LDG.E.64 R8, desc[UR10][R8.64] ;  /* 0x0000000a08087981 */ /* 0x000ee2000c1e1b00 */
[----:B------:R-:W-:Y:S01]  /*5330*/  BSSY.RECONVERGENT B1, `(.L_x_119) ;  /* 0x0000031000017945 */ /* 0x000fe20003800200 */
[----:B--2---:R-:W-:-:S04]  /*5340*/  LOP3.LUT R10, R25, R13, RZ, 0xfc, !PT ;  /* 0x0000000d190a7212 */ /* 0x004fc800078efcff */
[----:B------:R-:W-:Y:S01]  /*5350*/  ISETP.NE.U32.AND P0, PT, R10, RZ, PT ;  /* 0x000000ff0a00720c */ /* 0x000fe20003f05070 */
[-C--:B---3--:R-:W-:Y:S02]  /*5360*/  IMAD R19, R9, R23.reuse, RZ ;  /* 0x0000001709137224 */ /* 0x088fe400078e02ff */
[----:B------:R-:W-:-:S04]  /*5370*/  IMAD.WIDE.U32 R22, R8, R23, RZ ;  /* 0x0000001708167225 */ /* 0x000fc800078e00ff */
        /* <DEDUP_REMOVED lines=27> */
.L_x_120:
        /* <DEDUP_REMOVED lines=17> */
.L_x_121:
[----:B------:R-:W-:Y:S05]  /*5640*/  BSYNC.RECONVERGENT B1 ;  /* 0x0000000000017941 */ /* 0x000fea0003800200 */
.L_x_119:
        /* <DEDUP_REMOVED lines=40> */
.L_x_123:
        /* <DEDUP_REMOVED lines=17> */
.L_x_124:
[----:B------:R-:W-:Y:S05]  /*59e0*/  BSYNC.RECONVERGENT B1 ;  /* 0x0000000000017941 */ /* 0x000fea0003800200 */
.L_x_122:
[----:B------:R-:W0:Y:S01]  /*59f0*/  LDC.64 R26, c[0x0][0x398] ;  /* 0x0000e600ff1a7b82 */ /* 0x000e220000000a00 */
[----:B------:R-:W-:-:S07]  /*5a00*/  IADD3 R6, PT, PT, R18, -0x3, RZ ;  /* 0xfffffffd12067810 */ /* 0x000fce0007ffe0ff */
[----:B------:R-:W1:Y:S01]  /*5a10*/  LDC.64 R8, c[0x0][0x3a0] ;  /* 0x0000e800ff087b82 */ /* 0x000e620000000a00 */
[----:B0-----:R-:W-:-:S06]  /*5a20*/  IMAD.WIDE.U32 R26, R6, 0x8, R26 ;  /* 0x00000008061a7825 */ /* 0x001fcc00078e001a */
[----:B------:R-:W2:Y:S01]  /*5a30*/  LDG.E.64 R26, desc[UR10][R26.64] ;  /* 0x0000000a1a1a7981 */ /* 0x000ea2000c1e1b00 */
[----:B-1----:R-:W-:-:S06]  /*5a40*/  IMAD.WIDE.U32 R8, R12, 0x8, R8 ;  /* 0x000000080c087825 */ /* 0x002fcc00078e0008 */
        /* <DEDUP_REMOVED lines=34> */
.L_x_126:
        /* <DEDUP_REMOVED lines=14> */
[----:B------:R-:W-:Y:S01]  /*5d50*/  IMAD R11, R27, R19, R11 ;  /* 0x000000131b0b7224 */ /* 0x000fe200078e020b */
[----:B------:R-:W-:-:S03]  /*5d60*/  MOV R27, R8 ;  /* 0x00000008001b7202 */ /* 0x000fc60000000f00 */
[----:B------:R-:W-:-:S07]  /*5d70*/  IMAD.IADD R11, R9, 0x1, R11 ;  /* 0x00000001090b7824 */ /* 0x000fce00078e020b */
.L_x_127:
[----:B------:R-:W-:Y:S05]  /*5d80*/  BSYNC.RECONVERGENT B1 ;  /* 0x0000000000017941 */ /* 0x000fea0003800200 */
.L_x_125:
[----:B------:R-:W0:Y:S02]  /*5d90*/  LDC.64 R8, c[0x0][0x3a0] ;  /* 0x0000e800ff087b82 */ /* 0x000e240000000a00 */
[----:B0-----:R-:W-:-:S06]  /*5da0*/  IMAD.WIDE.U32 R8, R6, 0x8, R8 ;  /* 0x0000000806087825 */ /* 0x001fcc00078e0008 */
[----:B------:R-:W2:Y:S01]  /*5db0*/  LDG.E.64 R8, desc[UR10][R8.64] ;  /* 0x0000000a08087981 */ /* 0x000ea2000c1e1b00 */
[----:B------:R-:W-:Y:S02]  /*5dc0*/  IMAD.MOV.U32 R22, RZ, RZ, R12 ;  /* 0x000000ffff167224 */ /* 0x000fe400078e000c */
[----:B------:R-:W-:Y:S02]  /*5dd0*/  VIADD R18, R18, 0xfffffffc ;  /* 0xfffffffc12127836 */ /* 0x000fe40000000000 */
[-C--:B--2---:R-:W-:Y:S02]  /*5de0*/  IMAD R6, R9, R27.reuse, RZ ;  /* 0x0000001b09067224 */ /* 0x084fe400078e02ff */
[----:B------:R-:W-:-:S04]  /*5df0*/  IMAD.WIDE.U32 R22, R8, R27, R22 ;  /* 0x0000001b08167225 */ /* 0x000fc800078e0016 */
[----:B------:R-:W-:Y:S01]  /*5e00*/  IMAD R11, R8, R11, R6 ;  /* 0x0000000b080b7224 */ /* 0x000fe200078e0206 */
[----:B------:R-:W-:-:S04]  /*5e10*/  LEA R4, P0, R22, R4, 0x1 ;  /* 0x0000000416047211 */ /* 0x000fc800078008ff */
[----:B------:R-:W-:-:S04]  /*5e20*/  IADD3 R6, PT, PT, R23, R11, RZ ;  /* 0x0000000b17067210 */ /* 0x000fc80007ffe0ff */
[----:B------:R-:W-:-:S07]  /*5e30*/  LEA.HI.X R5, R22, R5, R6, 0x1, P0 ;  /* 0x0000000516057211 */ /* 0x000fce00000f0c06 */
.L_x_115:
[----:B------:R-:W-:-:S13]  /*5e40*/  ISETP.NE.AND P0, PT, R7, RZ, PT ;  /* 0x000000ff0700720c */ /* 0x000fda0003f05270 */
[----:B------:R-:W-:Y:S05]  /*5e50*/  @!P0 BRA `(.L_x_88) ;  /* 0x0000000800848947 */ /* 0x000fea0003800000 */
[----:B------:R-:W-:-:S13]  /*5e60*/  ISETP.NE.AND P0, PT, R7, 0x1, PT ;  /* 0x000000010700780c */ /* 0x000fda0003f05270 */
        /* <DEDUP_REMOVED lines=32> */
.L_x_130:
[----:B------:R-:W-:Y:S01]  /*6070*/  MOV R32, R24 ;  /* 0x0000001800207202 */ /* 0x000fe20000000f00 */
[----:B------:R-:W-:Y:S01]  /*6080*/  IMAD.MOV.U32 R11, RZ, RZ, R25 ;  /* 0x000000ffff0b7224 */ /* 0x000fe200078e0019 */
[----:B------:R-:W-:Y:S02]  /*6090*/  MOV R10, R6 ;  /* 0x00000006000a7202 */ /* 0x000fe40000000f00 */
[----:B------:R-:W-:Y:S02]  /*60a0*/  MOV R9, R7 ;  /* 0x0000000700097202 */ /* 0x000fe40000000f00 */
[----:B------:R-:W-:-:S07]  /*60b0*/  MOV R8, 0x60d0 ;  /* 0x000060d000087802 */ /* 0x000fce0000000f00 */
[----:B------:R-:W-:Y:S05]  /*60c0*/  CALL.REL.NOINC `($__internal_0_$__cuda_sm20_div_s64) ;  /* 0x0000001000fc7944 */ /* 0x000fea0003c00000 */
[----:B------:R-:W-:-:S05]  /*60d0*/  IADD3 R13, P0, PT, RZ, -R20, RZ ;  /* 0x80000014ff0d7210 */ /* 0x000fca0007f1e0ff */
[----:B------:R-:W-:Y:S02]  /*60e0*/  IMAD.X R11, RZ, RZ, ~R21, P0 ;  /* 0x000000ffff0b7224 */ /* 0x000fe400000e0e15 */
[----:B------:R-:W-:Y:S01]  /*60f0*/  IMAD.WIDE.U32 R8, R6, R13, R24 ;  /* 0x0000000d06087225 */ /* 0x000fe200078e0018 */
[----:B------:R-:W-:-:S03]  /*6100*/  MOV R25, R21 ;  /* 0x0000001500197202 */ /* 0x000fc60000000f00 */
[----:B------:R-:W-:Y:S02]  /*6110*/  IMAD R11, R11, R6, RZ ;  /* 0x000000060b0b7224 */ /* 0x000fe400078e02ff */
[----:B------:R-:W-:Y:S02]  /*6120*/  IMAD.MOV.U32 R24, RZ, RZ, R20 ;  /* 0x000000ffff187224 */ /* 0x000fe400078e0014 */
[----:B------:R-:W-:Y:S01]  /*6130*/  IMAD R11, R7, R13, R11 ;  /* 0x0000000d070b7224 */ /* 0x000fe200078e020b */
[----:B------:R-:W-:-:S04]  /*6140*/  MOV R13, R8 ;  /* 0x00000008000d7202 */ /* 0x000fc80000000f00 */
[----:B------:R-:W-:-:S07]  /*6150*/  IADD3 R11, PT, PT, R9, R11, RZ ;  /* 0x0000000b090b7210 */ /* 0x000fce0007ffe0ff */
.L_x_131:
[----:B------:R-:W-:Y:S05]  /*6160*/  BSYNC.RECONVERGENT B1 ;  /* 0x0000000000017941 */ /* 0x000fea0003800200 */
.L_x_129:
[----:B------:R-:W0:Y:S01]  /*6170*/  LDC.64 R22, c[0x0][0x398] ;  /* 0x0000e600ff167b82 */ /* 0x000e220000000a00 */
[----:B------:R-:W-:-:S07]  /*6180*/  IADD3 R6, PT, PT, R18, -0x1, RZ ;  /* 0xffffffff12067810 */ /* 0x000fce0007ffe0ff */
        /* <DEDUP_REMOVED lines=14> */
[----:B------:R-:W-:Y:S01]  /*6270*/  IADD3 R11, PT, PT, RZ, -R22, RZ ;  /* 0x80000016ff0b7210 */ /* 0x000fe20007ffe0ff */
[----:B------:R-:W-:Y:S01]  /*6280*/  IMAD.MOV.U32 R25, RZ, RZ, RZ ;  /* 0x000000ffff197224 */ /* 0x000fe200078e00ff */
[----:B------:R-:W-:-:S05]  /*6290*/  ISETP.NE.U32.AND P2, PT, R22, RZ, PT ;  /* 0x000000ff1600720c */ /* 0x000fca0003f45070 */
[----:B0-----:R-:W0:Y:S02]  /*62a0*/  MUFU.RCP R10, R10 ;  /* 0x0000000a000a7308 */ /* 0x001e240000001000 */
[----:B0-----:R-:W-:-:S06]  /*62b0*/  IADD3 R8, PT, PT, R10, 0xffffffe, RZ ;  /* 0x0ffffffe0a087810 */ /* 0x001fcc0007ffe0ff */
        /* <DEDUP_REMOVED lines=8> */
[----:B------:R-:W-:Y:S01]  /*6340*/  @P0 IADD3 R11, PT, PT, -R22, R11, RZ ;  /* 0x0000000b160b0210 */ /* 0x000fe20007ffe1ff */
[----:B------:R-:W-:-:S03]  /*6350*/  @P0 VIADD R9, R9, 0x1 ;  /* 0x0000000109090836 */ /* 0x000fc60000000000 */
[----:B------:R-:W-:Y:S01]  /*6360*/  ISETP.GE.U32.AND P1, PT, R11, R22, PT ;  /* 0x000000160b00720c */ /* 0x000fe20003f26070 */
[----:B------:R-:W-:-:S12]  /*6370*/  HFMA2 R11, -RZ, RZ, 0, 0 ;  /* 0x00000000ff0b7431 */ /* 0x000fd800000001ff */
[----:B------:R-:W-:Y:S02]  /*6380*/  @P1 IADD3 R9, PT, PT, R9, 0x1, RZ ;  /* 0x0000000109091810 */ /* 0x000fe40007ffe0ff */
[----:B------:R-:W-:-:S04]  /*6390*/  @!P2 LOP3.LUT R9, RZ, R22, RZ, 0x33, !PT ;  /* 0x00000016ff09a212 */ /* 0x000fc800078e33ff */
[----:B------:R-:W-:-:S05]  /*63a0*/  IADD3 R23, PT, PT, -R9, RZ, RZ ;  /* 0x000000ff09177210 */ /* 0x000fca0007ffe1ff */
[----:B------:R-:W-:Y:S01]  /*63b0*/  IMAD R23, R22, R23, R24 ;  /* 0x0000001716177224 */ /* 0x000fe200078e0218 */
[----:B------:R-:W-:Y:S01]  /*63c0*/  MOV R24, R9 ;  /* 0x0000000900187202 */ /* 0x000fe20000000f00 */
[----:B------:R-:W-:Y:S06]  /*63d0*/  BRA `(.L_x_134) ;  /* 0x0000000000447947 */ /* 0x000fec0003800000 */
.L_x_133:
        /* <DEDUP_REMOVED lines=9> */
[----:B------:R-:W-:Y:S02]  /*6470*/  IADD3.X R11, PT, PT, RZ, ~R21, RZ, P0, !PT ;  /* 0x80000015ff0b7210 */ /* 0x000fe400007fe4ff */
[----:B------:R-:W-:Y:S01]  /*6480*/  MOV R24, R20 ;  /* 0x0000001400187202 */ /* 0x000fe20000000f00 */
[----:B------:R-:W-:Y:S01]  /*6490*/  IMAD.WIDE.U32 R8, R22, R19, R8 ;  /* 0x0000001316087225 */ /* 0x000fe200078e0008 */
[----:B------:R-:W-:-:S03]  /*64a0*/  MOV R25, R21 ;  /* 0x0000001500197202 */ /* 0x000fc60000000f00 */
[----:B------:R-:W-:-:S04]  /*64b0*/  IMAD R11, R11, R22, RZ ;  /* 0x000000160b0b7224 */ /* 0x000fc800078e02ff */
[----:B------:R-:W-:Y:S01]  /*64c0*/  IMAD R11, R23, R19, R11 ;  /* 0x00000013170b7224 */ /* 0x000fe200078e020b */
[----:B------:R-:W-:-:S03]  /*64d0*/  MOV R23, R8 ;  /* 0x0000000800177202 */ /* 0x000fc60000000f00 */
[----:B------:R-:W-:-:S07]  /*64e0*/  IMAD.IADD R11, R9, 0x1, R11 ;  /* 0x00000001090b7824 */ /* 0x000fce00078e020b */
.L_x_134:
[----:B------:R-:W-:Y:S05]  /*64f0*/  BSYNC.RECONVERGENT B1 ;  /* 0x0000000000017941 */ /* 0x000fea0003800200 */
.L_x_132:
[----:B------:R-:W0:Y:S02]  /*6500*/  LDC.64 R8, c[0x0][0x3a0] ;  /* 0x0000e800ff087b82 */ /* 0x000e240000000a00 */
[----:B0-----:R-:W-:-:S06]  /*6510*/  IMAD.WIDE.U32 R8, R6, 0x8, R8 ;  /* 0x0000000806087825 */ /* 0x001fcc00078e0008 */
[----:B------:R-:W2:Y:S01]  /*6520*/  LDG.E.64 R8, desc[UR10][R8.64] ;  /* 0x0000000a08087981 */ /* 0x000ea2000c1e1b00 */
[----:B------:R-:W-:Y:S02]  /*6530*/  MOV R6, R12 ;  /* 0x0000000c00067202 */ /* 0x000fe40000000f00 */
[----:B------:R-:W-:Y:S01]  /*6540*/  IADD3 R18, PT, PT, R18, -0x2, RZ ;  /* 0xfffffffe12127810 */ /* 0x000fe20007ffe0ff */
[-C--:B--2---:R-:W-:Y:S02]  /*6550*/  IMAD R10, R9, R23.reuse, RZ ;  /* 0x00000017090a7224 */ /* 0x084fe400078e02ff */
[----:B------:R-:W-:-:S04]  /*6560*/  IMAD.WIDE.U32 R6, R8, R23, R6 ;  /* 0x0000001708067225 */ /* 0x000fc800078e0006 */
[----:B------:R-:W-:Y:S01]  /*6570*/  IMAD R11, R8, R11, R10 ;  /* 0x0000000b080b7224 */ /* 0x000fe200078e020a */
[----:B------:R-:W-:-:S03]  /*6580*/  LEA R4, P0, R6, R4, 0x1 ;  /* 0x0000000406047211 */ /* 0x000fc600078008ff */
[----:B------:R-:W-:-:S05]  /*6590*/  IMAD.IADD R7, R7, 0x1, R11 ;  /* 0x0000000107077824 */ /* 0x000fca00078e020b */
[----:B------:R-:W-:-:S07]  /*65a0*/  LEA.HI.X R5, R6, R5, R7, 0x1, P0 ;  /* 0x0000000506057211 */ /* 0x000fce00000f0c07 */
.L_x_128:
        /* <DEDUP_REMOVED lines=20> */
[----:B------:R-:W-:-:S05]  /*66f0*/  IMAD.HI.U32 R7, R7, R24, RZ ;  /* 0x0000001807077227 */ /* 0x000fca00078e00ff */
[----:B------:R-:W-:-:S05]  /*6700*/  IADD3 R7, PT, PT, -R7, RZ, RZ ;  /* 0x000000ff07077210 */ /* 0x000fca0007ffe1ff */
[----:B------:R-:W-:Y:S02]  /*6710*/  IMAD R9, R28, R7, R24 ;  /* 0x000000071c097224 */ /* 0x000fe400078e0218 */
[----:B------:R-:W-:-:S03]  /*6720*/  IMAD.MOV.U32 R7, RZ, RZ, RZ ;  /* 0x000000ffff077224 */ /* 0x000fc600078e00ff */
[----:B------:R-:W-:-:S13]  /*6730*/  ISETP.GE.U32.AND P0, PT, R9, R28, PT ;  /* 0x0000001c0900720c */ /* 0x000fda0003f06070 */
[----:B------:R-:W-:-:S05]  /*6740*/  @P0 IMAD.IADD R9, R9, 0x1, -R28 ;  /* 0x0000000109090824 */ /* 0x000fca00078e0a1c */
[----:B------:R-:W-:-:S13]  /*6750*/  ISETP.GE.U32.AND P0, PT, R9, R28, PT ;  /* 0x0000001c0900720c */ /* 0x000fda0003f06070 */
[----:B------:R-:W-:Y:S02]  /*6760*/  @P0 IADD3 R9, PT, PT, -R28, R9, RZ ;  /* 0x000000091c090210 */ /* 0x000fe40007ffe1ff */
[----:B------:R-:W-:-:S04]  /*6770*/  @!P1 LOP3.LUT R9, RZ, R28, RZ, 0x33, !PT ;  /* 0x0000001cff099212 */ /* 0x000fc800078e33ff */
[----:B------:R-:W-:Y:S01]  /*6780*/  MOV R6, R9 ;  /* 0x0000000900067202 */ /* 0x000fe20000000f00 */
[----:B------:R-:W-:Y:S06]  /*6790*/  BRA `(.L_x_137) ;  /* 0x00000000000c7947 */ /* 0x000fec0003800000 */
.L_x_136:
[----:B------:R-:W-:Y:S02]  /*67a0*/  MOV R22, R24 ;  /* 0x0000001800167202 */ /* 0x000fe40000000f00 */
[----:B------:R-:W-:-:S07]  /*67b0*/  MOV R30, 0x67d0 ;  /* 0x000067d0001e7802 */ /* 0x000fce0000000f00 */
[----:B------:R-:W-:Y:S05]  /*67c0*/  CALL.REL.NOINC `($__internal_1_$__cuda_sm20_rem_s64) ;  /* 0x0000001000887944 */ /* 0x000fea0003c00000 */
.L_x_137:
[----:B------:R-:W-:Y:S05]  /*67d0*/  BSYNC.RECONVERGENT B1 ;  /* 0x0000000000017941 */ /* 0x000fea0003800200 */
.L_x_135:
[----:B------:R-:W0:Y:S02]  /*67e0*/  LDC.64 R8, c[0x0][0x3a0] ;  /* 0x0000e800ff087b82 */ /* 0x000e240000000a00 */
[----:B0-----:R-:W-:-:S06]  /*67f0*/  IMAD.WIDE.U32 R18, R18, 0x8, R8 ;  /* 0x0000000812127825 */ /* 0x001fcc00078e0008 */
[----:B------:R-:W2:Y:S02]  /*6800*/  LDG.E.64 R18, desc[UR10][R18.64] ;  /* 0x0000000a12127981 */ /* 0x000ea4000c1e1b00 */
[-C--:B--2---:R-:W-:Y:S02]  /*6810*/  IMAD R11, R19, R6.reuse, RZ ;  /* 0x00000006130b7224 */ /* 0x084fe400078e02ff */
[----:B------:R-:W-:-:S04]  /*6820*/  IMAD.WIDE.U32 R8, R18, R6, RZ ;  /* 0x0000000612087225 */ /* 0x000fc800078e00ff */
[----:B------:R-:W-:Y:S01]  /*6830*/  IMAD R11, R18, R7, R11 ;  /* 0x00000007120b7224 */ /* 0x000fe200078e020b */
[----:B------:R-:W-:-:S04]  /*6840*/  LEA R4, P0, R8, R4, 0x1 ;  /* 0x0000000408047211 */ /* 0x000fc800078008ff */
[----:B------:R-:W-:-:S04]  /*6850*/  IADD3 R6, PT, PT, R9, R11, RZ ;  /* 0x0000000b09067210 */ /* 0x000fc80007ffe0ff */
[----:B------:R-:W-:-:S07]  /*6860*/  LEA.HI.X R5, R8, R5, R6, 0x1, P0 ;  /* 0x0000000508057211 */ /* 0x000fce00000f0c06 */
.L_x_88:
[----:B------:R-:W2:Y:S04]  /*6870*/  LDG.E.U16 R5, desc[UR10][R4.64] ;  /* 0x0000000a04057981 */ /* 0x000ea8000c1e1500 */
[----:B--2---:R1:W-:Y:S04]  /*6880*/  STS.U16 [R2], R5 ;  /* 0x0000000502007388 */ /* 0x0043e80000000400 */
[----:B------:R1:W-:Y:S02]  /*6890*/  STS.64 [R3], R16 ;  /* 0x0000001003007388 */ /* 0x0003e40000000a00 */
.L_x_87:
[----:B------:R-:W-:Y:S05]  /*68a0*/  BSYNC.RECONVERGENT B0 ;  /* 0x0000000000007941 */ /* 0x000fea0003800200 */
.L_x_39:
[----:B------:R-:W-:Y:S01]  /*68b0*/  BAR.SYNC.DEFER_BLOCKING 0x0 ;  /* 0x0000000000007b1d */ /* 0x000fe20000010000 */
[----:B------:R-:W-:-:S09]  /*68c0*/  UISETP.GE.U32.AND UP0, UPT, UR4, 0x42, UPT ;  /* 0x000000420400788c */ /* 0x000fd2000bf06070 */
[----:B------:R-:W-:Y:S05]  /*68d0*/  BRA.U !UP0, `(.L_x_138) ;  /* 0x0000000108847547 */ /* 0x000fea000b800000 */
.L_x_143:
[----:B------:R-:W-:Y:S01]  /*68e0*/  UMOV UR5, UR4 ;  /* 0x0000000400057c82 */ /* 0x000fe20008000000 */
[----:B------:R-:W-:Y:S01]  /*68f0*/  USHF.R.U32.HI UR4, URZ, 0x1, UR4 ;  /* 0x00000001ff047899 */ /* 0x000fe20008011604 */
[----:B------:R-:W-:Y:S05]  /*6900*/  BSSY.RECONVERGENT B0, `(.L_x_139) ;  /* 0x000001a000007945 */ /* 0x000fea0003800200 */
[----:B------:R-:W-:-:S13]  /*6910*/  ISETP.GE.U32.AND P0, PT, R0, UR4, PT ;  /* 0x0000000400007c0c */ /* 0x000fda000bf06070 */
[----:B012---:R-:W-:Y:S05]  /*6920*/  @P0 BRA `(.L_x_140) ;  /* 0x00000000005c0947 */ /* 0x007fea0003800000 */
[----:B------:R-:W-:Y:S01]  /*6930*/  ULOP3.LUT UR6, UR5, 0x7fe, URZ, 0xc0, !UPT ;  /* 0x000007fe05067892 */ /* 0x000fe2000f8ec0ff */
[----:B0-----:R-:W-:Y:S01]  /*6940*/  LDS.U16 R6, [R2] ;  /* 0x0000000002067984 */ /* 0x001fe20000000400 */
[----:B------:R-:W-:Y:S01]  /*6950*/  IMAD.U32 R4, RZ, RZ, UR4 ;  /* 0x00000004ff047e24 */ /* 0x000fe2000f8e00ff */
[----:B------:R-:W-:Y:S04]  /*6960*/  BSSY.RELIABLE B1, `(.L_x_141) ;  /* 0x0000011000017945 */ /* 0x000fe80003800100 */
[----:B------:R-:W-:Y:S02]  /*6970*/  LEA R7, R4, R3, 0x3 ;  /* 0x0000000304077211 */ /* 0x000fe400078e18ff */
[----:B------:R-:W0:Y:S02]  /*6980*/  LDS.U16 R9, [R2+UR6] ;  /* 0x0000000602097984 */ /* 0x000e240008000400 */
[----:B0-----:R-:W-:-:S13]  /*6990*/  HSETP2.BF16_V2.GEU.AND P0, PT, R6.H0_H0, R9.H0_H0, PT ;  /* 0x2000000906007234 */ /* 0x001fda0003f0e802 */
[----:B-1----:R0:W1:Y:S01]  /*69a0*/  @!P0 LDS.64 R4, [R7] ;  /* 0x0000000007048984 */ /* 0x0020620000000a00 */
        /* <DEDUP_REMOVED lines=10> */
[----:B------:R-:W-:Y:S01]  /*6a50*/  MOV R4, R6 ;  /* 0x0000000600047202 */ /* 0x000fe20000000f00 */
[----:B------:R-:W-:-:S07]  /*6a60*/  IMAD.MOV.U32 R5, RZ, RZ, R7 ;  /* 0x000000ffff057224 */ /* 0x000fce00078e0007 */
.L_x_142:
[----:B------:R-:W-:Y:S05]  /*6a70*/  BSYNC.RELIABLE B1 ;  /* 0x0000000000017941 */ /* 0x000fea0003800100 */
.L_x_141:
[----:B------:R2:W-:Y:S04]  /*6a80*/  STS.U16 [R2], R9 ;  /* 0x0000000902007388 */ /* 0x0005e80000000400 */
[----:B-1----:R2:W-:Y:S02]  /*6a90*/  STS.64 [R3], R4 ;  /* 0x0000000403007388 */ /* 0x0025e40000000a00 */
.L_x_140:
[----:B------:R-:W-:Y:S05]  /*6aa0*/  BSYNC.RECONVERGENT B0 ;  /* 0x0000000000007941 */ /* 0x000fea0003800200 */
.L_x_139:
[----:B------:R-:W-:Y:S05]  /*6ab0*/  WARPSYNC.ALL ;  /* 0x0000000000007948 */ /* 0x000fea0003800000 */
[----:B------:R-:W-:Y:S01]  /*6ac0*/  BAR.SYNC.DEFER_BLOCKING 0x0 ;  /* 0x0000000000007b1d */ /* 0x000fe20000010000 */
[----:B------:R-:W-:-:S09]  /*6ad0*/  UISETP.GT.U32.AND UP0, UPT, UR5, 0x83, UPT ;  /* 0x000000830500788c */ /* 0x000fd2000bf04070 */
[----:B------:R-:W-:Y:S05]  /*6ae0*/  BRA.U UP0, `(.L_x_143) ;  /* 0xfffffffd007c7547 */ /* 0x000fea000b83ffff */
.L_x_138:
[----:B------:R-:W-:-:S13]  /*6af0*/  ISETP.GT.U32.AND P0, PT, R0, 0x1f, PT ;  /* 0x0000001f0000780c */ /* 0x000fda0003f04070 */
[----:B------:R-:W-:Y:S05]  /*6b00*/  @P0 EXIT ;  /* 0x000000000000094d */ /* 0x000fea0003800000 */
[----:B-12---:R-:W-:Y:S01]  /*6b10*/  LDS.U16 R4, [R2] ;  /* 0x0000000002047984 */ /* 0x006fe20000000400 */
[----:B------:R-:W-:Y:S04]  /*6b20*/  BSSY.RECONVERGENT B0, `(.L_x_144) ;  /* 0x0000015000007945 */ /* 0x000fe80003800200 */
[----:B------:R-:W-:Y:S01]  /*6b30*/  BSSY.RELIABLE B1, `(.L_x_145) ;  /* 0x000000e000017945 */ /* 0x000fe20003800100 */
[----:B0-----:R-:W0:Y:S02]  /*6b40*/  LDS.U16 R5, [R2+0x40] ;  /* 0x0000400002057984 */ /* 0x001e240000000400 */
[----:B0-----:R-:W-:-:S13]  /*6b50*/  HSETP2.BF16_V2.GEU.AND P0, PT, R4.H0_H0, R5.H0_H0, PT ;  /* 0x2000000504007234 */ /* 0x001fda0003f0e802 */
[----:B------:R-:W-:Y:S05]  /*6b60*/  @!P0 BRA `(.L_x_146) ;  /* 0x0000000000288947 */ /* 0x000fea0003800000 */
[----:B------:R-:W-:-:S05]  /*6b70*/  PRMT R8, R4, 0x7610, R8 ;  /* 0x0000761004087816 */ /* 0x000fca0000000008 */
        /* <DEDUP_REMOVED lines=9> */
.L_x_146:
[----:B------:R-:W-:Y:S05]  /*6c10*/  BSYNC.RELIABLE B1 ;  /* 0x0000000000017941 */ /* 0x000fea0003800100 */
.L_x_145:
[----:B------:R-:W0:Y:S04]  /*6c20*/  LDS.64 R4, [R3+0x100] ;  /* 0x0001000003047984 */ /* 0x000e280000000a00 */
[----:B0-----:R-:W-:Y:S04]  /*6c30*/  STS.64 [R3], R4 ;  /* 0x0000000403007388 */ /* 0x001fe80000000a00 */
[----:B------:R-:W0:Y:S04]  /*6c40*/  LDS.U16 R7, [R2+0x40] ;  /* 0x0000400002077984 */ /* 0x000e280000000400 */
[----:B0-----:R0:W-:Y:S01]  /*6c50*/  STS.U16 [R2], R7 ;  /* 0x0000000702007388 */ /* 0x0011e20000000400 */
[----:B------:R-:W-:-:S07]  /*6c60*/  PRMT R8, R7, 0x7610, R8 ;  /* 0x0000761007087816 */ /* 0x000fce0000000008 */
.L_x_147:
[----:B------:R-:W-:Y:S05]  /*6c70*/  BSYNC.RECONVERGENT B0 ;  /* 0x0000000000007941 */ /* 0x000fea0003800200 */
.L_x_144:
[----:B------:R-:W-:Y:S05]  /*6c80*/  WARPSYNC.ALL ;  /* 0x0000000000007948 */ /* 0x000fea0003800000 */
[----:B------:R-:W1:Y:S01]  /*6c90*/  LDS.U16 R5, [R2+0x20] ;  /* 0x0000200002057984 */ /* 0x000e620000000400 */
[----:B------:R-:W-:Y:S04]  /*6ca0*/  BSSY.RECONVERGENT B0, `(.L_x_148) ;  /* 0x0000013000007945 */ /* 0x000fe80003800200 */
[----:B------:R-:W-:Y:S01]  /*6cb0*/  BSSY.RELIABLE B2, `(.L_x_149) ;  /* 0x000000c000027945 */ /* 0x000fe20003800100 */
[----:B-1----:R-:W-:-:S13]  /*6cc0*/  HSETP2.BF16_V2.GEU.AND P0, PT, R8.H0_H0, R5.H0_H0, PT ;  /* 0x2000000508007234 */ /* 0x002fda0003f0e802 */
[----:B------:R-:W-:Y:S05]  /*6cd0*/  @!P0 BRA `(.L_x_150) ;  /* 0x0000000000248947 */ /* 0x000fea0003800000 */
[----:B------:R-:W-:-:S13]  /*6ce0*/  HSETP2.BF16_V2.NEU.AND P0, PT, R8.H0_H0, R5.H0_H0, PT ;  /* 0x2000000508007234 */ /* 0x000fda0003f0d802 */
[----:B------:R-:W-:Y:S05]  /*6cf0*/  @P0 BREAK.RELIABLE B2 ;  /* 0x0000000000020942 */ /* 0x000fea0003800100 */
[----:B------:R-:W-:Y:S05]  /*6d00*/  @P0 BRA `(.L_x_151) ;  /* 0x0000000000300947 */ /* 0x000fea0003800000 */
[----:B------:R-:W-:Y:S04]  /*6d10*/  LDS.64 R4, [R3] ;  /* 0x0000000003047984 */ /* 0x000fe80000000a00 */
[----:B0-----:R-:W0:Y:S02]  /*6d20*/  LDS.64 R6, [R3+0x80] ;  /* 0x0000800003067984 */ /* 0x001e240000000a00 */
[----:B0-----:R-:W-:-:S04]  /*6d30*/  ISETP.GT.U32.AND P0, PT, R4, R6, PT ;  /* 0x000000060400720c */ /* 0x001fc80003f04070 */
[----:B------:R-:W-:-:S13]  /*6d40*/  ISETP.GT.AND.EX P0, PT, R5, R7, PT, P0 ;  /* 0x000000070500720c */ /* 0x000fda0003f04300 */
[----:B------:R-:W-:Y:S05]  /*6d50*/  @!P0 BREAK.RELIABLE B2 ;  /* 0x0000000000028942 */ /* 0x000fea0003800100 */
[----:B------:R-:W-:Y:S05]  /*6d60*/  @!P0 BRA `(.L_x_151) ;  /* 0x0000000000188947 */ /* 0x000fea0003800000 */
.L_x_150:
[----:B------:R-:W-:Y:S05]  /*6d70*/  BSYNC.RELIABLE B2 ;  /* 0x0000000000027941 */ /* 0x000fea0003800100 */
.L_x_149:
[----:B------:R-:W1:Y:S04]  /*6d80*/  LDS.64 R4, [R3+0x80] ;  /* 0x0000800003047984 */ /* 0x000e680000000a00 */
[----:B-1----:R-:W-:Y:S04]  /*6d90*/  STS.64 [R3], R4 ;  /* 0x0000000403007388 */ /* 0x002fe80000000a00 */
[----:B0-----:R-:W0:Y:S04]  /*6da0*/  LDS.U16 R7, [R2+0x20] ;  /* 0x0000200002077984 */ /* 0x001e280000000400 */
[----:B0-----:R1:W-:Y:S01]  /*6db0*/  STS.U16 [R2], R7 ;  /* 0x0000000702007388 */ /* 0x0013e20000000400 */
[----:B------:R-:W-:-:S07]  /*6dc0*/  PRMT R8, R7, 0x7610, R8 ;  /* 0x0000761007087816 */ /* 0x000fce0000000008 */
.L_x_151:
[----:B------:R-:W-:Y:S05]  /*6dd0*/  BSYNC.RECONVERGENT B0 ;  /* 0x0000000000007941 */ /* 0x000fea0003800200 */
.L_x_148:
[----:B------:R-:W-:Y:S05]  /*6de0*/  WARPSYNC.ALL ;  /* 0x0000000000007948 */ /* 0x000fea0003800000 */
[----:B------:R-:W2:Y:S01]  /*6df0*/  LDS.U16 R5, [R2+0x10] ;  /* 0x0000100002057984 */ /* 0x000ea20000000400 */
[----:B------:R-:W-:Y:S04]  /*6e00*/  BSSY.RECONVERGENT B0, `(.L_x_152) ;  /* 0x0000013000007945 */ /* 0x000fe80003800200 */
[----:B------:R-:W-:Y:S01]  /*6e10*/  BSSY.RELIABLE B3, `(.L_x_153) ;  /* 0x000000c000037945 */ /* 0x000fe20003800100 */
[----:B--2---:R-:W-:-:S13]  /*6e20*/  HSETP2.BF16_V2.GEU.AND P0, PT, R8.H0_H0, R5.H0_H0, PT ;  /* 0x2000000508007234 */ /* 0x004fda0003f0e802 */
[----:B------:R-:W-:Y:S05]  /*6e30*/  @!P0 BRA `(.L_x_154) ;  /* 0x0000000000248947 */ /* 0x000fea0003800000 */
[----:B------:R-:W-:-:S13]  /*6e40*/  HSETP2.BF16_V2.NEU.AND P0, PT, R8.H0_H0, R5.H0_H0, PT ;  /* 0x2000000508007234 */ /* 0x000fda0003f0d802 */
[----:B------:R-:W-:Y:S05]  /*6e50*/  @P0 BREAK.RELIABLE B3 ;  /* 0x0000000000030942 */ /* 0x000fea0003800100 */
[----:B------:R-:W-:Y:S05]  /*6e60*/  @P0 BRA `(.L_x_155) ;  /* 0x0000000000300947 */ /* 0x000fea0003800000 */
[----:B------:R-:W-:Y:S04]  /*6e70*/  LDS.64 R4, [R3] ;  /* 0x0000000003047984 */ /* 0x000fe80000000a00 */
[----:B01----:R-:W0:Y:S02]  /*6e80*/  LDS.64 R6, [R3+0x40] ;  /* 0x0000400003067984 */ /* 0x003e240000000a00 */
[----:B0-----:R-:W-:-:S04]  /*6e90*/  ISETP.GT.U32.AND P0, PT, R4, R6, PT ;  /* 0x000000060400720c */ /* 0x001fc80003f04070 */
[----:B------:R-:W-:-:S13]  /*6ea0*/  ISETP.GT.AND.EX P0, PT, R5, R7, PT, P0 ;  /* 0x000000070500720c */ /* 0x000fda0003f04300 */
[----:B------:R-:W-:Y:S05]  /*6eb0*/  @!P0 BREAK.RELIABLE B3 ;  /* 0x0000000000038942 */ /* 0x000fea0003800100 */
[----:B------:R-:W-:Y:S05]  /*6ec0*/  @!P0 BRA `(.L_x_155) ;  /* 0x0000000000188947 */ /* 0x000fea0003800000 */
.L_x_154:
[----:B------:R-:W-:Y:S05]  /*6ed0*/  BSYNC.RELIABLE B3 ;  /* 0x0000000000037941 */ /* 0x000fea0003800100 */
.L_x_153:
[----:B------:R-:W2:Y:S04]  /*6ee0*/  LDS.64 R4, [R3+0x40] ;  /* 0x0000400003047984 */ /* 0x000ea80000000a00 */
[----:B--2---:R-:W-:Y:S04]  /*6ef0*/  STS.64 [R3], R4 ;  /* 0x0000000403007388 */ /* 0x004fe80000000a00 */
[----:B01----:R-:W0:Y:S04]  /*6f00*/  LDS.U16 R7, [R2+0x10] ;  /* 0x0000100002077984 */ /* 0x003e280000000400 */
[----:B0-----:R2:W-:Y:S01]  /*6f10*/  STS.U16 [R2], R7 ;  /* 0x0000000702007388 */ /* 0x0015e20000000400 */
[----:B------:R-:W-:-:S07]  /*6f20*/  PRMT R8, R7, 0x7610, R8 ;  /* 0x0000761007087816 */ /* 0x000fce0000000008 */
.L_x_155:
[----:B------:R-:W-:Y:S05]  /*6f30*/  BSYNC.RECONVERGENT B0 ;  /* 0x0000000000007941 */ /* 0x000fea0003800200 */
.L_x_152:
[----:B------:R-:W-:Y:S05]  /*6f40*/  WARPSYNC.ALL ;  /* 0x0000000000007948 */ /* 0x000fea0003800000 */
[----:B------:R-:W3:Y:S01]  /*6f50*/  LDS.U16 R5, [R2+0x8] ;  /* 0x0000080002057984 */ /* 0x000ee20000000400 */
[----:B------:R-:W-:Y:S04]  /*6f60*/  BSSY.RECONVERGENT B0, `(.L_x_156) ;  /* 0x0000013000007945 */ /* 0x000fe80003800200 */
[----:B------:R-:W-:Y:S01]  /*6f70*/  BSSY.RELIABLE B4, `(.L_x_157) ;  /* 0x000000c000047945 */ /* 0x000fe20003800100 */
[----:B---3--:R-:W-:-:S13]  /*6f80*/  HSETP2.BF16_V2.GEU.AND P0, PT, R8.H0_H0, R5.H0_H0, PT ;  /* 0x2000000508007234 */ /* 0x008fda0003f0e802 */
[----:B------:R-:W-:Y:S05]  /*6f90*/  @!P0 BRA `(.L_x_158) ;  /* 0x0000000000248947 */ /* 0x000fea0003800000 */
[----:B------:R-:W-:-:S13]  /*6fa0*/  HSETP2.BF16_V2.NEU.AND P0, PT, R8.H0_H0, R5.H0_H0, PT ;  /* 0x2000000508007234 */ /* 0x000fda0003f0d802 */
[----:B------:R-:W-:Y:S05]  /*6fb0*/  @P0 BREAK.RELIABLE B4 ;  /* 0x0000000000040942 */ /* 0x000fea0003800100 */
[----:B------:R-:W-:Y:S05]  /*6fc0*/  @P0 BRA `(.L_x_159) ;  /* 0x0000000000300947 */ /* 0x000fea0003800000 */
[----:B------:R-:W-:Y:S04]  /*6fd0*/  LDS.64 R4, [R3] ;  /* 0x0000000003047984 */ /* 0x000fe80000000a00 */
[----:B012---:R-:W0:Y:S02]  /*6fe0*/  LDS.64 R6, [R3+0x20] ;  /* 0x0000200003067984 */ /* 0x007e240000000a00 */
[----:B0-----:R-:W-:-:S04]  /*6ff0*/  ISETP.GT.U32.AND P0, PT, R4, R6, PT ;  /* 0x000000060400720c */ /* 0x001fc80003f04070 */
[----:B------:R-:W-:-:S13]  /*7000*/  ISETP.GT.AND.EX P0, PT, R5, R7, PT, P0 ;  /* 0x000000070500720c */ /* 0x000fda0003f04300 */
[----:B------:R-:W-:Y:S05]  /*7010*/  @!P0 BREAK.RELIABLE B4 ;  /* 0x0000000000048942 */ /* 0x000fea0003800100 */
[----:B------:R-:W-:Y:S05]  /*7020*/  @!P0 BRA `(.L_x_159) ;  /* 0x0000000000188947 */ /* 0x000fea0003800000 */
.L_x_158:
[----:B------:R-:W-:Y:S05]  /*7030*/  BSYNC.RELIABLE B4 ;  /* 0x0000000000047941 */ /* 0x000fea0003800100 */
.L_x_157:
[----:B------:R-:W3:Y:S04]  /*7040*/  LDS.64 R4, [R3+0x20] ;  /* 0x0000200003047984 */ /* 0x000ee80000000a00 */
[----:B---3--:R-:W-:Y:S04]  /*7050*/  STS.64 [R3], R4 ;  /* 0x0000000403007388 */ /* 0x008fe80000000a00 */
[----:B012---:R-:W0:Y:S04]  /*7060*/  LDS.U16 R7, [R2+0x8] ;  /* 0x0000080002077984 */ /* 0x007e280000000400 */
[----:B0-----:R3:W-:Y:S01]  /*7070*/  STS.U16 [R2], R7 ;  /* 0x0000000702007388 */ /* 0x0017e20000000400 */
[----:B------:R-:W-:-:S07]  /*7080*/  PRMT R8, R7, 0x7610, R8 ;  /* 0x0000761007087816 */ /* 0x000fce0000000008 */
.L_x_159:
[----:B------:R-:W-:Y:S05]  /*7090*/  BSYNC.RECONVERGENT B0 ;  /* 0x0000000000007941 */ /* 0x000fea0003800200 */
.L_x_156:
[----:B------:R-:W-:Y:S05]  /*70a0*/  WARPSYNC.ALL ;  /* 0x0000000000007948 */ /* 0x000fea0003800000 */
[----:B------:R-:W4:Y:S01]  /*70b0*/  LDS.U16 R5, [R2+0x4] ;  /* 0x0000040002057984 */ /* 0x000f220000000400 */
[----:B------:R-:W-:Y:S04]  /*70c0*/  BSSY.RECONVERGENT B0, `(.L_x_160) ;  /* 0x0000013000007945 */ /* 0x000fe80003800200 */
[----:B------:R-:W-:Y:S01]  /*70d0*/  BSSY.RELIABLE B5, `(.L_x_161) ;  /* 0x000000c000057945 */ /* 0x000fe20003800100 */
[----:B----4-:R-:W-:-:S13]  /*70e0*/  HSETP2.BF16_V2.GEU.AND P0, PT, R8.H0_H0, R5.H0_H0, PT ;  /* 0x2000000508007234 */ /* 0x010fda0003f0e802 */
[----:B------:R-:W-:Y:S05]  /*70f0*/  @!P0 BRA `(.L_x_162) ;  /* 0x0000000000248947 */ /* 0x000fea0003800000 */
[----:B------:R-:W-:-:S13]  /*7100*/  HSETP2.BF16_V2.NEU.AND P0, PT, R8.H0_H0, R5.H0_H0, PT ;  /* 0x2000000508007234 */ /* 0x000fda0003f0d802 */
[----:B------:R-:W-:Y:S05]  /*7110*/  @P0 BREAK.RELIABLE B5 ;  /* 0x0000000000050942 */ /* 0x000fea0003800100 */
[----:B------:R-:W-:Y:S05]  /*7120*/  @P0 BRA `(.L_x_163) ;  /* 0x0000000000300947 */ /* 0x000fea0003800000 */
[----:B------:R-:W-:Y:S04]  /*7130*/  LDS.64 R4, [R3] ;  /* 0x0000000003047984 */ /* 0x000fe80000000a00 */
[----:B0123--:R-:W0:Y:S02]  /*7140*/  LDS.64 R6, [R3+0x10] ;  /* 0x0000100003067984 */ /* 0x00fe240000000a00 */
[----:B0-----:R-:W-:-:S04]  /*7150*/  ISETP.GT.U32.AND P0, PT, R4, R6, PT ;  /* 0x000000060400720c */ /* 0x001fc80003f04070 */
[----:B------:R-:W-:-:S13]  /*7160*/  ISETP.GT.AND.EX P0, PT, R5, R7, PT, P0 ;  /* 0x000000070500720c */ /* 0x000fda0003f04300 */
[----:B------:R-:W-:Y:S05]  /*7170*/  @!P0 BREAK.RELIABLE B5 ;  /* 0x0000000000058942 */ /* 0x000fea0003800100 */
[----:B------:R-:W-:Y:S05]  /*7180*/  @!P0 BRA `(.L_x_163) ;  /* 0x0000000000188947 */ /* 0x000fea0003800000 */
.L_x_162:
[----:B------:R-:W-:Y:S05]  /*7190*/  BSYNC.RELIABLE B5 ;  /* 0x0000000000057941 */ /* 0x000fea0003800100 */
.L_x_161:
[----:B------:R-:W4:Y:S04]  /*71a0*/  LDS.64 R4, [R3+0x10] ;  /* 0x0000100003047984 */ /* 0x000f280000000a00 */
[----:B----4-:R-:W-:Y:S04]  /*71b0*/  STS.64 [R3], R4 ;  /* 0x0000000403007388 */ /* 0x010fe80000000a00 */
[----:B0123--:R-:W0:Y:S04]  /*71c0*/  LDS.U16 R7, [R2+0x4] ;  /* 0x0000040002077984 */ /* 0x00fe280000000400 */
[----:B0-----:R4:W-:Y:S01]  /*71d0*/  STS.U16 [R2], R7 ;  /* 0x0000000702007388 */ /* 0x0019e20000000400 */
[----:B------:R-:W-:-:S07]  /*71e0*/  PRMT R8, R7, 0x7610, R8 ;  /* 0x0000761007087816 */ /* 0x000fce0000000008 */
.L_x_163:
[----:B------:R-:W-:Y:S05]  /*71f0*/  BSYNC.RECONVERGENT B0 ;  /* 0x0000000000007941 */ /* 0x000fea0003800200 */
.L_x_160:
[----:B------:R-:W-:Y:S05]  /*7200*/  WARPSYNC.ALL ;  /* 0x0000000000007948 */ /* 0x000fea0003800000 */
[----:B------:R-:W5:Y:S01]  /*7210*/  LDS.U16 R5, [R2+0x2] ;  /* 0x0000020002057984 */ /* 0x000f620000000400 */
[----:B------:R-:W-:Y:S04]  /*7220*/  BSSY.RECONVERGENT B0, `(.L_x_164) ;  /* 0x0000012000007945 */ /* 0x000fe80003800200 */
[----:B------:R-:W-:Y:S01]  /*7230*/  BSSY.RELIABLE B6, `(.L_x_165) ;  /* 0x000000c000067945 */ /* 0x000fe20003800100 */
[----:B-----5:R-:W-:-:S13]  /*7240*/  HSETP2.BF16_V2.GEU.AND P0, PT, R8.H0_H0, R5.H0_H0, PT ;  /* 0x2000000508007234 */ /* 0x020fda0003f0e802 */
[----:B------:R-:W-:Y:S05]  /*7250*/  @!P0 BRA `(.L_x_166) ;  /* 0x0000000000248947 */ /* 0x000fea0003800000 */
[----:B------:R-:W-:-:S13]  /*7260*/  HSETP2.BF16_V2.NEU.AND P0, PT, R8.H0_H0, R5.H0_H0, PT ;  /* 0x2000000508007234 */ /* 0x000fda0003f0d802 */
[----:B------:R-:W-:Y:S05]  /*7270*/  @P0 BREAK.RELIABLE B6 ;  /* 0x0000000000060942 */ /* 0x000fea0003800100 */
[----:B------:R-:W-:Y:S05]  /*7280*/  @P0 BRA `(.L_x_167) ;  /* 0x00000000002c0947 */ /* 0x000fea0003800000 */
[----:B------:R-:W-:Y:S04]  /*7290*/  LDS.64 R4, [R3] ;  /* 0x0000000003047984 */ /* 0x000fe80000000a00 */
[----:B01234-:R-:W0:Y:S02]  /*72a0*/  LDS.64 R6, [R3+0x8] ;  /* 0x0000080003067984 */ /* 0x01fe240000000a00 */
[----:B0-----:R-:W-:-:S04]  /*72b0*/  ISETP.GT.U32.AND P0, PT, R4, R6, PT ;  /* 0x000000060400720c */ /* 0x001fc80003f04070 */
[----:B------:R-:W-:-:S13]  /*72c0*/  ISETP.GT.AND.EX P0, PT, R5, R7, PT, P0 ;  /* 0x000000070500720c */ /* 0x000fda0003f04300 */
[----:B------:R-:W-:Y:S05]  /*72d0*/  @!P0 BREAK.RELIABLE B6 ;  /* 0x0000000000068942 */ /* 0x000fea0003800100 */
[----:B------:R-:W-:Y:S05]  /*72e0*/  @!P0 BRA `(.L_x_167) ;  /* 0x0000000000148947 */ /* 0x000fea0003800000 */
.L_x_166:
[----:B------:R-:W-:Y:S05]  /*72f0*/  BSYNC.RELIABLE B6 ;  /* 0x0000000000067941 */ /* 0x000fea0003800100 */
.L_x_165:
[----:B------:R-:W5:Y:S04]  /*7300*/  LDS.64 R4, [R3+0x8] ;  /* 0x0000080003047984 */ /* 0x000f680000000a00 */
[----:B-----5:R-:W-:Y:S04]  /*7310*/  STS.64 [R3], R4 ;  /* 0x0000000403007388 */ /* 0x020fe80000000a00 */
[----:B01234-:R-:W0:Y:S04]  /*7320*/  LDS.U16 R7, [R2+0x2] ;  /* 0x0000020002077984 */ /* 0x01fe280000000400 */
[----:B0-----:R0:W-:Y:S02]  /*7330*/  STS.U16 [R2], R7 ;  /* 0x0000000702007388 */ /* 0x0011e40000000400 */
.L_x_167:
[----:B------:R-:W-:Y:S05]  /*7340*/  BSYNC.RECONVERGENT B0 ;  /* 0x0000000000007941 */ /* 0x000fea0003800200 */
.L_x_164:
[----:B------:R-:W-:Y:S05]  /*7350*/  WARPSYNC.ALL ;  /* 0x0000000000007948 */ /* 0x000fea0003800000 */
[----:B------:R-:W-:-:S13]  /*7360*/  ISETP.NE.AND P0, PT, R0, RZ, PT ;  /* 0x000000ff0000720c */ /* 0x000fda0003f05270 */
[----:B------:R-:W-:Y:S05]  /*7370*/  @P0 EXIT ;  /* 0x000000000000094d */ /* 0x000fea0003800000 */
[----:B------:R-:W5:Y:S01]  /*7380*/  S2UR UR5, SR_CgaCtaId ;  /* 0x00000000000579c3 */ /* 0x000f620000008800 */
[----:B------:R-:W-:Y:S01]  /*7390*/  UMOV UR4, 0x400 ;  /* 0x0000040000047882 */ /* 0x000fe20000000000 */
[----:B01234-:R-:W-:Y:S01]  /*73a0*/  LDS.64 R2, [UR9] ;  /* 0x00000009ff027984 */ /* 0x01ffe20008000a00 */
[----:B------:R-:W-:-:S05]  /*73b0*/  HFMA2 R15, -RZ, RZ, 0, 0 ;  /* 0x00000000ff0f7431 */ /* 0x000fca00000001ff */
[----:B------:R-:W0:Y:S08]  /*73c0*/  LDC.64 R4, c[0x0][0x3c8] ;  /* 0x0000f200ff047b82 */ /* 0x000e300000000a00 */
[----:B------:R-:W1:Y:S01]  /*73d0*/  LDC.64 R6, c[0x0][0x380] ;  /* 0x0000e000ff067b82 */ /* 0x000e620000000a00 */
[----:B-----5:R-:W-:-:S07]  /*73e0*/  ULEA UR4, UR5, UR4, 0x18 ;  /* 0x0000000405047291 */ /* 0x020fce000f8ec0ff */
[----:B------:R-:W2:Y:S01]  /*73f0*/  LDC.64 R10, c[0x0][0x390] ;  /* 0x0000e400ff0a7b82 */ /* 0x000ea20000000a00 */
[C---:B0-----:R-:W-:Y:S01]  /*7400*/  IMAD R0, R4.reuse, UR8, RZ ;  /* 0x0000000804007c24 */ /* 0x041fe2000f8e02ff */
[----:B------:R-:W0:Y:S01]  /*7410*/  LDS.U16 R9, [UR4] ;  /* 0x00000004ff097984 */ /* 0x000e220008000400 */
[----:B------:R-:W-:-:S04]  /*7420*/  IMAD.WIDE.U32 R14, R4, UR7, R14 ;  /* 0x00000007040e7c25 */ /* 0x000fc8000f8e000e */
[----:B------:R-:W-:Y:S01]  /*7430*/  IMAD R5, R5, UR7, R0 ;  /* 0x0000000705057c24 */ /* 0x000fe2000f8e0200 */
[----:B-1----:R-:W-:-:S04]  /*7440*/  LEA R4, P0, R14, R6, 0x1 ;  /* 0x000000060e047211 */ /* 0x002fc800078008ff */
[----:B------:R-:W-:-:S04]  /*7450*/  IADD3 R0, PT, PT, R15, R5, RZ ;  /* 0x000000050f007210 */ /* 0x000fc80007ffe0ff */
[C---:B------:R-:W-:Y:S02]  /*7460*/  LEA.HI.X R5, R14.reuse, R7, R0, 0x1, P0 ;  /* 0x000000070e057211 */ /* 0x040fe400000f0c00 */
[----:B--2---:R-:W-:-:S04]  /*7470*/  LEA R6, P1, R14, R10, 0x3 ;  /* 0x0000000a0e067211 */ /* 0x004fc800078218ff */
[----:B------:R-:W-:Y:S01]  /*7480*/  LEA.HI.X R7, R14, R11, R0, 0x3, P1 ;  /* 0x0000000b0e077211 */ /* 0x000fe200008f1c00 */
[----:B0-----:R-:W-:Y:S04]  /*7490*/  STG.E.U16 desc[UR10][R4.64], R9 ;  /* 0x0000000904007986 */ /* 0x001fe8000c10150a */
[----:B------:R-:W-:Y:S01]  /*74a0*/  STG.E.64 desc[UR10][R6.64], R2 ;  /* 0x0000000206007986 */ /* 0x000fe2000c101b0a */
[----:B------:R-:W-:Y:S05]  /*74b0*/  EXIT ;  /* 0x000000000000794d */ /* 0x000fea0003800000 */
        .weak           $__internal_0_$__cuda_sm20_div_s64
        .type           $__internal_0_$__cuda_sm20_div_s64,@function
        .size           $__internal_0_$__cuda_sm20_div_s64,($__internal_1_$__cuda_sm20_rem_s64 - $__internal_0_$__cuda_sm20_div_s64)
$__internal_0_$__cuda_sm20_div_s64:
[-C--:B------:R-:W-:Y:S02]  /*74c0*/  IADD3 R21, P2, PT, RZ, -R10.reuse, RZ ;  /* 0x8000000aff157210 */ /* 0x080fe40007f5e0ff */
[----:B------:R-:W-:Y:S02]  /*74d0*/  ISETP.GE.AND P0, PT, R9, RZ, PT ;  /* 0x000000ff0900720c */ /* 0x000fe40003f06270 */
[----:B------:R-:W-:Y:S01]  /*74e0*/  ISETP.GE.AND P3, PT, R11, RZ, PT ;  /* 0x000000ff0b00720c */ /* 0x000fe20003f66270 */
[----:B------:R-:W-:Y:S01]  /*74f0*/  IMAD.X R34, RZ, RZ, ~R9, P2 ;  /* 0x000000ffff227224 */ /* 0x000fe200010e0e09 */
[----:B------:R-:W-:-:S04]  /*7500*/  SEL R20, R21, R10, !P0 ;  /* 0x0000000a15147207 */ /* 0x000fc80004000000 */
[----:B------:R-:W-:-:S04]  /*7510*/  SEL R21, R34, R9, !P0 ;  /* 0x0000000922157207 */ /* 0x000fc80004000000 */
[----:B------:R-:W0:Y:S08]  /*7520*/  I2F.U64.RP R36, R20 ;  /* 0x0000001400247312 */ /* 0x000e300000309000 */
[----:B0-----:R-:W0:Y:S02]  /*7530*/  MUFU.RCP R35, R36 ;  /* 0x0000002400237308 */ /* 0x001e240000001000 */
[----:B0-----:R-:W-:-:S06]  /*7540*/  IADD3 R35, PT, PT, R35, 0x1ffffffe, RZ ;  /* 0x1ffffffe23237810 */ /* 0x001fcc0007ffe0ff */
[----:B------:R0:W1:Y:S02]  /*7550*/  F2I.U64.TRUNC R38, R35 ;  /* 0x0000002300267311 */ /* 0x000064000020d800 */
[----:B0-----:R-:W-:Y:S01]  /*7560*/  IADD3 R35, P4, PT, RZ, -R32, RZ ;  /* 0x80000020ff237210 */ /* 0x001fe20007f9e0ff */
[----:B-1----:R-:W-:-:S04]  /*7570*/  IMAD.WIDE.U32 R48, R38, R20, RZ ;  /* 0x0000001426307225 */ /* 0x002fc800078e00ff */
[C---:B------:R-:W-:Y:S01]  /*7580*/  IMAD R33, R38.reuse, R21, R49 ;  /* 0x0000001526217224 */ /* 0x040fe200078e0231 */
[----:B------:R-:W-:Y:S01]  /*7590*/  IADD3 R34, P0, PT, RZ, -R48, RZ ;  /* 0x80000030ff227210 */ /* 0x000fe20007f1e0ff */
[----:B------:R-:W-:Y:S02]  /*75a0*/  IMAD.MOV.U32 R49, RZ, RZ, R38 ;  /* 0x000000ffff317224 */ /* 0x000fe400078e0026 */
[----:B------:R-:W-:Y:S02]  /*75b0*/  IMAD R33, R39, R20, R33 ;  /* 0x0000001427217224 */ /* 0x000fe400078e0221 */
[----:B------:R-:W-:-:S03]  /*75c0*/  IMAD.HI.U32 R48, R38, R34, RZ ;  /* 0x0000002226307227 */ /* 0x000fc600078e00ff */
[----:B------:R-:W-:-:S05]  /*75d0*/  IADD3.X R33, PT, PT, RZ, ~R33, RZ, P0, !PT ;  /* 0x80000021ff217210 */ /* 0x000fca00007fe4ff */
[----:B------:R-:W-:-:S04]  /*75e0*/  IMAD.WIDE.U32 R48, P0, R38, R33, R48 ;  /* 0x0000002126307225 */ /* 0x000fc80007800030 */
[----:B------:R-:W-:-:S04]  /*75f0*/  IMAD.HI.U32 R37, R39, R33, RZ ;  /* 0x0000002127257227 */ /* 0x000fc800078e00ff */
[----:B------:R-:W-:Y:S01]  /*7600*/  IMAD.HI.U32 R34, P2, R39, R34, R48 ;  /* 0x0000002227227227 */ /* 0x000fe20007840030 */
[----:B------:R-:W-:-:S03]  /*7610*/  IADD3.X R37, PT, PT, R37, R39, RZ, P0, !PT ;  /* 0x0000002725257210 */ /* 0x000fc600007fe4ff */
[----:B------:R-:W-:-:S05]  /*7620*/  IMAD R33, R39, R33, RZ ;  /* 0x0000002127217224 */ /* 0x000fca00078e02ff */
[----:B------:R-:W-:-:S04]  /*7630*/  IADD3 R39, P0, PT, R33, R34, RZ ;  /* 0x0000002221277210 */ /* 0x000fc80007f1e0ff */
[----:B------:R-:W-:Y:S01]  /*7640*/  IADD3.X R37, PT, PT, RZ, RZ, R37, P0, P2 ;  /* 0x000000ffff257210 */ /* 0x000fe200007e4425 */
[----:B------:R-:W-:-:S04]  /*7650*/  IMAD.WIDE.U32 R48, R39, R20, RZ ;  /* 0x0000001427307225 */ /* 0x000fc800078e00ff */
[----:B------:R-:W-:Y:S01]  /*7660*/  IMAD R34, R39, R21, R49 ;  /* 0x0000001527227224 */ /* 0x000fe200078e0231 */
[----:B------:R-:W-:-:S03]  /*7670*/  IADD3 R36, P0, PT, RZ, -R48, RZ ;  /* 0x80000030ff247210 */ /* 0x000fc60007f1e0ff */
[----:B------:R-:W-:Y:S02]  /*7680*/  IMAD R34, R37, R20, R34 ;  /* 0x0000001425227224 */ /* 0x000fe400078e0222 */
[----:B------:R-:W-:-:S03]  /*7690*/  IMAD.HI.U32 R38, R39, R36, RZ ;  /* 0x0000002427267227 */ /* 0x000fc600078e00ff */
[----:B------:R-:W-:-:S05]  /*76a0*/  IADD3.X R34, PT, PT, RZ, ~R34, RZ, P0, !PT ;  /* 0x80000022ff227210 */ /* 0x000fca00007fe4ff */
[----:B------:R-:W-:-:S04]  /*76b0*/  IMAD.WIDE.U32 R38, P2, R39, R34, R38 ;  /* 0x0000002227267225 */ /* 0x000fc80007840026 */
[----:B------:R-:W-:Y:S01]  /*76c0*/  IMAD.HI.U32 R33, P0, R37, R36, R38 ;  /* 0x0000002425217227 */ /* 0x000fe20007800026 */
[----:B------:R-:W-:-:S03]  /*76d0*/  MOV R39, RZ ;  /* 0x000000ff00277202 */ /* 0x000fc60000000f00 */
[----:B------:R-:W-:-:S04]  /*76e0*/  IMAD.HI.U32 R36, R37, R34, RZ ;  /* 0x0000002225247227 */ /* 0x000fc800078e00ff */
[----:B------:R-:W-:Y:S02]  /*76f0*/  IMAD R34, R37, R34, RZ ;  /* 0x0000002225227224 */ /* 0x000fe400078e02ff */
[----:B------:R-:W-:-:S03]  /*7700*/  IMAD.X R37, R36, 0x1, R37, P2 ;  /* 0x0000000124257824 */ /* 0x000fc600010e0625 */
[----:B------:R-:W-:Y:S02]  /*7710*/  IADD3 R33, P2, PT, R34, R33, RZ ;  /* 0x0000002122217210 */ /* 0x000fe40007f5e0ff */
[----:B------:R-:W-:Y:S02]  /*7720*/  SEL R34, R35, R32, !P3 ;  /* 0x0000002023227207 */ /* 0x000fe40005800000 */
[-C--:B------:R-:W-:Y:S02]  /*7730*/  IADD3.X R32, PT, PT, RZ, ~R11.reuse, RZ, P4, !PT ;  /* 0x8000000bff207210 */ /* 0x080fe400027fe4ff */
[----:B------:R-:W-:Y:S01]  /*7740*/  IADD3.X R37, PT, PT, RZ, RZ, R37, P2, P0 ;  /* 0x000000ffff257210 */ /* 0x000fe200017e0425 */
[----:B------:R-:W-:Y:S01]  /*7750*/  IMAD.HI.U32 R38, R33, R34, RZ ;  /* 0x0000002221267227 */ /* 0x000fe200078e00ff */
[-C--:B------:R-:W-:Y:S02]  /*7760*/  SEL R32, R32, R11.reuse, !P3 ;  /* 0x0000000b20207207 */ /* 0x080fe40005800000 */
[----:B------:R-:W-:-:S03]  /*7770*/  LOP3.LUT R11, R9, R11, RZ, 0x3c, !PT ;  /* 0x0000000b090b7212 */ /* 0x000fc600078e3cff */
[----:B------:R-:W-:-:S04]  /*7780*/  IMAD.WIDE.U32 R38, R33, R32, R38 ;  /* 0x0000002021267225 */ /* 0x000fc800078e0026 */
[C---:B------:R-:W-:Y:S02]  /*7790*/  IMAD R36, R37.reuse, R32, RZ ;  /* 0x0000002025247224 */ /* 0x040fe400078e02ff */
[----:B------:R-:W-:-:S04]  /*77a0*/  IMAD.HI.U32 R35, P0, R37, R34, R38 ;  /* 0x0000002225237227 */ /* 0x000fc80007800026 */
[----:B------:R-:W-:Y:S01]  /*77b0*/  IMAD.HI.U32 R37, R37, R32, RZ ;  /* 0x0000002025257227 */ /* 0x000fe200078e00ff */
[----:B------:R-:W-:-:S05]  /*77c0*/  IADD3 R35, P2, PT, R36, R35, RZ ;  /* 0x0000002324237210 */ /* 0x000fca0007f5e0ff */
[----:B------:R-:W-:-:S04]  /*77d0*/  IMAD.WIDE.U32 R38, R35, R20, RZ ;  /* 0x0000001423267225 */ /* 0x000fc800078e00ff */
[----:B------:R-:W-:Y:S01]  /*77e0*/  IMAD R33, R35, R21, R39 ;  /* 0x0000001523217224 */ /* 0x000fe200078e0227 */
[----:B------:R-:W-:Y:S01]  /*77f0*/  IADD3 R39, P3, PT, -R38, R34, RZ ;  /* 0x0000002226277210 */ /* 0x000fe20007f7e1ff */
[----:B------:R-:W-:-:S03]  /*7800*/  IMAD.X R34, RZ, RZ, R37, P0 ;  /* 0x000000ffff227224 */ /* 0x000fc600000e0625 */
[----:B------:R-:W-:Y:S02]  /*7810*/  ISETP.GE.U32.AND P0, PT, R39, R20, PT ;  /* 0x000000142700720c */ /* 0x000fe40003f06070 */
[----:B------:R-:W-:-:S05]  /*7820*/  IADD3.X R34, PT, PT, RZ, R34, RZ, P2, !PT ;  /* 0x00000022ff227210 */ /* 0x000fca00017fe4ff */
[----:B------:R-:W-:-:S05]  /*7830*/  IMAD R33, R34, R20, R33 ;  /* 0x0000001422217224 */ /* 0x000fca00078e0221 */
[----:B------:R-:W-:Y:S02]  /*7840*/  IADD3.X R33, PT, PT, ~R33, R32, RZ, P3, !PT ;  /* 0x0000002021217210 */ /* 0x000fe40001ffe5ff */
[----:B------:R-:W-:Y:S02]  /*7850*/  IADD3 R32, P3, PT, R39, -R20, RZ ;  /* 0x8000001427207210 */ /* 0x000fe40007f7e0ff */
[----:B------:R-:W-:-:S04]  /*7860*/  ISETP.GE.U32.AND.EX P0, PT, R33, R21, PT, P0 ;  /* 0x000000152100720c */ /* 0x000fc80003f06100 */
[----:B------:R-:W-:-:S04]  /*7870*/  SEL R39, R32, R39, P0 ;  /* 0x0000002720277207 */ /* 0x000fc80000000000 */
[----:B------:R-:W-:Y:S01]  /*7880*/  ISETP.GE.U32.AND P2, PT, R39, R20, PT ;  /* 0x000000142700720c */ /* 0x000fe20003f46070 */
[----:B------:R-:W-:Y:S01]  /*7890*/  IMAD.X R20, R33, 0x1, ~R21, P3 ;  /* 0x0000000121147824 */ /* 0x000fe200018e0e15 */
[----:B------:R-:W-:-:S04]  /*78a0*/  IADD3 R32, P3, PT, R35, 0x1, RZ ;  /* 0x0000000123207810 */ /* 0x000fc80007f7e0ff */
[----:B------:R-:W-:Y:S02]  /*78b0*/  SEL R20, R20, R33, P0 ;  /* 0x0000002114147207 */ /* 0x000fe40000000000 */
[-C--:B------:R-:W-:Y:S02]  /*78c0*/  IADD3.X R33, PT, PT, RZ, R34.reuse, RZ, P3, !PT ;  /* 0x00000022ff217210 */ /* 0x080fe40001ffe4ff */
[----:B------:R-:W-:Y:S02]  /*78d0*/  SEL R32, R32, R35, P0 ;  /* 0x0000002320207207 */ /* 0x000fe40000000000 */
[----:B------:R-:W-:Y:S02]  /*78e0*/  SEL R33, R33, R34, P0 ;  /* 0x0000002221217207 */ /* 0x000fe40000000000 */
[----:B------:R-:W-:Y:S02]  /*78f0*/  ISETP.GE.U32.AND.EX P0, PT, R20, R21, PT, P2 ;  /* 0x000000151400720c */ /* 0x000fe40003f06120 */
[----:B------:R-:W-:-:S04]  /*7900*/  IADD3 R21, P2, PT, R32, 0x1, RZ ;  /* 0x0000000120157810 */ /* 0x000fc80007f5e0ff */
[-C--:B------:R-:W-:Y:S02]  /*7910*/  IADD3.X R20, PT, PT, RZ, R33.reuse, RZ, P2, !PT ;  /* 0x00000021ff147210 */ /* 0x080fe400017fe4ff */
[----:B------:R-:W-:Y:S02]  /*7920*/  SEL R21, R21, R32, P0 ;  /* 0x0000002015157207 */ /* 0x000fe40000000000 */
[----:B------:R-:W-:Y:S02]  /*7930*/  SEL R33, R20, R33, P0 ;  /* 0x0000002114217207 */ /* 0x000fe40000000000 */
[-C--:B------:R-:W-:Y:S02]  /*7940*/  IADD3 R20, P3, PT, RZ, -R21.reuse, RZ ;  /* 0x80000015ff147210 */ /* 0x080fe40007f7e0ff */
[----:B------:R-:W-:Y:S02]  /*7950*/  ISETP.NE.U32.AND P0, PT, R10, RZ, PT ;  /* 0x000000ff0a00720c */ /* 0x000fe40003f05070 */
[----:B------:R-:W-:Y:S01]  /*7960*/  ISETP.GE.AND P2, PT, R11, RZ, PT ;  /* 0x000000ff0b00720c */ /* 0x000fe20003f46270 */
[----:B------:R-:W-:Y:S01]  /*7970*/  IMAD.X R10, RZ, RZ, ~R33, P3 ;  /* 0x000000ffff0a7224 */ /* 0x000fe200018e0e21 */
[----:B------:R-:W-:Y:S01]  /*7980*/  ISETP.NE.AND.EX P0, PT, R9, RZ, PT, P0 ;  /* 0x000000ff0900720c */ /* 0x000fe20003f05300 */
[----:B------:R-:W-:Y:S01]  /*7990*/  HFMA2 R9, -RZ, RZ, 0, 0 ;  /* 0x00000000ff097431 */ /* 0x000fe200000001ff */
[----:B------:R-:W-:-:S02]  /*79a0*/  SEL R20, R20, R21, !P2 ;  /* 0x0000001514147207 */ /* 0x000fc40005000000 */
[----:B------:R-:W-:Y:S02]  /*79b0*/  SEL R10, R10, R33, !P2 ;  /* 0x000000210a0a7207 */ /* 0x000fe40005000000 */
[----:B------:R-:W-:Y:S02]  /*79c0*/  SEL R20, R20, 0xffffffff, P0 ;  /* 0xffffffff14147807 */ /* 0x000fe40000000000 */
[----:B------:R-:W-:Y:S01]  /*79d0*/  SEL R21, R10, 0xffffffff, P0 ;  /* 0xffffffff0a157807 */ /* 0x000fe20000000000 */
[----:B------:R-:W-:Y:S06]  /*79e0*/  RET.REL.NODEC R8 `(nkd_bf16) ;  /* 0xffffff8408847950 */ /* 0x000fec0003c3ffff */
        .weak           $__internal_1_$__cuda_sm20_rem_s64
        .type           $__internal_1_$__cuda_sm20_rem_s64,@function
        .size           $__internal_1_$__cuda_sm20_rem_s64,(.L_x_4837 - $__internal_1_$__cuda_sm20_rem_s64)
$__internal_1_$__cuda_sm20_rem_s64:
[-C--:B------:R-:W-:Y:S02]  /*79f0*/  IADD3 R7, P1, PT, RZ, -R28.reuse, RZ ;  /* 0x8000001cff077210 */ /* 0x080fe40007f3e0ff */
[----:B------:R-:W-:Y:S02]  /*7a00*/  ISETP.GE.AND P0, PT, R29, RZ, PT ;  /* 0x000000ff1d00720c */ /* 0x000fe40003f06270 */
[-C--:B------:R-:W-:Y:S02]  /*7a10*/  IADD3.X R8, PT, PT, RZ, ~R29.reuse, RZ, P1, !PT ;  /* 0x8000001dff087210 */ /* 0x080fe40000ffe4ff */
[----:B------:R-:W-:Y:S02]  /*7a20*/  SEL R6, R7, R28, !P0 ;  /* 0x0000001c07067207 */ /* 0x000fe40004000000 */
[----:B------:R-:W-:-:S04]  /*7a30*/  SEL R7, R8, R29, !P0 ;  /* 0x0000001d08077207 */ /* 0x000fc80004000000 */
[----:B------:R-:W0:Y:S08]  /*7a40*/  I2F.U64.RP R31, R6 ;  /* 0x00000006001f7312 */ /* 0x000e300000309000 */
[----:B0-----:R-:W0:Y:S02]  /*7a50*/  MUFU.RCP R31, R31 ;  /* 0x0000001f001f7308 */ /* 0x001e240000001000 */
[----:B0-----:R-:W-:-:S06]  /*7a60*/  VIADD R8, R31, 0x1ffffffe ;  /* 0x1ffffffe1f087836 */ /* 0x001fcc0000000000 */
[----:B------:R-:W0:Y:S02]  /*7a70*/  F2I.U64.TRUNC R8, R8 ;  /* 0x0000000800087311 */ /* 0x000e24000020d800 */
[----:B0-----:R-:W-:-:S04]  /*7a80*/  IMAD.WIDE.U32 R10, R8, R6, RZ ;  /* 0x00000006080a7225 */ /* 0x001fc800078e00ff */
[----:B------:R-:W-:Y:S01]  /*7a90*/  IMAD R11, R8, R7, R11 ;  /* 0x00000007080b7224 */ /* 0x000fe200078e020b */
[----:B------:R-:W-:-:S03]  /*7aa0*/  IADD3 R33, P0, PT, RZ, -R10, RZ ;  /* 0x8000000aff217210 */ /* 0x000fc60007f1e0ff */
[----:B------:R-:W-:Y:S02]  /*7ab0*/  IMAD R11, R9, R6, R11 ;  /* 0x00000006090b7224 */ /* 0x000fe400078e020b */
[----:B------:R-:W-:-:S03]  /*7ac0*/  IMAD.HI.U32 R10, R8, R33, RZ ;  /* 0x00000021080a7227 */ /* 0x000fc600078e00ff */
[----:B------:R-:W-:Y:S02]  /*7ad0*/  IADD3.X R35, PT, PT, RZ, ~R11, RZ, P0, !PT ;  /* 0x8000000bff237210 */ /* 0x000fe400007fe4ff */
[----:B------:R-:W-:-:S03]  /*7ae0*/  MOV R11, R8 ;  /* 0x00000008000b7202 */ /* 0x000fc60000000f00 */
[-C--:B------:R-:W-:Y:S02]  /*7af0*/  IMAD R37, R9, R35.reuse, RZ ;  /* 0x0000002309257224 */ /* 0x080fe400078e02ff */
[----:B------:R-:W-:-:S04]  /*7b00*/  IMAD.WIDE.U32 R10, P0, R8, R35, R10 ;  /* 0x00000023080a7225 */ /* 0x000fc8000780000a */
[----:B------:R-:W-:-:S04]  /*7b10*/  IMAD.HI.U32 R31, R9, R35, RZ ;  /* 0x00000023091f7227 */ /* 0x000fc800078e00ff */
[----:B------:R-:W-:-:S04]  /*7b20*/  IMAD.HI.U32 R10, P1, R9, R33, R10 ;  /* 0x00000021090a7227 */ /* 0x000fc8000782000a */
[----:B------:R-:W-:Y:S01]  /*7b30*/  IMAD.X R31, R31, 0x1, R9, P0 ;  /* 0x000000011f1f7824 */ /* 0x000fe200000e0609 */
[----:B------:R-:W-:-:S04]  /*7b40*/  IADD3 R11, P2, PT, R37, R10, RZ ;  /* 0x0000000a250b7210 */ /* 0x000fc80007f5e0ff */
[----:B------:R-:W-:Y:S01]  /*7b50*/  IADD3.X R31, PT, PT, RZ, RZ, R31, P2, P1 ;  /* 0x000000ffff1f7210 */ /* 0x000fe200017e241f */
[----:B------:R-:W-:Y:S01]  /*7b60*/  IMAD.WIDE.U32 R8, R11, R6, RZ ;  /* 0x000000060b087225 */ /* 0x000fe200078e00ff */
[----:B------:R-:W-:-:S03]  /*7b70*/  ISETP.GE.AND P1, PT, R25, RZ, PT ;  /* 0x000000ff1900720c */ /* 0x000fc60003f26270 */
[----:B------:R-:W-:Y:S01]  /*7b80*/  IMAD R9, R11, R7, R9 ;  /* 0x000000070b097224 */ /* 0x000fe200078e0209 */
[----:B------:R-:W-:-:S03]  /*7b90*/  IADD3 R33, P0, PT, RZ, -R8, RZ ;  /* 0x80000008ff217210 */ /* 0x000fc60007f1e0ff */
[----:B------:R-:W-:Y:S02]  /*7ba0*/  IMAD R9, R31, R6, R9 ;  /* 0x000000061f097224 */ /* 0x000fe400078e0209 */
[----:B------:R-:W-:-:S03]  /*7bb0*/  IMAD.HI.U32 R10, R11, R33, RZ ;  /* 0x000000210b0a7227 */ /* 0x000fc600078e00ff */
[----:B------:R-:W-:Y:S02]  /*7bc0*/  IADD3.X R8, PT, PT, RZ, ~R9, RZ, P0, !PT ;  /* 0x80000009ff087210 */ /* 0x000fe400007fe4ff */
[----:B------:R-:W-:-:S03]  /*7bd0*/  IADD3 R9, P4, PT, RZ, -R22, RZ ;  /* 0x80000016ff097210 */ /* 0x000fc60007f9e0ff */
[----:B------:R-:W-:-:S04]  /*7be0*/  IMAD.WIDE.U32 R10, P0, R11, R8, R10 ;  /* 0x000000080b0a7225 */ /* 0x000fc8000780000a */
[----:B------:R-:W-:Y:S01]  /*7bf0*/  IMAD.HI.U32 R10, P2, R31, R33, R10 ;  /* 0x000000211f0a7227 */ /* 0x000fe2000784000a */
[----:B------:R-:W-:-:S03]  /*7c00*/  SEL R11, R9, R22, !P1 ;  /* 0x00000016090b7207 */ /* 0x000fc60004800000 */
[----:B------:R-:W-:Y:S01]  /*7c10*/  HFMA2 R9, -RZ, RZ, 0, 0 ;  /* 0x00000000ff097431 */ /* 0x000fe200000001ff */
[-C--:B------:R-:W-:Y:S01]  /*7c20*/  IADD3.X R22, PT, PT, RZ, ~R25.reuse, RZ, P4, !PT ;  /* 0x80000019ff167210 */ /* 0x080fe200027fe4ff */
[CC--:B------:R-:W-:Y:S02]  /*7c30*/  IMAD R33, R31.reuse, R8.reuse, RZ ;  /* 0x000000081f217224 */ /* 0x0c0fe400078e02ff */
[----:B------:R-:W-:Y:S01]  /*7c40*/  IMAD.HI.U32 R8, R31, R8, RZ ;  /* 0x000000081f087227 */ /* 0x000fe200078e00ff */
[----:B------:R-:W-:Y:S02]  /*7c50*/  SEL R25, R22, R25, !P1 ;  /* 0x0000001916197207 */ /* 0x000fe40004800000 */
[----:B------:R-:W-:Y:S01]  /*7c60*/  IADD3 R10, P3, PT, R33, R10, RZ ;  /* 0x0000000a210a7210 */ /* 0x000fe20007f7e0ff */
[----:B------:R-:W-:-:S04]  /*7c70*/  IMAD.X R31, R8, 0x1, R31, P0 ;  /* 0x00000001081f7824 */ /* 0x000fc800000e061f */
[----:B------:R-:W-:Y:S01]  /*7c80*/  IMAD.HI.U32 R8, R10, R11, RZ ;  /* 0x0000000b0a087227 */ /* 0x000fe200078e00ff */
[----:B------:R-:W-:-:S03]  /*7c90*/  IADD3.X R22, PT, PT, RZ, RZ, R31, P3, P2 ;  /* 0x000000ffff167210 */ /* 0x000fc60001fe441f */
[----:B------:R-:W-:-:S04]  /*7ca0*/  IMAD.WIDE.U32 R8, R10, R25, R8 ;  /* 0x000000190a087225 */ /* 0x000fc800078e0008 */
[C---:B------:R-:W-:Y:S02]  /*7cb0*/  IMAD R31, R22.reuse, R25, RZ ;  /* 0x00000019161f7224 */ /* 0x040fe400078e02ff */
[----:B------:R-:W-:-:S04]  /*7cc0*/  IMAD.HI.U32 R8, P0, R22, R11, R8 ;  /* 0x0000000b16087227 */ /* 0x000fc80007800008 */
[----:B------:R-:W-:Y:S01]  /*7cd0*/  IMAD.HI.U32 R10, R22, R25, RZ ;  /* 0x00000019160a7227 */ /* 0x000fe200078e00ff */
[----:B------:R-:W-:-:S04]  /*7ce0*/  IADD3 R31, P2, PT, R31, R8, RZ ;  /* 0x000000081f1f7210 */ /* 0x000fc80007f5e0ff */
[----:B------:R-:W-:Y:S01]  /*7cf0*/  IADD3.X R10, PT, PT, R10, RZ, RZ, P0, !PT ;  /* 0x000000ff0a0a7210 */ /* 0x000fe200007fe4ff */
[----:B------:R-:W-:-:S04]  /*7d00*/  IMAD.WIDE.U32 R8, R31, R6, RZ ;  /* 0x000000061f087225 */ /* 0x000fc800078e00ff */
[----:B------:R-:W-:Y:S01]  /*7d10*/  IMAD.X R33, RZ, RZ, R10, P2 ;  /* 0x000000ffff217224 */ /* 0x000fe200010e060a */
[----:B------:R-:W-:Y:S01]  /*7d20*/  IADD3 R35, P2, PT, -R8, R11, RZ ;  /* 0x0000000b08237210 */ /* 0x000fe20007f5e1ff */
[----:B------:R-:W-:-:S03]  /*7d30*/  IMAD R31, R31, R7, R9 ;  /* 0x000000071f1f7224 */ /* 0x000fc600078e0209 */
[-C--:B------:R-:W-:Y:S01]  /*7d40*/  ISETP.GE.U32.AND P0, PT, R35, R6.reuse, PT ;  /* 0x000000062300720c */ /* 0x080fe20003f06070 */
[----:B------:R-:W-:Y:S01]  /*7d50*/  IMAD R8, R33, R6, R31 ;  /* 0x0000000621087224 */ /* 0x000fe200078e021f */
[----:B------:R-:W-:-:S04]  /*7d60*/  MOV R31, 0x0 ;  /* 0x00000000001f7802 */ /* 0x000fc80000000f00 */
[----:B------:R-:W-:Y:S02]  /*7d70*/  IADD3.X R25, PT, PT, ~R8, R25, RZ, P2, !PT ;  /* 0x0000001908197210 */ /* 0x000fe400017fe5ff */
[----:B------:R-:W-:Y:S02]  /*7d80*/  IADD3 R9, P2, PT, R35, -R6, RZ ;  /* 0x8000000623097210 */ /* 0x000fe40007f5e0ff */
[CC--:B------:R-:W-:Y:S02]  /*7d90*/  ISETP.GE.U32.AND.EX P0, PT, R25.reuse, R7.reuse, PT, P0 ;  /* 0x000000071900720c */ /* 0x0c0fe40003f06100 */
[----:B------:R-:W-:Y:S02]  /*7da0*/  IADD3.X R11, PT, PT, R25, ~R7, RZ, P2, !PT ;  /* 0x80000007190b7210 */ /* 0x000fe400017fe4ff */
[----:B------:R-:W-:Y:S02]  /*7db0*/  SEL R9, R9, R35, P0 ;  /* 0x0000002309097207 */ /* 0x000fe40000000000 */
[----:B------:R-:W-:-:S02]  /*7dc0*/  SEL R11, R11, R25, P0 ;  /* 0x000000190b0b7207 */ /* 0x000fc40000000000 */
[CC--:B------:R-:W-:Y:S02]  /*7dd0*/  ISETP.GE.U32.AND P0, PT, R9.reuse, R6.reuse, PT ;  /* 0x000000060900720c */ /* 0x0c0fe40003f06070 */
[----:B------:R-:W-:Y:S02]  /*7de0*/  IADD3 R6, P2, PT, R9, -R6, RZ ;  /* 0x8000000609067210 */ /* 0x000fe40007f5e0ff */
[----:B------:R-:W-:-:S03]  /*7df0*/  ISETP.GE.U32.AND.EX P0, PT, R11, R7, PT, P0 ;  /* 0x000000070b00720c */ /* 0x000fc60003f06100 */
[----:B------:R-:W-:Y:S01]  /*7e00*/  IMAD.X R7, R11, 0x1, ~R7, P2 ;  /* 0x000000010b077824 */ /* 0x000fe200010e0e07 */
[----:B------:R-:W-:-:S04]  /*7e10*/  SEL R6, R6, R9, P0 ;  /* 0x0000000906067207 */ /* 0x000fc80000000000 */
[----:B------:R-:W-:Y:S02]  /*7e20*/  SEL R7, R7, R11, P0 ;  /* 0x0000000b07077207 */ /* 0x000fe40000000000 */
[-C--:B------:R-:W-:Y:S02]  /*7e30*/  IADD3 R9, P2, PT, RZ, -R6.reuse, RZ ;  /* 0x80000006ff097210 */ /* 0x080fe40007f5e0ff */
[----:B------:R-:W-:Y:S02]  /*7e40*/  ISETP.NE.U32.AND P0, PT, R28, RZ, PT ;  /* 0x000000ff1c00720c */ /* 0x000fe40003f05070 */
[----:B------:R-:W-:Y:S02]  /*7e50*/  IADD3.X R8, PT, PT, RZ, ~R7, RZ, P2, !PT ;  /* 0x80000007ff087210 */ /* 0x000fe400017fe4ff */
[----:B------:R-:W-:Y:S02]  /*7e60*/  ISETP.NE.AND.EX P0, PT, R29, RZ, PT, P0 ;  /* 0x000000ff1d00720c */ /* 0x000fe40003f05300 */
[----:B------:R-:W-:-:S02]  /*7e70*/  SEL R6, R9, R6, !P1 ;  /* 0x0000000609067207 */ /* 0x000fc40004800000 */
[----:B------:R-:W-:Y:S02]  /*7e80*/  SEL R7, R8, R7, !P1 ;  /* 0x0000000708077207 */ /* 0x000fe40004800000 */
[----:B------:R-:W-:Y:S02]  /*7e90*/  SEL R6, R6, 0xffffffff, P0 ;  /* 0xffffffff06067807 */ /* 0x000fe40000000000 */
[----:B------:R-:W-:Y:S01]  /*7ea0*/  SEL R7, R7, 0xffffffff, P0 ;  /* 0xffffffff07077807 */ /* 0x000fe20000000000 */
[----:B------:R-:W-:Y:S06]  /*7eb0*/  RET.REL.NODEC R30 `(nkd_bf16) ;  /* 0xffffff801e507950 */ /* 0x000fec0003c3ffff */
.L_x_168:
        /* <DEDUP_REMOVED lines=12> */
.L_x_4837:


//--------------------- .text.contiguous_reduce2_bf16 --------------------------
	.section	.text.contiguous_reduce2_bf16,"ax",@progbits
	.align	128
        .global         contiguous_reduce2_bf16
        .type           contiguous_reduce2_bf16,@function
        .size           contiguous_reduce2_bf16,(.L_x_4890 - contiguous_reduce2_bf16)
        .other          contiguous_reduce2_bf16,@"STO_CUDA_ENTRY STV_DEFAULT"
contiguous_reduce2_bf16:
.text.contiguous_reduce2_bf16:
[----:B------:R-:W-:Y:S01]  /*0000*/  LDC R1, c[0x0][0x37c] ;  /* 0x0000df00ff017b82 */ /* 0x000fe20000000800 */
[----:B------:R-:W0:Y:S07]  /*0010*/  S2R R0, SR_CTAID.X ;  /* 0x0000000000007919 */ /* 0x000e2e0000002500 */
[----:B------:R-:W1:Y:S01]  /*0020*/  S2UR UR6, SR_CgaCtaId ;  /* 0x00000000000679c3 */ /* 0x000e620000008800 */
[----:B------:R-:W2:Y:S01]  /*0030*/  LDCU UR5, c[0x0][0x360] ;  /* 0x00006c00ff0577ac */ /* 0x000ea20008000800 */
[----:B------:R-:W3:Y:S01]  /*0040*/  I2F.BF16.U32 R5, 0xff80 ;  /* 0x0000ff8000057906 */ /* 0x000ee20000202000 */
[----:B------:R-:W4:Y:S01]  /*0050*/  S2R R2, SR_TID.X ;  /* 0x0000000000027919 */ /* 0x000f220000002100 */
[----:B------:R-:W-:Y:S01]  /*0060*/  BSSY.RECONVERGENT B0, `(.L_x_169) ;  /* 0x0000048000007945 */ /* 0x000fe20003800200 */
[----:B------:R-:W-:Y:S01]  /*0070*/  UMOV UR4, 0x400 ;  /* 0x0000040000047882 */ /* 0x000fe20000000000 */
[----:B------:R-:W5:Y:S01]  /*0080*/  LDCU.64 UR10, c[0x0][0x398] ;  /* 0x00007300ff0a77ac */ /* 0x000f620008000a00 */
[----:B------:R-:W0:Y:S01]  /*0090*/  LDCU.64 UR8, c[0x0][0x358] ;  /* 0x00006b00ff0877ac */ /* 0x000e220008000a00 */
[----:B-1----:R-:W-:-:S04]  /*00a0*/  ULEA UR4, UR6, UR4, 0x18 ;  /* 0x0000000406047291 */ /* 0x002fc8000f8ec0ff */
[----:B--2---:R-:W-:Y:S02]  /*00b0*/  ULEA UR6, UR5, UR4, 0x1 ;  /* 0x0000000405067291 */ /* 0x004fe4000f8e08ff */
[----:B0-----:R-:W-:-:S04]  /*00c0*/  IMAD R7, R0, UR5, RZ ;  /* 0x0000000500077c24 */ /* 0x001fc8000f8e02ff */
[----:B----4-:R-:W-:Y:S01]  /*00d0*/  IMAD R6, R7, 0x2, R2 ;  /* 0x0000000207067824 */ /* 0x010fe200078e0202 */
[C---:B------:R-:W-:Y:S01]  /*00e0*/  LEA R3, R2.reuse, UR6, 0x3 ;  /* 0x0000000602037c11 */ /* 0x040fe2000f8e18ff */
[----:B------:R-:W-:Y:S01]  /*00f0*/  IMAD.MOV.U32 R7, RZ, RZ, RZ ;  /* 0x000000ffff077224 */ /* 0x000fe200078e00ff */
[----:B------:R-:W-:Y:S01]  /*0100*/  LEA R4, R2, UR4, 0x1 ;  /* 0x0000000402047c11 */ /* 0x000fe2000f8e08ff */
[----:B------:R-:W-:-:S03]  /*0110*/  VIADD R12, R6, UR5 ;  /* 0x00000005060c7c36 */ /* 0x000fc60008000000 */
[----:B------:R0:W-:Y:S02]  /*0120*/  STS.64 [R3], R6 ;  /* 0x0000000603007388 */ /* 0x0001e40000000a00 */
[----:B-----5:R-:W-:Y:S02]  /*0130*/  ISETP.GE.U32.AND P0, PT, R12, UR10, PT ;  /* 0x0000000a0c007c0c */ /* 0x020fe4000bf06070 */
[----:B---3--:R0:W-:Y:S02]  /*0140*/  STS.U16 [R4], R5 ;  /* 0x0000000504007388 */ /* 0x0081e40000000400 */
[----:B------:R-:W-:-:S13]  /*0150*/  ISETP.GE.U32.AND.EX P0, PT, RZ, UR11, PT, P0 ;  /* 0x0000000bff007c0c */ /* 0x000fda000bf06100 */
[----:B0-----:R-:W-:Y:S05]  /*0160*/  @P0 BRA `(.L_x_170) ;  /* 0x0000000000a80947 */ /* 0x001fea0003800000 */
[----:B------:R-:W0:Y:S02]  /*0170*/  LDCU.64 UR12, c[0x0][0x390] ;  /* 0x00007200ff0c77ac */ /* 0x000e240008000a00 */
[----:B0-----:R-:W-:Y:S02]  /*0180*/  LEA R8, P0, R6, UR12, 0x1 ;  /* 0x0000000c06087c11 */ /* 0x001fe4000f8008ff */
[----:B------:R-:W-:Y:S02]  /*0190*/  LEA R10, P1, R12, UR12, 0x1 ;  /* 0x0000000c0c0a7c11 */ /* 0x000fe4000f8208ff */
[----:B------:R-:W-:Y:S02]  /*01a0*/  LEA.HI.X R9, R6, UR13, RZ, 0x1, P0 ;  /* 0x0000000d06097c11 */ /* 0x000fe400080f0cff */
[----:B------:R-:W-:-:S03]  /*01b0*/  LEA.HI.X R11, R12, UR13, RZ, 0x1, P1 ;  /* 0x0000000d0c0b7c11 */ /* 0x000fc600088f0cff */
[----:B------:R-:W2:Y:S04]  /*01c0*/  LDG.E.U16 R5, desc[UR8][R8.64] ;  /* 0x0000000808057981 */ /* 0x000ea8000c1e1500 */
[----:B------:R-:W2:Y:S02]  /*01d0*/  LDG.E.U16 R14, desc[UR8][R10.64] ;  /* 0x000000080a0e7981 */ /* 0x000ea4000c1e1500 */
[----:B--2---:R-:W-:-:S13]  /*01e0*/  HSETP2.BF16_V2.GEU.AND P0, PT, R5.H0_H0, R14.H0_H0, PT ;  /* 0x2000000e05007234 */ /* 0x004fda0003f0e802 */
[----:B------:R-:W-:Y:S05]  /*01f0*/  @P0 BRA `(.L_x_171) ;  /* 0x0000000000140947 */ /* 0x000fea0003800000 */
[----:B------:R-:W0:Y:S02]  /*0200*/  LDCU.64 UR12, c[0x0][0x388] ;  /* 0x00007100ff0c77ac */ /* 0x000e240008000a00 */
[----:B0-----:R-:W-:-:S04]  /*0210*/  LEA R6, P0, R12, UR12, 0x3 ;  /* 0x0000000c0c067c11 */ /* 0x001fc8000f8018ff */
[----:B------:R-:W-:-:S06]  /*0220*/  LEA.HI.X R7, R12, UR13, RZ, 0x3, P0 ;  /* 0x0000000d0c077c11 */ /* 0x000fcc00080f1cff */
[----:B------:R-:W5:Y:S01]  /*0230*/  LDG.E.64 R6, desc[UR8][R6.64] ;  /* 0x0000000806067981 */ /* 0x000f62000c1e1b00 */
[----:B------:R-:W-:Y:S05]  /*0240*/  BRA `(.L_x_172) ;  /* 0x0000000000547947 */ /* 0x000fea0003800000 */
.L_x_171:
[----:B------:R-:W-:Y:S01]  /*0250*/  HSETP2.BF16_V2.NEU.AND P0, PT, R5.H0_H0, R14.H0_H0, PT ;  /* 0x2000000e05007234 */ /* 0x000fe20003f0d802 */
[----:B------:R-:W-:-:S12]  /*0260*/  BSSY.RELIABLE B1, `(.L_x_173) ;  /* 0x0000017000017945 */ /* 0x000fd80003800100 */
[----:B------:R-:W-:Y:S05]  /*0270*/  @!P0 BRA `(.L_x_174) ;  /* 0x0000000000148947 */ /* 0x000fea0003800000 */
[----:B------:R-:W0:Y:S02]  /*0280*/  LDCU.64 UR12, c[0x0][0x388] ;  /* 0x00007100ff0c77ac */ /* 0x000e240008000a00 */
[----:B0-----:R-:W-:-:S04]  /*0290*/  LEA R8, P0, R6, UR12, 0x3 ;  /* 0x0000000c06087c11 */ /* 0x001fc8000f8018ff */
[----:B------:R-:W-:-:S05]  /*02a0*/  LEA.HI.X R9, R6, UR13, RZ, 0x3, P0 ;  /* 0x0000000d06097c11 */ /* 0x000fca00080f1cff */
[----:B------:R0:W5:Y:S01]  /*02b0*/  LDG.E.64 R6, desc[UR8][R8.64] ;  /* 0x0000000808067981 */ /* 0x000162000c1e1b00 */
[----:B------:R-:W-:Y:S05]  /*02c0*/  BRA `(.L_x_175) ;  /* 0x0000000000407947 */ /* 0x000fea0003800000 */
.L_x_174:
[----:B------:R-:W0:Y:S02]  /*02d0*/  LDCU.64 UR12, c[0x0][0x388] ;  /* 0x00007100ff0c77ac */ /* 0x000e240008000a00 */
[----:B0-----:R-:W-:Y:S02]  /*02e0*/  LEA R10, P1, R12, UR12, 0x3 ;  /* 0x0000000c0c0a7c11 */ /* 0x001fe4000f8218ff */
[----:B------:R-:W-:Y:S02]  /*02f0*/  LEA R8, P0, R6, UR12, 0x3 ;  /* 0x0000000c06087c11 */ /* 0x000fe4000f8018ff */
[----:B------:R-:W-:Y:S02]  /*0300*/  LEA.HI.X R11, R12, UR13, RZ, 0x3, P1 ;  /* 0x0000000d0c0b7c11 */ /* 0x000fe400088f1cff */
[----:B------:R-:W-:-:S04]  /*0310*/  LEA.HI.X R9, R6, UR13, RZ, 0x3, P0 ;  /* 0x0000000d06097c11 */ /* 0x000fc800080f1cff */
        /* <DEDUP_REMOVED lines=8> */
.L_x_172:
[----:B------:R2:W-:Y:S04]  /*03a0*/  STS.U16 [R4], R14 ;  /* 0x0000000e04007388 */ /* 0x0005e80000000400 */
[----:B-----5:R2:W-:Y:S01]  /*03b0*/  STS.64 [R3], R6 ;  /* 0x0000000603007388 */ /* 0x0205e20000000a00 */
[----:B------:R-:W-:Y:S05]  /*03c0*/  BRA `(.L_x_176) ;  /* 0x0000000000447947 */ /* 0x000fea0003800000 */
.L_x_175:
[----:B------:R-:W-:Y:S05]  /*03d0*/  BSYNC.RELIABLE B1 ;  /* 0x0000000000017941 */ /* 0x000fea0003800100 */
.L_x_173:
[----:B------:R1:W-:Y:S04]  /*03e0*/  STS.U16 [R4], R5 ;  /* 0x0000000504007388 */ /* 0x0003e80000000400 */
[----:B-----5:R1:W-:Y:S01]  /*03f0*/  STS.64 [R3], R6 ;  /* 0x0000000603007388 */ /* 0x0203e20000000a00 */
[----:B------:R-:W-:Y:S05]  /*0400*/  BRA `(.L_x_176) ;  /* 0x0000000000347947 */ /* 0x000fea0003800000 */
.L_x_170:
[----:B------:R-:W-:-:S04]  /*0410*/  ISETP.GE.U32.AND P0, PT, R6, UR10, PT ;  /* 0x0000000a06007c0c */ /* 0x000fc8000bf06070 */
[----:B------:R-:W-:-:S13]  /*0420*/  ISETP.GE.U32.AND.EX P0, PT, RZ, UR11, PT, P0 ;  /* 0x0000000bff007c0c */ /* 0x000fda000bf06100 */
[----:B------:R-:W-:Y:S05]  /*0430*/  @P0 BRA `(.L_x_176) ;  /* 0x0000000000280947 */ /* 0x000fea0003800000 */
[----:B------:R-:W0:Y:S01]  /*0440*/  LDCU.64 UR12, c[0x0][0x390] ;  /* 0x00007200ff0c77ac */ /* 0x000e220008000a00 */
[----:B------:R-:W1:Y:S01]  /*0450*/  LDCU.64 UR14, c[0x0][0x388] ;  /* 0x00007100ff0e77ac */ /* 0x000e620008000a00 */
[C---:B0-----:R-:W-:Y:S02]  /*0460*/  LEA R8, P0, R6.reuse, UR12, 0x1 ;  /* 0x0000000c06087c11 */ /* 0x041fe4000f8008ff */
[C---:B-1----:R-:W-:Y:S02]  /*0470*/  LEA R10, P1, R6.reuse, UR14, 0x3 ;  /* 0x0000000e060a7c11 */ /* 0x042fe4000f8218ff */
[C---:B------:R-:W-:Y:S02]  /*0480*/  LEA.HI.X R9, R6.reuse, UR13, RZ, 0x1, P0 ;  /* 0x0000000d06097c11 */ /* 0x040fe400080f0cff */
[----:B------:R-:W-:-:S04]  /*0490*/  LEA.HI.X R11, R6, UR15, RZ, 0x3, P1 ;  /* 0x0000000f060b7c11 */ /* 0x000fc800088f1cff */
[----:B------:R-:W2:Y:S04]  /*04a0*/  LDG.E.U16 R9, desc[UR8][R8.64] ;  /* 0x0000000808097981 */ /* 0x000ea8000c1e1500 */
[----:B------:R-:W3:Y:S04]  /*04b0*/  LDG.E.64 R10, desc[UR8][R10.64] ;  /* 0x000000080a0a7981 */ /* 0x000ee8000c1e1b00 */
[----:B--2---:R0:W-:Y:S04]  /*04c0*/  STS.U16 [R4], R9 ;  /* 0x0000000904007388 */ /* 0x0041e80000000400 */
[----:B---3--:R0:W-:Y:S02]  /*04d0*/  STS.64 [R3], R10 ;  /* 0x0000000a03007388 */ /* 0x0081e40000000a00 */
.L_x_176:
[----:B------:R-:W-:Y:S05]  /*04e0*/  BSYNC.RECONVERGENT B0 ;  /* 0x0000000000007941 */ /* 0x000fea0003800200 */
.L_x_169:
[----:B------:R-:W-:Y:S05]  /*04f0*/  WARPSYNC.ALL ;  /* 0x0000000000007948 */ /* 0x000fea0003800000 */
[----:B------:R-:W-:Y:S01]  /*0500*/  BAR.SYNC.DEFER_BLOCKING 0x0 ;  /* 0x0000000000007b1d */ /* 0x000fe20000010000 */
[----:B------:R-:W-:-:S09]  /*0510*/  UISETP.GE.U32.AND UP0, UPT, UR5, 0x42, UPT ;  /* 0x000000420500788c */ /* 0x000fd2000bf06070 */
[----:B------:R-:W-:Y:S05]  /*0520*/  BRA.U !UP0, `(.L_x_177) ;  /* 0x0000000108847547 */ /* 0x000fea000b800000 */
.L_x_182:
[----:B------:R-:W-:Y:S01]  /*0530*/  UMOV UR4, UR5 ;  /* 0x0000000500047c82 */ /* 0x000fe20008000000 */
[----:B------:R-:W-:Y:S01]  /*0540*/  USHF.R.U32.HI UR5, URZ, 0x1, UR5 ;  /* 0x00000001ff057899 */ /* 0x000fe20008011605 */
[----:B------:R-:W-:Y:S05]  /*0550*/  BSSY.RECONVERGENT B0, `(.L_x_178) ;  /* 0x000001a000007945 */ /* 0x000fea0003800200 */
[----:B------:R-:W-:-:S13]  /*0560*/  ISETP.GE.U32.AND P0, PT, R2, UR5, PT ;  /* 0x0000000502007c0c */ /* 0x000fda000bf06070 */
[----:B---3--:R-:W-:Y:S05]  /*0570*/  @P0 BRA `(.L_x_179) ;  /* 0x00000000005c0947 */ /* 0x008fea0003800000 */
[----:B------:R-:W-:Y:S01]  /*0580*/  ULOP3.LUT UR7, UR4, 0x7fe, URZ, 0xc0, !UPT ;  /* 0x000007fe04077892 */ /* 0x000fe2000f8ec0ff */
[----:B-1----:R-:W-:Y:S01]  /*0590*/  LDS.U16 R5, [R4] ;  /* 0x0000000004057984 */ /* 0x002fe20000000400 */
[----:B0-----:R-:W-:Y:S01]  /*05a0*/  IMAD.U32 R8, RZ, RZ, UR5 ;  /* 0x00000005ff087e24 */ /* 0x001fe2000f8e00ff */
[----:B------:R-:W-:Y:S03]  /*05b0*/  BSSY.RELIABLE B1, `(.L_x_180) ;  /* 0x0000011000017945 */ /* 0x000fe60003800100 */
[----:B------:R-:W-:-:S03]  /*05c0*/  IMAD R8, R8, 0x8, R3 ;  /* 0x0000000808087824 */ /* 0x000fc600078e0203 */
[----:B------:R-:W0:Y:S02]  /*05d0*/  LDS.U16 R10, [R4+UR7] ;  /* 0x00000007040a7984 */ /* 0x000e240008000400 */
[----:B0-----:R-:W-:-:S13]  /*05e0*/  HSETP2.BF16_V2.GEU.AND P0, PT, R5.H0_H0, R10.H0_H0, PT ;  /* 0x2000000a05007234 */ /* 0x001fda0003f0e802 */
[----:B--2---:R0:W1:Y:S01]  /*05f0*/  @!P0 LDS.64 R6, [R8] ;  /* 0x0000000008068984 */ /* 0x0040620000000a00 */
        /* <DEDUP_REMOVED lines=12> */
.L_x_181:
[----:B------:R-:W-:Y:S05]  /*06c0*/  BSYNC.RELIABLE B1 ;  /* 0x0000000000017941 */ /* 0x000fea0003800100 */
.L_x_180:
[----:B------:R3:W-:Y:S04]  /*06d0*/  STS.U16 [R4], R10 ;  /* 0x0000000a04007388 */ /* 0x0007e80000000400 */
[----:B-1----:R3:W-:Y:S02]  /*06e0*/  STS.64 [R3], R6 ;  /* 0x0000000603007388 */ /* 0x0027e40000000a00 */
.L_x_179:
[----:B------:R-:W-:Y:S05]  /*06f0*/  BSYNC.RECONVERGENT B0 ;  /* 0x0000000000007941 */ /* 0x000fea0003800200 */
.L_x_178:
[----:B------:R-:W-:Y:S05]  /*0700*/  WARPSYNC.ALL ;  /* 0x0000000000007948 */ /* 0x000fea0003800000 */
[----:B------:R-:W-:Y:S01]  /*0710*/  BAR.SYNC.DEFER_BLOCKING 0x0 ;  /* 0x0000000000007b1d */ /* 0x000fe20000010000 */
[----:B------:R-:W-:-:S09]  /*0720*/  UISETP.GT.U32.AND UP0, UPT, UR4, 0x83, UPT ;  /* 0x000000830400788c */ /* 0x000fd2000bf04070 */
[----:B------:R-:W-:Y:S05]  /*0730*/  BRA.U UP0, `(.L_x_182) ;  /* 0xfffffffd007c7547 */ /* 0x000fea000b83ffff */
.L_x_177:
[----:B------:R-:W-:-:S13]  /*0740*/  ISETP.GT.U32.AND P0, PT, R2, 0x1f, PT ;  /* 0x0000001f0200780c */ /* 0x000fda0003f04070 */
[----:B------:R-:W-:Y:S05]  /*0750*/  @P0 EXIT ;  /* 0x000000000000094d */ /* 0x000fea0003800000 */
[----:B-1----:R-:W-:Y:S01]  /*0760*/  LDS.U16 R5, [R4] ;  /* 0x0000000004057984 */ /* 0x002fe20000000400 */
[----:B------:R-:W-:Y:S04]  /*0770*/  BSSY.RECONVERGENT B1, `(.L_x_183) ;  /* 0x0000014000017945 */ /* 0x000fe80003800200 */
[----:B------:R-:W-:Y:S01]  /*0780*/  BSSY.RELIABLE B0, `(.L_x_184) ;  /* 0x000000d000007945 */ /* 0x000fe20003800100 */
[----:B--23--:R-:W1:Y:S02]  /*0790*/  LDS.U16 R6, [R4+0x40] ;  /* 0x0000400004067984 */ /* 0x00ce640000000400 */
        /* <DEDUP_REMOVED lines=11> */
.L_x_185:
[----:B------:R-:W-:Y:S05]  /*0850*/  BSYNC.RELIABLE B0 ;  /* 0x0000000000007941 */ /* 0x000fea0003800100 */
.L_x_184:
[----:B------:R-:W1:Y:S04]  /*0860*/  LDS.64 R6, [R3+0x100] ;  /* 0x0001000003067984 */ /* 0x000e680000000a00 */
[----:B-1----:R-:W-:Y:S04]  /*0870*/  STS.64 [R3], R6 ;  /* 0x0000000603007388 */ /* 0x002fe80000000a00 */
[----:B0-----:R-:W0:Y:S04]  /*0880*/  LDS.U16 R9, [R4+0x40] ;  /* 0x0000400004097984 */ /* 0x001e280000000400 */
[----:B0-----:R1:W-:Y:S01]  /*0890*/  STS.U16 [R4], R9 ;  /* 0x0000000904007388 */ /* 0x0013e20000000400 */
[----:B------:R-:W-:-:S07]  /*08a0*/  PRMT R5, R9, 0x7610, R5 ;  /* 0x0000761009057816 */ /* 0x000fce0000000005 */
.L_x_186:
[----:B------:R-:W-:Y:S05]  /*08b0*/  BSYNC.RECONVERGENT B1 ;  /* 0x0000000000017941 */ /* 0x000fea0003800200 */
.L_x_183:
        /* <DEDUP_REMOVED lines=15> */
.L_x_189:
[----:B------:R-:W-:Y:S05]  /*09b0*/  BSYNC.RELIABLE B1 ;  /* 0x0000000000017941 */ /* 0x000fea0003800100 */
.L_x_188:
[----:B------:R-:W2:Y:S04]  /*09c0*/  LDS.64 R6, [R3+0x80] ;  /* 0x0000800003067984 */ /* 0x000ea80000000a00 */
[----:B--2---:R-:W-:Y:S04]  /*09d0*/  STS.64 [R3], R6 ;  /* 0x0000000603007388 */ /* 0x004fe80000000a00 */
[----:B01----:R-:W0:Y:S04]  /*09e0*/  LDS.U16 R9, [R4+0x20] ;  /* 0x0000200004097984 */ /* 0x003e280000000400 */
[----:B0-----:R2:W-:Y:S01]  /*09f0*/  STS.U16 [R4], R9 ;  /* 0x0000000904007388 */ /* 0x0015e20000000400 */
[----:B------:R-:W-:-:S07]  /*0a00*/  PRMT R5, R9, 0x7610, R5 ;  /* 0x0000761009057816 */ /* 0x000fce0000000005 */
.L_x_190:
[----:B------:R-:W-:Y:S05]  /*0a10*/  BSYNC.RECONVERGENT B2 ;  /* 0x0000000000027941 */ /* 0x000fea0003800200 */
.L_x_187:
        /* <DEDUP_REMOVED lines=15> */
.L_x_193:
[----:B------:R-:W-:Y:S05]  /*0b10*/  BSYNC.RELIABLE B2 ;  /* 0x0000000000027941 */ /* 0x000fea0003800100 */
.L_x_192:
[----:B------:R-:W3:Y:S04]  /*0b20*/  LDS.64 R6, [R3+0x40] ;  /* 0x0000400003067984 */ /* 0x000ee80000000a00 */
[----:B---3--:R-:W-:Y:S04]  /*0b30*/  STS.64 [R3], R6 ;  /* 0x0000000603007388 */ /* 0x008fe80000000a00 */
[----:B012---:R-:W0:Y:S04]  /*0b40*/  LDS.U16 R9, [R4+0x10] ;  /* 0x0000100004097984 */ /* 0x007e280000000400 */
[----:B0-----:R3:W-:Y:S01]  /*0b50*/  STS.U16 [R4], R9 ;  /* 0x0000000904007388 */ /* 0x0017e20000000400 */
[----:B------:R-:W-:-:S07]  /*0b60*/  PRMT R5, R9, 0x7610, R5 ;  /* 0x0000761009057816 */ /* 0x000fce0000000005 */
.L_x_194:
[----:B------:R-:W-:Y:S05]  /*0b70*/  BSYNC.RECONVERGENT B3 ;  /* 0x0000000000037941 */ /* 0x000fea0003800200 */
.L_x_191:
        /* <DEDUP_REMOVED lines=15> */
.L_x_197:
[----:B------:R-:W-:Y:S05]  /*0c70*/  BSYNC.RELIABLE B3 ;  /* 0x0000000000037941 */ /* 0x000fea0003800100 */
.L_x_196:
[----:B------:R-:W4:Y:S04]  /*0c80*/  LDS.64 R6, [R3+0x20] ;  /* 0x0000200003067984 */ /* 0x000f280000000a00 */
[----:B----4-:R-:W-:Y:S04]  /*0c90*/  STS.64 [R3], R6 ;  /* 0x0000000603007388 */ /* 0x010fe80000000a00 */
[----:B0123--:R-:W0:Y:S04]  /*0ca0*/  LDS.U16 R9, [R4+0x8] ;  /* 0x0000080004097984 */ /* 0x00fe280000000400 */
[----:B0-----:R4:W-:Y:S01]  /*0cb0*/  STS.U16 [R4], R9 ;  /* 0x0000000904007388 */ /* 0x0019e20000000400 */
[----:B------:R-:W-:-:S07]  /*0cc0*/  PRMT R5, R9, 0x7610, R5 ;  /* 0x0000761009057816 */ /* 0x000fce0000000005 */
.L_x_198:
[----:B------:R-:W-:Y:S05]  /*0cd0*/  BSYNC.RECONVERGENT B4 ;  /* 0x0000000000047941 */ /* 0x000fea0003800200 */
.L_x_195:
        /* <DEDUP_REMOVED lines=15> */
.L_x_201:
[----:B------:R-:W-:Y:S05]  /*0dd0*/  BSYNC.RELIABLE B4 ;  /* 0x0000000000047941 */ /* 0x000fea0003800100 */
.L_x_200:
[----:B------:R-:W5:Y:S04]  /*0de0*/  LDS.64 R6, [R3+0x10] ;  /* 0x0000100003067984 */ /* 0x000f680000000a00 */
[----:B-----5:R-:W-:Y:S04]  /*0df0*/  STS.64 [R3], R6 ;  /* 0x0000000603007388 */ /* 0x020fe80000000a00 */
[----:B01234-:R-:W0:Y:S04]  /*0e00*/  LDS.U16 R9, [R4+0x4] ;  /* 0x0000040004097984 */ /* 0x01fe280000000400 */
[----:B0-----:R0:W-:Y:S01]  /*0e10*/  STS.U16 [R4], R9 ;  /* 0x0000000904007388 */ /* 0x0011e20000000400 */
[----:B------:R-:W-:-:S07]  /*0e20*/  PRMT R5, R9, 0x7610, R5 ;  /* 0x0000761009057816 */ /* 0x000fce0000000005 */
.L_x_202:
[----:B------:R-:W-:Y:S05]  /*0e30*/  BSYNC.RECONVERGENT B5 ;  /* 0x0000000000057941 */ /* 0x000fea0003800200 */
.L_x_199:
        /* <DEDUP_REMOVED lines=15> */
.L_x_205:
[----:B------:R-:W-:Y:S05]  /*0f30*/  BSYNC.RELIABLE B6 ;  /* 0x0000000000067941 */ /* 0x000fea0003800100 */
.L_x_204:
[----:B------:R-:W5:Y:S04]  /*0f40*/  LDS.64 R6, [R3+0x8] ;  /* 0x0000080003067984 */ /* 0x000f680000000a00 */
[----:B-----5:R-:W-:Y:S04]  /*0f50*/  STS.64 [R3], R6 ;  /* 0x0000000603007388 */ /* 0x020fe80000000a00 */
[----:B------:R-:W5:Y:S04]  /*0f60*/  LDS.U16 R5, [R4+0x2] ;  /* 0x0000020004057984 */ /* 0x000f680000000400 */
[----:B-----5:R0:W-:Y:S02]  /*0f70*/  STS.U16 [R4], R5 ;  /* 0x0000000504007388 */ /* 0x0201e40000000400 */
.L_x_206:
[----:B------:R-:W-:Y:S05]  /*0f80*/  BSYNC.RECONVERGENT B5 ;  /* 0x0000000000057941 */ /* 0x000fea0003800200 */
.L_x_203:
[----:B------:R-:W-:Y:S05]  /*0f90*/  WARPSYNC.ALL ;  /* 0x0000000000007948 */ /* 0x000fea0003800000 */
[----:B------:R-:W-:-:S13]  /*0fa0*/  ISETP.NE.AND P0, PT, R2, RZ, PT ;  /* 0x000000ff0200720c */ /* 0x000fda0003f05270 */
[----:B------:R-:W-:Y:S05]  /*0fb0*/  @P0 EXIT ;  /* 0x000000000000094d */ /* 0x000fea0003800000 */
[----:B------:R-:W5:Y:S01]  /*0fc0*/  S2UR UR5, SR_CgaCtaId ;  /* 0x00000000000579c3 */ /* 0x000f620000008800 */
[----:B------:R-:W-:Y:S01]  /*0fd0*/  UMOV UR4, 0x400 ;  /* 0x0000040000047882 */ /* 0x000fe20000000000 */
[----:B01234-:R-:W-:Y:S06]  /*0fe0*/  LDS.64 R4, [UR6] ;  /* 0x00000006ff047984 */ /* 0x01ffec0008000a00 */
[----:B------:R-:W0:Y:S08]  /*0ff0*/  LDC.64 R2, c[0x0][0x380] ;  /* 0x0000e000ff027b82 */ /* 0x000e300000000a00 */
[----:B------:R-:W1:Y:S01]  /*1000*/  LDC.64 R6, c[0x0][0x388] ;  /* 0x0000e200ff067b82 */ /* 0x000e620000000a00 */
[----:B-----5:R-:W-:Y:S01]  /*1010*/  ULEA UR4, UR5, UR4, 0x18 ;  /* 0x0000000405047291 */ /* 0x020fe2000f8ec0ff */
[----:B0-----:R-:W-:-:S08]  /*1020*/  IMAD.WIDE.U32 R2, R0, 0x2, R2 ;  /* 0x0000000200027825 */ /* 0x001fd000078e0002 */
[----:B------:R-:W0:Y:S01]  /*1030*/  LDS.U16 R9, [UR4] ;  /* 0x00000004ff097984 */ /* 0x000e220008000400 */
[----:B-1----:R-:W-:-:S03]  /*1040*/  IMAD.WIDE.U32 R6, R0, 0x8, R6 ;  /* 0x0000000800067825 */ /* 0x002fc600078e0006 */
[----:B0-----:R-:W-:Y:S04]  /*1050*/  STG.E.U16 desc[UR8][R2.64], R9 ;  /* 0x0000000902007986 */ /* 0x001fe8000c101508 */
[----:B------:R-:W-:Y:S01]  /*1060*/  STG.E.64 desc[UR8][R6.64], R4 ;  /* 0x0000000406007986 */ /* 0x000fe2000c101b08 */
[----:B------:R-:W-:Y:S05]  /*1070*/  EXIT ;  /* 0x000000000000794d */ /* 0x000fea0003800000 */
.L_x_207:
        /* <DEDUP_REMOVED lines=16> */
.L_x_4890:


//--------------------- .text.uncontiguous_reduce_bf16 --------------------------
	.section	.text.uncontiguous_reduce_bf16,"ax",@progbits
	.align	128
        .global         uncontiguous_reduce_bf16
        .type           uncontiguous_reduce_bf16,@function
        .size           uncontiguous_reduce_bf16,(.L_x_4839 - uncontiguous_reduce_bf16)
        .other          uncontiguous_reduce_bf16,@"STO_CUDA_ENTRY STV_DEFAULT"
uncontiguous_reduce_bf16:
.text.uncontiguous_reduce_bf16:
        /* <DEDUP_REMOVED lines=9> */
[----:B------:R-:W3:Y:S01]  /*0090*/  LDCU UR9, c[0x0][0x3a8] ;  /* 0x00007500ff0977ac */ /* 0x000ee20008000800 */
[----:B------:R-:W0:Y:S01]  /*00a0*/  LDCU.64 UR10, c[0x0][0x358] ;  /* 0x00006b00ff0a77ac */ /* 0x000e220008000a00 */
[----:B-1----:R-:W-:-:S04]  /*00b0*/  ULEA UR4, UR6, UR4, 0x18 ;  /* 0x0000000406047291 */ /* 0x002fc8000f8ec0ff */
[----:B--2---:R-:W-:Y:S02]  /*00c0*/  ULEA UR6, UR5, UR4, 0x1 ;  /* 0x0000000405067291 */ /* 0x004fe4000f8e08ff */
[----:B---3--:R-:W-:Y:S01]  /*00d0*/  UIADD3 UR7, UPT, UPT, UR9, -0x1, URZ ;  /* 0xffffffff09077890 */ /* 0x008fe2000fffe0ff */
[----:B0-----:R-:W-:-:S03]  /*00e0*/  IMAD R21, R21, UR5, RZ ;  /* 0x0000000515157c24 */ /* 0x001fc6000f8e02ff */
[C---:B----4-:R-:W-:Y:S02]  /*00f0*/  LEA R2, R0.reuse, UR6, 0x3 ;  /* 0x0000000600027c11 */ /* 0x050fe4000f8e18ff */
[----:B------:R-:W-:Y:S01]  /*0100*/  LEA R20, R21, R0, 0x1 ;  /* 0x0000000015147211 */ /* 0x000fe200078e08ff */
[----:B------:R-:W-:Y:S01]  /*0110*/  IMAD.MOV.U32 R21, RZ, RZ, RZ ;  /* 0x000000ffff157224 */ /* 0x000fe200078e00ff */
[----:B------:R-:W-:Y:S02]  /*0120*/  LEA R3, R0, UR4, 0x1 ;  /* 0x0000000400037c11 */ /* 0x000fe4000f8e08ff */
[----:B------:R-:W-:Y:S02]  /*0130*/  IADD3 R18, PT, PT, R20, UR5, RZ ;  /* 0x0000000514127c10 */ /* 0x000fe4000fffe0ff */
[----:B------:R0:W-:Y:S02]  /*0140*/  STS.64 [R2], R20 ;  /* 0x0000001402007388 */ /* 0x0001e40000000a00 */
[----:B-----5:R-:W-:-:S02]  /*0150*/  ISETP.GE.U32.AND P0, PT, R18, UR12, PT ;  /* 0x0000000c12007c0c */ /* 0x020fc4000bf06070 */
[----:B------:R0:W-:Y:S02]  /*0160*/  STS.U16 [R3], R4 ;  /* 0x0000000403007388 */ /* 0x0001e40000000400 */
[----:B------:R-:W-:-:S13]  /*0170*/  ISETP.GE.U32.AND.EX P0, PT, RZ, UR13, PT, P0 ;  /* 0x0000000dff007c0c */ /* 0x000fda000bf06100 */
[----:B0-----:R-:W-:Y:S05]  /*0180*/  @P0 BRA `(.L_x_209) ;  /* 0x0000002c00d80947 */ /* 0x001fea0003800000 */
[----:B------:R-:W-:Y:S01]  /*0190*/  UISETP.GE.AND UP0, UPT, UR7, URZ, UPT ;  /* 0x000000ff0700728c */ /* 0x000fe2000bf06270 */
[----:B------:R-:W-:Y:S02]  /*01a0*/  CS2R R26, SRZ ;  /* 0x00000000001a7805 */ /* 0x000fe4000001ff00 */
[----:B------:R-:W-:Y:S01]  /*01b0*/  CS2R R4, SRZ ;  /* 0x0000000000047805 */ /* 0x000fe2000001ff00 */
[----:B------:R-:W-:-:S05]  /*01c0*/  IMAD.MOV.U32 R19, RZ, RZ, RZ ;  /* 0x000000ffff137224 */ /* 0x000fca00078e00ff */
[----:B------:R-:W-:Y:S05]  /*01d0*/  BRA.U !UP0, `(.L_x_210) ;  /* 0x0000002d08907547 */ /* 0x000fea000b800000 */
[----:B------:R-:W-:Y:S01]  /*01e0*/  MOV R8, UR7 ;  /* 0x0000000700087c02 */ /* 0x000fe20008000f00 */
[----:B------:R-:W-:Y:S01]  /*01f0*/  HFMA2 R7, -RZ, RZ, 0, 0 ;  /* 0x00000000ff077431 */ /* 0x000fe200000001ff */
[----:B------:R-:W-:Y:S01]  /*0200*/  CS2R R4, SRZ ;  /* 0x0000000000047805 */ /* 0x000fe2000001ff00 */
[----:B------:R-:W-:Y:S01]  /*0210*/  IMAD.MOV.U32 R6, RZ, RZ, R18 ;  /* 0x000000ffff067224 */ /* 0x000fe200078e0012 */
[----:B------:R-:W-:Y:S01]  /*0220*/  ISETP.GE.U32.AND P0, PT, R8, 0x3, PT ;  /* 0x000000030800780c */ /* 0x000fe20003f06070 */
[----:B------:R-:W-:Y:S01]  /*0230*/  IMAD.MOV.U32 R14, RZ, RZ, R20 ;  /* 0x000000ffff0e7224 */ /* 0x000fe200078e0014 */
[----:B------:R-:W-:Y:S02]  /*0240*/  MOV R15, RZ ;  /* 0x000000ff000f7202 */ /* 0x000fe40000000f00 */
[----:B------:R-:W-:-:S09]  /*0250*/  CS2R R26, SRZ ;  /* 0x00000000001a7805 */ /* 0x000fd2000001ff00 */
[----:B------:R-:W-:Y:S05]  /*0260*/  @!P0 BRA `(.L_x_211) ;  /* 0x0000001800d88947 */ /* 0x000fea0003800000 */
[----:B------:R-:W-:Y:S01]  /*0270*/  ULOP3.LUT UR4, UR9, 0xfffffffc, URZ, 0xc0, !UPT ;  /* 0xfffffffc09047892 */ /* 0x000fe2000f8ec0ff */
[----:B------:R-:W-:Y:S01]  /*0280*/  IMAD.MOV.U32 R6, RZ, RZ, R18 ;  /* 0x000000ffff067224 */ /* 0x000fe200078e0012 */
[----:B------:R-:W-:Y:S01]  /*0290*/  UIADD3 UR8, UPT, UPT, UR9, -0x2, URZ ;  /* 0xfffffffe09087890 */ /* 0x000fe2000fffe0ff */
[----:B------:R-:W-:Y:S01]  /*02a0*/  MOV R14, R20 ;  /* 0x00000014000e7202 */ /* 0x000fe20000000f00 */
[----:B------:R-:W-:Y:S01]  /*02b0*/  UIADD3 UR4, UPT, UPT, -UR4, URZ, URZ ;  /* 0x000000ff04047290 */ /* 0x000fe2000fffe1ff */
[----:B------:R-:W-:Y:S01]  /*02c0*/  CS2R R4, SRZ ;  /* 0x0000000000047805 */ /* 0x000fe2000001ff00 */
[----:B------:R-:W-:Y:S01]  /*02d0*/  IMAD.MOV.U32 R7, RZ, RZ, RZ ;  /* 0x000000ffff077224 */ /* 0x000fe200078e00ff */
[----:B------:R-:W-:Y:S01]  /*02e0*/  MOV R15, RZ ;  /* 0x000000ff000f7202 */ /* 0x000fe20000000f00 */
[----:B------:R-:W-:Y:S02]  /*02f0*/  IMAD.U32 R8, RZ, RZ, UR8 ;  /* 0x00000008ff087e24 */ /* 0x000fe4000f8e00ff */
[----:B------:R-:W-:-:S07]  /*0300*/  MOV R9, UR4 ;  /* 0x0000000400097c02 */ /* 0x000fce0008000f00 */
.L_x_236:
[----:B------:R-:W0:Y:S01]  /*0310*/  LDC.64 R16, c[0x0][0x398] ;  /* 0x0000e600ff107b82 */ /* 0x000e220000000a00 */
[----:B------:R-:W-:-:S04]  /*0320*/  VIADD R22, R8, 0x1 ;  /* 0x0000000108167836 */ /* 0x000fc80000000000 */
[----:B0-----:R-:W-:-:S06]  /*0330*/  IMAD.WIDE.U32 R16, R22, 0x8, R16 ;  /* 0x0000000816107825 */ /* 0x001fcc00078e0010 */
[----:B------:R-:W2:Y:S01]  /*0340*/  LDG.E.64 R16, desc[UR10][R16.64] ;  /* 0x0000000a10107981 */ /* 0x000ea2000c1e1b00 */
[----:B------:R-:W-:Y:S01]  /*0350*/  IADD3 R9, PT, PT, R9, 0x4, RZ ;  /* 0x0000000409097810 */ /* 0x000fe20007ffe0ff */
[----:B------:R-:W-:Y:S03]  /*0360*/  BSSY.RECONVERGENT B1, `(.L_x_212) ;  /* 0x000002c000017945 */ /* 0x000fe60003800200 */
[----:B------:R-:W-:Y:S02]  /*0370*/  ISETP.NE.AND P2, PT, R9, RZ, PT ;  /* 0x000000ff0900720c */ /* 0x000fe40003f45270 */
        /* <DEDUP_REMOVED lines=27> */
.L_x_213:
[----:B------:R-:W-:Y:S01]  /*0530*/  MOV R28, R14 ;  /* 0x0000000e001c7202 */ /* 0x000fe20000000f00 */
[----:B------:R-:W-:Y:S01]  /*0540*/  IMAD.MOV.U32 R13, RZ, RZ, R15 ;  /* 0x000000ffff0d7224 */ /* 0x000fe200078e000f */
[----:B------:R-:W-:Y:S01]  /*0550*/  MOV R12, R16 ;  /* 0x00000010000c7202 */ /* 0x000fe20000000f00 */
[----:B------:R-:W-:Y:S01]  /*0560*/  IMAD.MOV.U32 R11, RZ, RZ, R17 ;  /* 0x000000ffff0b7224 */ /* 0x000fe200078e0011 */
[----:B------:R-:W-:-:S07]  /*0570*/  MOV R10, 0x590 ;  /* 0x00000590000a7802 */ /* 0x000fce0000000f00 */
[----:B------:R-:W-:Y:S05]  /*0580*/  CALL.REL.NOINC `($__internal_2_$__cuda_sm20_div_s64) ;  /* 0x0000006c008c7944 */ /* 0x000fea0003c00000 */
        /* <DEDUP_REMOVED lines=9> */
.L_x_214:
[----:B------:R-:W-:Y:S05]  /*0620*/  BSYNC.RECONVERGENT B1 ;  /* 0x0000000000017941 */ /* 0x000fea0003800200 */
.L_x_212:
        /* <DEDUP_REMOVED lines=35> */
.L_x_216:
[----:B------:R-:W-:Y:S01]  /*0860*/  IMAD.MOV.U32 R28, RZ, RZ, R6 ;  /* 0x000000ffff1c7224 */ /* 0x000fe200078e0006 */
[----:B------:R-:W-:Y:S01]  /*0870*/  MOV R13, R7 ;  /* 0x00000007000d7202 */ /* 0x000fe20000000f00 */
[----:B------:R-:W-:Y:S01]  /*0880*/  IMAD.MOV.U32 R12, RZ, RZ, R16 ;  /* 0x000000ffff0c7224 */ /* 0x000fe200078e0010 */
[----:B------:R-:W-:Y:S02]  /*0890*/  MOV R11, R17 ;  /* 0x00000011000b7202 */ /* 0x000fe40000000f00 */
[----:B------:R-:W-:-:S07]  /*08a0*/  MOV R10, 0x8c0 ;  /* 0x000008c0000a7802 */ /* 0x000fce0000000f00 */
[----:B------:R-:W-:Y:S05]  /*08b0*/  CALL.REL.NOINC `($__internal_2_$__cuda_sm20_div_s64) ;  /* 0x0000006800c07944 */ /* 0x000fea0003c00000 */
[----:B------:R-:W-:-:S05]  /*08c0*/  IADD3 R11, P0, PT, RZ, -R24, RZ ;  /* 0x80000018ff0b7210 */ /* 0x000fca0007f1e0ff */
[----:B------:R-:W-:Y:S02]  /*08d0*/  IMAD.X R13, RZ, RZ, ~R25, P0 ;  /* 0x000000ffff0d7224 */ /* 0x000fe400000e0e19 */
[----:B------:R-:W-:-:S04]  /*08e0*/  IMAD.WIDE.U32 R6, R16, R11, R6 ;  /* 0x0000000b10067225 */ /* 0x000fc800078e0006 */
[----:B------:R-:W-:Y:S01]  /*08f0*/  IMAD R13, R13, R16, RZ ;  /* 0x000000100d0d7224 */ /* 0x000fe200078e02ff */
[----:B------:R-:W-:-:S03]  /*0900*/  MOV R16, R24 ;  /* 0x0000001800107202 */ /* 0x000fc60000000f00 */
[----:B------:R-:W-:Y:S01]  /*0910*/  IMAD R13, R17, R11, R13 ;  /* 0x0000000b110d7224 */ /* 0x000fe200078e020d */
[----:B------:R-:W-:Y:S01]  /*0920*/  MOV R11, R6 ;  /* 0x00000006000b7202 */ /* 0x000fe20000000f00 */
[----:B------:R-:W-:Y:S02]  /*0930*/  IMAD.MOV.U32 R17, RZ, RZ, R25 ;  /* 0x000000ffff117224 */ /* 0x000fe400078e0019 */
[----:B------:R-:W-:-:S07]  /*0940*/  IMAD.IADD R13, R13, 0x1, R7 ;  /* 0x000000010d0d7824 */ /* 0x000fce00078e0207 */
.L_x_217:
[----:B------:R-:W-:Y:S05]  /*0950*/  BSYNC.RECONVERGENT B1 ;  /* 0x0000000000017941 */ /* 0x000fea0003800200 */
.L_x_215:
[----:B------:R-:W0:Y:S02]  /*0960*/  LDC.64 R6, c[0x0][0x398] ;  /* 0x0000e600ff067b82 */ /* 0x000e240000000a00 */
[----:B0-----:R-:W-:-:S06]  /*0970*/  IMAD.WIDE.U32 R6, R8, 0x8, R6 ;  /* 0x0000000808067825 */ /* 0x001fcc00078e0006 */
[----:B------:R-:W2:Y:S01]  /*0980*/  LDG.E.64 R6, desc[UR10][R6.64] ;  /* 0x0000000a06067981 */ /* 0x000ea2000c1e1b00 */
[----:B------:R-:W-:Y:S01]  /*0990*/  IMAD R13, R13, R22, RZ ;  /* 0x000000160d0d7224 */ /* 0x000fe200078e02ff */
[----:B------:R-:W-:Y:S01]  /*09a0*/  BSSY.RECONVERGENT B1, `(.L_x_218) ;  /* 0x000002f000017945 */ /* 0x000fe20003800200 */
[----:B------:R-:W-:-:S04]  /*09b0*/  IMAD.WIDE.U32 R36, R22, R11, R4 ;  /* 0x0000000b16247225 */ /* 0x000fc800078e0004 */
[----:B------:R-:W-:-:S05]  /*09c0*/  IMAD R5, R23, R11, R13 ;  /* 0x0000000b17057224 */ /* 0x000fca00078e020d */
[----:B------:R-:W-:Y:S02]  /*09d0*/  IADD3 R5, PT, PT, R37, R5, RZ ;  /* 0x0000000525057210 */ /* 0x000fe40007ffe0ff */
[----:B--2---:R-:W-:-:S04]  /*09e0*/  LOP3.LUT R10, R15, R7, RZ, 0xfc, !PT ;  /* 0x000000070f0a7212 */ /* 0x004fc800078efcff */
[----:B------:R-:W-:-:S13]  /*09f0*/  ISETP.NE.U32.AND P0, PT, R10, RZ, PT ;  /* 0x000000ff0a00720c */ /* 0x000fda0003f05070 */
[----:B------:R-:W-:Y:S05]  /*0a00*/  @P0 BRA `(.L_x_219) ;  /* 0x00000000005c0947 */ /* 0x000fea0003800000 */
        /* <DEDUP_REMOVED lines=22> */
[----:B------:R-:W-:Y:S06]  /*0b70*/  BRA `(.L_x_220) ;  /* 0x0000000000447947 */ /* 0x000fec0003800000 */
.L_x_219:
[----:B------:R-:W-:Y:S01]  /*0b80*/  IMAD.MOV.U32 R28, RZ, RZ, R14 ;  /* 0x000000ffff1c7224 */ /* 0x000fe200078e000e */
[----:B------:R-:W-:Y:S01]  /*0b90*/  MOV R13, R15 ;  /* 0x0000000f000d7202 */ /* 0x000fe20000000f00 */
[----:B------:R-:W-:Y:S01]  /*0ba0*/  IMAD.MOV.U32 R12, RZ, RZ, R6 ;  /* 0x000000ffff0c7224 */ /* 0x000fe200078e0006 */
[----:B------:R-:W-:Y:S02]  /*0bb0*/  MOV R11, R7 ;  /* 0x00000007000b7202 */ /* 0x000fe40000000f00 */
[----:B------:R-:W-:-:S07]  /*0bc0*/  MOV R10, 0xbe0 ;  /* 0x00000be0000a7802 */ /* 0x000fce0000000f00 */
[----:B------:R-:W-:Y:S05]  /*0bd0*/  CALL.REL.NOINC `($__internal_2_$__cuda_sm20_div_s64) ;  /* 0x0000006400f87944 */ /* 0x000fea0003c00000 */
        /* <DEDUP_REMOVED lines=11> */
.L_x_220:
[----:B------:R-:W-:Y:S05]  /*0c90*/  BSYNC.RECONVERGENT B1 ;  /* 0x0000000000017941 */ /* 0x000fea0003800200 */
.L_x_218:
        /* <DEDUP_REMOVED lines=21> */
[----:B------:R-:W-:Y:S01]  /*0df0*/  IMAD.HI.U32 R7, R11, R7, R10 ;  /* 0x000000070b077227 */ /* 0x000fe200078e000a */
[----:B------:R-:W-:-:S05]  /*0e00*/  MOV R11, RZ ;  /* 0x000000ff000b7202 */ /* 0x000fca0000000f00 */
        /* <DEDUP_REMOVED lines=11> */
[----:B------:R-:W-:Y:S06]  /*0ec0*/  BRA `(.L_x_223) ;  /* 0x0000000000447947 */ /* 0x000fec0003800000 */
.L_x_222:
[----:B------:R-:W-:Y:S01]  /*0ed0*/  MOV R28, R16 ;  /* 0x00000010001c7202 */ /* 0x000fe20000000f00 */
[----:B------:R-:W-:Y:S01]  /*0ee0*/  IMAD.MOV.U32 R13, RZ, RZ, R17 ;  /* 0x000000ffff0d7224 */ /* 0x000fe200078e0011 */
[----:B------:R-:W-:Y:S01]  /*0ef0*/  MOV R12, R6 ;  /* 0x00000006000c7202 */ /* 0x000fe20000000f00 */
[----:B------:R-:W-:Y:S01]  /*0f00*/  IMAD.MOV.U32 R11, RZ, RZ, R7 ;  /* 0x000000ffff0b7224 */ /* 0x000fe200078e0007 */
[----:B------:R-:W-:-:S07]  /*0f10*/  MOV R10, 0xf30 ;  /* 0x00000f30000a7802 */ /* 0x000fce0000000f00 */
[----:B------:R-:W-:Y:S05]  /*0f20*/  CALL.REL.NOINC `($__internal_2_$__cuda_sm20_div_s64) ;  /* 0x0000006400247944 */ /* 0x000fea0003c00000 */
        /* <DEDUP_REMOVED lines=11> */
.L_x_223:
[----:B------:R-:W-:Y:S05]  /*0fe0*/  BSYNC.RECONVERGENT B1 ;  /* 0x0000000000017941 */ /* 0x000fea0003800200 */
.L_x_221:
        /* <DEDUP_REMOVED lines=36> */
.L_x_225:
        /* <DEDUP_REMOVED lines=17> */
.L_x_226:
[----:B------:R-:W-:Y:S05]  /*1340*/  BSYNC.RECONVERGENT B1 ;  /* 0x0000000000017941 */ /* 0x000fea0003800200 */
.L_x_224:
        /* <DEDUP_REMOVED lines=22> */
[----:B------:R-:W-:-:S04]  /*14b0*/  IMAD.HI.U32 R4, R13, R34, RZ ;  /* 0x000000220d047227 */ /* 0x000fc800078e00ff */
[----:B------:R-:W-:Y:S01]  /*14c0*/  IMAD.MOV.U32 R13, RZ, RZ, RZ ;  /* 0x000000ffff0d7224 */ /* 0x000fe200078e00ff */
        /* <DEDUP_REMOVED lines=10> */
[----:B------:R-:W-:Y:S01]  /*1570*/  MOV R34, R4 ;  /* 0x0000000400227202 */ /* 0x000fe20000000f00 */
[----:B------:R-:W-:Y:S06]  /*1580*/  BRA `(.L_x_229) ;  /* 0x0000000000447947 */ /* 0x000fec0003800000 */
.L_x_228:
[----:B------:R-:W-:Y:S01]  /*1590*/  MOV R28, R34 ;  /* 0x00000022001c7202 */ /* 0x000fe20000000f00 */
[----:B------:R-:W-:Y:S01]  /*15a0*/  IMAD.MOV.U32 R13, RZ, RZ, R35 ;  /* 0x000000ffff0d7224 */ /* 0x000fe200078e0023 */
[----:B------:R-:W-:Y:S01]  /*15b0*/  MOV R12, R16 ;  /* 0x00000010000c7202 */ /* 0x000fe20000000f00 */
[----:B------:R-:W-:Y:S01]  /*15c0*/  IMAD.MOV.U32 R11, RZ, RZ, R17 ;  /* 0x000000ffff0b7224 */ /* 0x000fe200078e0011 */
[----:B------:R-:W-:-:S07]  /*15d0*/  MOV R10, 0x15f0 ;  /* 0x000015f0000a7802 */ /* 0x000fce0000000f00 */
[----:B------:R-:W-:Y:S05]  /*15e0*/  CALL.REL.NOINC `($__internal_2_$__cuda_sm20_div_s64) ;  /* 0x0000005c00747944 */ /* 0x000fea0003c00000 */
[----:B------:R-:W-:Y:S01]  /*15f0*/  IADD3 R11, P0, PT, RZ, -R24, RZ ;  /* 0x80000018ff0b7210 */ /* 0x000fe20007f1e0ff */
[----:B------:R-:W-:Y:S02]  /*1600*/  IMAD.MOV.U32 R12, RZ, RZ, R34 ;  /* 0x000000ffff0c7224 */ /* 0x000fe400078e0022 */
[----:B------:R-:W-:Y:S01]  /*1610*/  IMAD.MOV.U32 R34, RZ, RZ, R24 ;  /* 0x000000ffff227224 */ /* 0x000fe200078e0018 */
[----:B------:R-:W-:-:S05]  /*1620*/  IADD3.X R13, PT, PT, RZ, ~R25, RZ, P0, !PT ;  /* 0x80000019ff0d7210 */ /* 0x000fca00007fe4ff */
[----:B------:R-:W-:Y:S01]  /*1630*/  IMAD R4, R13, R16, RZ ;  /* 0x000000100d047224 */ /* 0x000fe200078e02ff */
[----:B------:R-:W-:Y:S02]  /*1640*/  MOV R13, R35 ;  /* 0x00000023000d7202 */ /* 0x000fe40000000f00 */
[----:B------:R-:W-:Y:S01]  /*1650*/  MOV R35, R25 ;  /* 0x0000001900237202 */ /* 0x000fe20000000f00 */
[-C--:B------:R-:W-:Y:S02]  /*1660*/  IMAD R17, R17, R11.reuse, R4 ;  /* 0x0000000b11117224 */ /* 0x080fe400078e0204 */
[----:B------:R-:W-:-:S04]  /*1670*/  IMAD.WIDE.U32 R12, R16, R11, R12 ;  /* 0x0000000b100c7225 */ /* 0x000fc800078e000c */
[----:B------:R-:W-:Y:S01]  /*1680*/  IMAD.MOV.U32 R11, RZ, RZ, R12 ;  /* 0x000000ffff0b7224 */ /* 0x000fe200078e000c */
[----:B------:R-:W-:-:S07]  /*1690*/  IADD3 R13, PT, PT, R17, R13, RZ ;  /* 0x0000000d110d7210 */ /* 0x000fce0007ffe0ff */
.L_x_229:
[----:B------:R-:W-:Y:S05]  /*16a0*/  BSYNC.RECONVERGENT B1 ;  /* 0x0000000000017941 */ /* 0x000fea0003800200 */
.L_x_227:
[----:B------:R-:W0:Y:S01]  /*16b0*/  LDC.64 R16, c[0x0][0x398] ;  /* 0x0000e600ff107b82 */ /* 0x000e220000000a00 */
[----:B------:R-:W-:-:S04]  /*16c0*/  VIADD R15, R8, 0xfffffffe ;  /* 0xfffffffe080f7836 */ /* 0x000fc80000000000 */
[----:B0-----:R-:W-:-:S06]  /*16d0*/  IMAD.WIDE.U32 R16, R15, 0x8, R16 ;  /* 0x000000080f107825 */ /* 0x001fcc00078e0010 */
[----:B------:R-:W2:Y:S01]  /*16e0*/  LDG.E.64 R16, desc[UR10][R16.64] ;  /* 0x0000000a10107981 */ /* 0x000ea2000c1e1b00 */
[----:B------:R-:W-:Y:S01]  /*16f0*/  MOV R4, R36 ;  /* 0x0000002400047202 */ /* 0x000fe20000000f00 */
[----:B------:R-:W-:Y:S01]  /*1700*/  IMAD R13, R13, R38, RZ ;  /* 0x000000260d0d7224 */ /* 0x000fe200078e02ff */
[----:B------:R-:W-:Y:S03]  /*1710*/  BSSY.RECONVERGENT B1, `(.L_x_230) ;  /* 0x000002e000017945 */ /* 0x000fe60003800200 */
        /* <DEDUP_REMOVED lines=29> */
.L_x_231:
        /* <DEDUP_REMOVED lines=10> */
[----:B------:R-:W-:Y:S01]  /*1990*/  IADD3.X R13, PT, PT, RZ, ~R25, RZ, P0, !PT ;  /* 0x80000019ff0d7210 */ /* 0x000fe200007fe4ff */
[----:B------:R-:W-:-:S04]  /*19a0*/  IMAD.WIDE.U32 R10, R16, R15, R10 ;  /* 0x0000000f100a7225 */ /* 0x000fc800078e000a */
[----:B------:R-:W-:-:S04]  /*19b0*/  IMAD R13, R13, R16, RZ ;  /* 0x000000100d0d7224 */ /* 0x000fc800078e02ff */
[----:B------:R-:W-:Y:S02]  /*19c0*/  IMAD R13, R17, R15, R13 ;  /* 0x0000000f110d7224 */ /* 0x000fe400078e020d */
[----:B------:R-:W-:-:S03]  /*19d0*/  IMAD.MOV.U32 R15, RZ, RZ, R25 ;  /* 0x000000ffff0f7224 */ /* 0x000fc600078e0019 */
[----:B------:R-:W-:-:S07]  /*19e0*/  IADD3 R11, PT, PT, R11, R13, RZ ;  /* 0x0000000d0b0b7210 */ /* 0x000fce0007ffe0ff */
.L_x_232:
[----:B------:R-:W-:Y:S05]  /*19f0*/  BSYNC.RECONVERGENT B1 ;  /* 0x0000000000017941 */ /* 0x000fea0003800200 */
.L_x_230:
[----:B------:R-:W0:Y:S01]  /*1a00*/  LDC.64 R12, c[0x0][0x3a0] ;  /* 0x0000e800ff0c7b82 */ /* 0x000e220000000a00 */
[----:B------:R-:W-:-:S05]  /*1a10*/  IADD3 R23, PT, PT, R8, -0x2, RZ ;  /* 0xfffffffe08177810 */ /* 0x000fca0007ffe0ff */
[----:B0-----:R-:W-:-:S05]  /*1a20*/  IMAD.WIDE.U32 R12, R23, 0x8, R12 ;  /* 0x00000008170c7825 */ /* 0x001fca00078e000c */
        /* <DEDUP_REMOVED lines=16> */
[----:B------:R-:W0:Y:S02]  /*1b30*/  F2I.FTZ.U32.TRUNC.NTZ R7, R10 ;  /* 0x0000000a00077305 */ /* 0x000e24000021f000 */
[----:B0-----:R-:W-:-:S04]  /*1b40*/  IMAD R11, R11, R7, RZ ;  /* 0x000000070b0b7224 */ /* 0x001fc800078e02ff */
[----:B------:R-:W-:-:S06]  /*1b50*/  IMAD.HI.U32 R11, R7, R11, R6 ;  /* 0x0000000b070b7227 */ /* 0x000fcc00078e0006 */
[----:B------:R-:W-:-:S04]  /*1b60*/  IMAD.HI.U32 R6, R11, R34, RZ ;  /* 0x000000220b067227 */ /* 0x000fc800078e00ff */
[----:B------:R-:W-:Y:S01]  /*1b70*/  HFMA2 R11, -RZ, RZ, 0, 0 ;  /* 0x00000000ff0b7431 */ /* 0x000fe200000001ff */
        /* <DEDUP_REMOVED lines=12> */
.L_x_234:
[----:B------:R-:W-:Y:S01]  /*1c40*/  IMAD.MOV.U32 R28, RZ, RZ, R34 ;  /* 0x000000ffff1c7224 */ /* 0x000fe200078e0022 */
[----:B------:R-:W-:Y:S01]  /*1c50*/  MOV R13, R35 ;  /* 0x00000023000d7202 */ /* 0x000fe20000000f00 */
[----:B------:R-:W-:Y:S01]  /*1c60*/  IMAD.MOV.U32 R12, RZ, RZ, R16 ;  /* 0x000000ffff0c7224 */ /* 0x000fe200078e0010 */
[----:B------:R-:W-:Y:S02]  /*1c70*/  MOV R11, R17 ;  /* 0x00000011000b7202 */ /* 0x000fe40000000f00 */
[----:B------:R-:W-:-:S07]  /*1c80*/  MOV R10, 0x1ca0 ;  /* 0x00001ca0000a7802 */ /* 0x000fce0000000f00 */
[----:B------:R-:W-:Y:S05]  /*1c90*/  CALL.REL.NOINC `($__internal_2_$__cuda_sm20_div_s64) ;  /* 0x0000005400c87944 */ /* 0x000fea0003c00000 */
[----:B------:R-:W-:Y:S02]  /*1ca0*/  IADD3 R7, P0, PT, RZ, -R24, RZ ;  /* 0x80000018ff077210 */ /* 0x000fe40007f1e0ff */
[----:B------:R-:W-:Y:S02]  /*1cb0*/  MOV R10, R34 ;  /* 0x00000022000a7202 */ /* 0x000fe40000000f00 */
[----:B------:R-:W-:Y:S01]  /*1cc0*/  MOV R6, R24 ;  /* 0x0000001800067202 */ /* 0x000fe20000000f00 */
[----:B------:R-:W-:-:S04]  /*1cd0*/  IMAD.X R11, RZ, RZ, ~R25, P0 ;  /* 0x000000ffff0b7224 */ /* 0x000fc800000e0e19 */
[----:B------:R-:W-:Y:S02]  /*1ce0*/  IMAD R4, R11, R16, RZ ;  /* 0x000000100b047224 */ /* 0x000fe400078e02ff */
[----:B------:R-:W-:Y:S02]  /*1cf0*/  IMAD.MOV.U32 R11, RZ, RZ, R35 ;  /* 0x000000ffff0b7224 */ /* 0x000fe400078e0023 */
[----:B------:R-:W-:-:S04]  /*1d00*/  IMAD.WIDE.U32 R10, R16, R7, R10 ;  /* 0x00000007100a7225 */ /* 0x000fc800078e000a */
[----:B------:R-:W-:-:S04]  /*1d10*/  IMAD R7, R17, R7, R4 ;  /* 0x0000000711077224 */ /* 0x000fc800078e0204 */
[----:B------:R-:W-:Y:S01]  /*1d20*/  IMAD.IADD R11, R7, 0x1, R11 ;  /* 0x00000001070b7824 */ /* 0x000fe200078e020b */
[----:B------:R-:W-:-:S07]  /*1d30*/  MOV R7, R25 ;  /* 0x0000001900077202 */ /* 0x000fce0000000f00 */
.L_x_235:
[----:B------:R-:W-:Y:S05]  /*1d40*/  BSYNC.RECONVERGENT B1 ;  /* 0x0000000000017941 */ /* 0x000fea0003800200 */
.L_x_233:
[----:B------:R-:W-:Y:S01]  /*1d50*/  IMAD R11, R11, R22, RZ ;  /* 0x000000160b0b7224 */ /* 0x000fe200078e02ff */
[----:B------:R-:W-:Y:S01]  /*1d60*/  IADD3 R8, PT, PT, R8, -0x4, RZ ;  /* 0xfffffffc08087810 */ /* 0x000fe20007ffe0ff */
[----:B------:R-:W-:Y:S02]  /*1d70*/  IMAD.MOV.U32 R4, RZ, RZ, R36 ;  /* 0x000000ffff047224 */ /* 0x000fe400078e0024 */
[-C--:B------:R-:W-:Y:S02]  /*1d80*/  IMAD R11, R23, R10.reuse, R11 ;  /* 0x0000000a170b7224 */ /* 0x080fe400078e020b */
[----:B------:R-:W-:-:S04]  /*1d90*/  IMAD.WIDE.U32 R4, R22, R10, R4 ;  /* 0x0000000a16047225 */ /* 0x000fc800078e0004 */
[----:B------:R-:W-:Y:S01]  /*1da0*/  IMAD.IADD R5, R5, 0x1, R11 ;  /* 0x0000000105057824 */ /* 0x000fe200078e020b */
[----:B------:R-:W-:Y:S06]  /*1db0*/  @P2 BRA `(.L_x_236) ;  /* 0xffffffe400542947 */ /* 0x000fec000383ffff */
[----:B------:R-:W-:-:S07]  /*1dc0*/  IADD3 R8, PT, PT, R8, 0x1, RZ ;  /* 0x0000000108087810 */ /* 0x000fce0007ffe0ff */
.L_x_211:
        /* <DEDUP_REMOVED lines=36> */
.L_x_239:
        /* <DEDUP_REMOVED lines=12> */
[----:B------:R-:W-:-:S04]  /*20d0*/  IMAD R9, R17, R13, R9 ;  /* 0x0000000d11097224 */ /* 0x000fc800078e0209 */
[----:B------:R-:W-:-:S07]  /*20e0*/  IMAD.IADD R13, R11, 0x1, R9 ;  /* 0x000000010b0d7824 */ /* 0x000fce00078e0209 */
.L_x_240:
[----:B------:R-:W-:Y:S05]  /*20f0*/  BSYNC.RECONVERGENT B1 ;  /* 0x0000000000017941 */ /* 0x000fea0003800200 */
.L_x_238:
        /* <DEDUP_REMOVED lines=34> */
.L_x_242:
[----:B------:R-:W-:Y:S01]  /*2320*/  IMAD.MOV.U32 R28, RZ, RZ, R6 ;  /* 0x000000ffff1c7224 */ /* 0x000fe200078e0006 */
[----:B------:R-:W-:Y:S01]  /*2330*/  MOV R13, R7 ;  /* 0x00000007000d7202 */ /* 0x000fe20000000f00 */
[----:B------:R-:W-:Y:S01]  /*2340*/  IMAD.MOV.U32 R12, RZ, RZ, R16 ;  /* 0x000000ffff0c7224 */ /* 0x000fe200078e0010 */
[----:B------:R-:W-:Y:S02]  /*2350*/  MOV R11, R17 ;  /* 0x00000011000b7202 */ /* 0x000fe40000000f00 */
[----:B------:R-:W-:-:S07]  /*2360*/  MOV R10, 0x2380 ;  /* 0x00002380000a7802 */ /* 0x000fce0000000f00 */
[----:B------:R-:W-:Y:S05]  /*2370*/  CALL.REL.NOINC `($__internal_2_$__cuda_sm20_div_s64) ;  /* 0x0000005000107944 */ /* 0x000fea0003c00000 */
[-C--:B------:R-:W-:Y:S01]  /*2380*/  IADD3 R9, P0, PT, RZ, -R24.reuse, RZ ;  /* 0x80000018ff097210 */ /* 0x080fe20007f1e0ff */
[----:B------:R-:W-:Y:S01]  /*2390*/  IMAD.MOV.U32 R23, RZ, RZ, R25 ;  /* 0x000000ffff177224 */ /* 0x000fe200078e0019 */
[----:B------:R-:W-:-:S03]  /*23a0*/  MOV R22, R24 ;  /* 0x0000001800167202 */ /* 0x000fc60000000f00 */
[----:B------:R-:W-:-:S04]  /*23b0*/  IMAD.X R11, RZ, RZ, ~R25, P0 ;  /* 0x000000ffff0b7224 */ /* 0x000fc800000e0e19 */
[----:B------:R-:W-:Y:S02]  /*23c0*/  IMAD R12, R11, R16, RZ ;  /* 0x000000100b0c7224 */ /* 0x000fe400078e02ff */
[----:B------:R-:W-:-:S04]  /*23d0*/  IMAD.WIDE.U32 R10, R16, R9, R6 ;  /* 0x00000009100a7225 */ /* 0x000fc800078e0006 */
[----:B------:R-:W-:Y:S01]  /*23e0*/  IMAD R9, R17, R9, R12 ;  /* 0x0000000911097224 */ /* 0x000fe200078e020c */
[----:B------:R-:W-:-:S03]  /*23f0*/  MOV R7, R10 ;  /* 0x0000000a00077202 */ /* 0x000fc60000000f00 */
[----:B------:R-:W-:-:S07]  /*2400*/  IMAD.IADD R11, R9, 0x1, R11 ;  /* 0x00000001090b7824 */ /* 0x000fce00078e020b */
.L_x_243:
[----:B------:R-:W-:Y:S05]  /*2410*/  BSYNC.RECONVERGENT B1 ;  /* 0x0000000000017941 */ /* 0x000fea0003800200 */
.L_x_241:
        /* <DEDUP_REMOVED lines=17> */
[----:B0-----:R-:W-:Y:S01]  /*2530*/  IADD3 R10, PT, PT, R7, 0xffffffe, RZ ;  /* 0x0ffffffe070a7810 */ /* 0x001fe20007ffe0ff */
[----:B------:R-:W-:-:S05]  /*2540*/  IMAD.MOV.U32 R7, RZ, RZ, RZ ;  /* 0x000000ffff077224 */ /* 0x000fca00078e00ff */
        /* <DEDUP_REMOVED lines=17> */
.L_x_245:
        /* <DEDUP_REMOVED lines=16> */
.L_x_246:
[----:B------:R-:W-:Y:S05]  /*2760*/  BSYNC.RECONVERGENT B1 ;  /* 0x0000000000017941 */ /* 0x000fea0003800200 */
.L_x_244:
        /* <DEDUP_REMOVED lines=17> */
[----:B0-----:R-:W-:Y:S02]  /*2880*/  VIADD R10, R9, 0xffffffe ;  /* 0x0ffffffe090a7836 */ /* 0x001fe40000000000 */
[----:B------:R-:W-:-:S04]  /*2890*/  HFMA2 R9, -RZ, RZ, 0, 0 ;  /* 0x00000000ff097431 */ /* 0x000fc800000001ff */
        /* <DEDUP_REMOVED lines=16> */
.L_x_248:
        /* <DEDUP_REMOVED lines=10> */
[----:B------:R-:W-:Y:S02]  /*2a40*/  IMAD.X R9, RZ, RZ, ~R25, P0 ;  /* 0x000000ffff097224 */ /* 0x000fe400000e0e19 */
[----:B------:R-:W-:-:S04]  /*2a50*/  IMAD.WIDE.U32 R10, R16, R7, R10 ;  /* 0x00000007100a7225 */ /* 0x000fc800078e000a */
[----:B------:R-:W-:-:S04]  /*2a60*/  IMAD R9, R9, R16, RZ ;  /* 0x0000001009097224 */ /* 0x000fc800078e02ff */
[----:B------:R-:W-:Y:S01]  /*2a70*/  IMAD R9, R17, R7, R9 ;  /* 0x0000000711097224 */ /* 0x000fe200078e0209 */
[----:B------:R-:W-:-:S03]  /*2a80*/  MOV R7, R25 ;  /* 0x0000001900077202 */ /* 0x000fc60000000f00 */
[----:B------:R-:W-:-:S07]  /*2a90*/  IMAD.IADD R9, R9, 0x1, R11 ;  /* 0x0000000109097824 */ /* 0x000fce00078e020b */
.L_x_249:
[----:B------:R-:W-:Y:S05]  /*2aa0*/  BSYNC.RECONVERGENT B1 ;  /* 0x0000000000017941 */ /* 0x000fea0003800200 */
.L_x_247:
[----:B------:R-:W-:Y:S01]  /*2ab0*/  IMAD R9, R9, R38, RZ ;  /* 0x0000002609097224 */ /* 0x000fe200078e02ff */
[----:B------:R-:W-:Y:S01]  /*2ac0*/  IADD3 R8, PT, PT, R8, -0x2, RZ ;  /* 0xfffffffe08087810 */ /* 0x000fe20007ffe0ff */
[----:B------:R-:W-:Y:S02]  /*2ad0*/  IMAD.MOV.U32 R34, RZ, RZ, R4 ;  /* 0x000000ffff227224 */ /* 0x000fe400078e0004 */
[-C--:B------:R-:W-:Y:S02]  /*2ae0*/  IMAD R9, R39, R10.reuse, R9 ;  /* 0x0000000a27097224 */ /* 0x080fe400078e0209 */
[----:B------:R-:W-:-:S04]  /*2af0*/  IMAD.WIDE.U32 R4, R38, R10, R34 ;  /* 0x0000000a26047225 */ /* 0x000fc800078e0022 */
[----:B------:R-:W-:-:S07]  /*2b00*/  IMAD.IADD R5, R5, 0x1, R9 ;  /* 0x0000000105057824 */ /* 0x000fce00078e0209 */
.L_x_237:
        /* <DEDUP_REMOVED lines=31> */
.L_x_251:
[----:B------:R-:W-:Y:S01]  /*2d00*/  MOV R22, R14 ;  /* 0x0000000e00167202 */ /* 0x000fe20000000f00 */
[----:B------:R-:W-:Y:S01]  /*2d10*/  IMAD.MOV.U32 R9, RZ, RZ, R15 ;  /* 0x000000ffff097224 */ /* 0x000fe200078e000f */
[----:B------:R-:W-:Y:S01]  /*2d20*/  MOV R24, R16 ;  /* 0x0000001000187202 */ /* 0x000fe20000000f00 */
[----:B------:R-:W-:Y:S01]  /*2d30*/  IMAD.MOV.U32 R23, RZ, RZ, R17 ;  /* 0x000000ffff177224 */ /* 0x000fe200078e0011 */
[----:B------:R-:W-:-:S07]  /*2d40*/  MOV R28, 0x2d60 ;  /* 0x00002d60001c7802 */ /* 0x000fce0000000f00 */
[----:B------:R-:W-:Y:S05]  /*2d50*/  CALL.REL.NOINC `($__internal_3_$__cuda_sm20_rem_s64) ;  /* 0x0000004800e47944 */ /* 0x000fea0003c00000 */
.L_x_252:
[----:B------:R-:W-:Y:S05]  /*2d60*/  BSYNC.RECONVERGENT B1 ;  /* 0x0000000000017941 */ /* 0x000fea0003800200 */
.L_x_250:
        /* <DEDUP_REMOVED lines=12> */
[----:B------:R-:W-:Y:S02]  /*2e30*/  IADD3 R7, PT, PT, RZ, -R16, RZ ;  /* 0x80000010ff077210 */ /* 0x000fe40007ffe0ff */
        /* <DEDUP_REMOVED lines=15> */
[----:B------:R-:W-:Y:S01]  /*2f30*/  @!P1 LOP3.LUT R6, RZ, R16, RZ, 0x33, !PT ;  /* 0x00000010ff069212 */ /* 0x000fe200078e33ff */
[----:B------:R-:W-:Y:S06]  /*2f40*/  BRA `(.L_x_255) ;  /* 0x0000000000207947 */ /* 0x000fec0003800000 */
.L_x_254:
[----:B------:R-:W-:Y:S01]  /*2f50*/  MOV R24, R16 ;  /* 0x0000001000187202 */ /* 0x000fe20000000f00 */
[----:B------:R-:W-:Y:S01]  /*2f60*/  IMAD.MOV.U32 R23, RZ, RZ, R17 ;  /* 0x000000ffff177224 */ /* 0x000fe200078e0011 */
[----:B------:R-:W-:Y:S01]  /*2f70*/  MOV R22, R6 ;  /* 0x0000000600167202 */ /* 0x000fe20000000f00 */
[----:B------:R-:W-:Y:S01]  /*2f80*/  IMAD.MOV.U32 R9, RZ, RZ, R7 ;  /* 0x000000ffff097224 */ /* 0x000fe200078e0007 */
[----:B------:R-:W-:-:S07]  /*2f90*/  MOV R28, 0x2fb0 ;  /* 0x00002fb0001c7802 */ /* 0x000fce0000000f00 */
[----:B------:R-:W-:Y:S05]  /*2fa0*/  CALL.REL.NOINC `($__internal_3_$__cuda_sm20_rem_s64) ;  /* 0x0000004800507944 */ /* 0x000fea0003c00000 */
[----:B------:R-:W-:Y:S01]  /*2fb0*/  MOV R6, R10 ;  /* 0x0000000a00067202 */ /* 0x000fe20000000f00 */
[----:B------:R-:W-:-:S07]  /*2fc0*/  IMAD.MOV.U32 R7, RZ, RZ, R11 ;  /* 0x000000ffff077224 */ /* 0x000fce00078e000b */
.L_x_255:
[----:B------:R-:W-:Y:S05]  /*2fd0*/  BSYNC.RECONVERGENT B1 ;  /* 0x0000000000017941 */ /* 0x000fea0003800200 */
.L_x_253:
[----:B------:R-:W-:Y:S02]  /*2fe0*/  IMAD R7, R7, R30, RZ ;  /* 0x0000001e07077224 */ /* 0x000fe400078e02ff */
[----:B------:R-:W-:-:S04]  /*2ff0*/  IMAD.WIDE.U32 R4, R30, R6, R4 ;  /* 0x000000061e047225 */ /* 0x000fc800078e0004 */
[----:B------:R-:W-:-:S05]  /*3000*/  IMAD R7, R31, R6, R7 ;  /* 0x000000061f077224 */ /* 0x000fca00078e0207 */
[----:B------:R-:W-:-:S07]  /*3010*/  IADD3 R5, PT, PT, R5, R7, RZ ;  /* 0x0000000705057210 */ /* 0x000fce0007ffe0ff */
.L_x_210:
[----:B------:R-:W0:Y:S02]  /*3020*/  LDCU.64 UR14, c[0x0][0x390] ;  /* 0x00007200ff0e77ac */ /* 0x000e240008000a00 */
[----:B0-----:R-:W-:Y:S02]  /*3030*/  LEA R6, P0, R26, UR14, 0x1 ;  /* 0x0000000e1a067c11 */ /* 0x001fe4000f8008ff */
[----:B------:R-:W-:Y:S02]  /*3040*/  LEA R8, P1, R4, UR14, 0x1 ;  /* 0x0000000e04087c11 */ /* 0x000fe4000f8208ff */
[----:B------:R-:W-:Y:S02]  /*3050*/  LEA.HI.X R7, R26, UR15, R27, 0x1, P0 ;  /* 0x0000000f1a077c11 */ /* 0x000fe400080f0c1b */
[----:B------:R-:W-:-:S03]  /*3060*/  LEA.HI.X R9, R4, UR15, R5, 0x1, P1 ;  /* 0x0000000f04097c11 */ /* 0x000fc600088f0c05 */
[----:B------:R-:W2:Y:S04]  /*3070*/  LDG.E.U16 R6, desc[UR10][R6.64] ;  /* 0x0000000a06067981 */ /* 0x000ea8000c1e1500 */
[----:B------:R-:W2:Y:S02]  /*3080*/  LDG.E.U16 R8, desc[UR10][R8.64] ;  /* 0x0000000a08087981 */ /* 0x000ea4000c1e1500 */
[----:B--2---:R-:W-:-:S13]  /*3090*/  HSETP2.BF16_V2.GEU.AND P0, PT, R6.H0_H0, R8.H0_H0, PT ;  /* 0x2000000806007234 */ /* 0x004fda0003f0e802 */
[----:B------:R0:W-:Y:S04]  /*30a0*/  @!P0 STS.U16 [R3], R6 ;  /* 0x0000000603008388 */ /* 0x0001e80000000400 */
[----:B------:R0:W-:Y:S04]  /*30b0*/  @!P0 STS.64 [R2], R18 ;  /* 0x0000001202008388 */ /* 0x0001e80000000a00 */
[----:B------:R0:W-:Y:S04]  /*30c0*/  @P0 STS.U16 [R3], R6 ;  /* 0x0000000603000388 */ /* 0x0001e80000000400 */
[----:B------:R0:W-:Y:S01]  /*30d0*/  @P0 STS.64 [R2], R20 ;  /* 0x0000001402000388 */ /* 0x0001e20000000a00 */
[----:B------:R-:W-:Y:S05]  /*30e0*/  BRA `(.L_x_256) ;  /* 0x0000003400c87947 */ /* 0x000fea0003800000 */
.L_x_209:
[----:B------:R-:W-:-:S04]  /*30f0*/  ISETP.GE.U32.AND P0, PT, R20, UR12, PT ;  /* 0x0000000c14007c0c */ /* 0x000fc8000bf06070 */
[----:B------:R-:W-:-:S13]  /*3100*/  ISETP.GE.U32.AND.EX P0, PT, RZ, UR13, PT, P0 ;  /* 0x0000000dff007c0c */ /* 0x000fda000bf06100 */
[----:B------:R-:W-:Y:S05]  /*3110*/  @P0 BRA `(.L_x_256) ;  /* 0x0000003400bc0947 */ /* 0x000fea0003800000 */
[----:B------:R-:W-:Y:S01]  /*3120*/  UISETP.GE.AND UP0, UPT, UR7, URZ, UPT ;  /* 0x000000ff0700728c */ /* 0x000fe2000bf06270 */
[----:B------:R-:W-:Y:S02]  /*3130*/  HFMA2 R5, -RZ, RZ, 0, 0 ;  /* 0x00000000ff057431 */ /* 0x000fe400000001ff */
[----:B------:R-:W-:-:S06]  /*3140*/  IMAD.MOV.U32 R6, RZ, RZ, RZ ;  /* 0x000000ffff067224 */ /* 0x000fcc00078e00ff */
[----:B------:R-:W-:Y:S05]  /*3150*/  BRA.U !UP0, `(.L_x_257) ;  /* 0x0000003508947547 */ /* 0x000fea000b800000 */
[----:B------:R-:W-:Y:S01]  /*3160*/  IMAD.U32 R8, RZ, RZ, UR7 ;  /* 0x00000007ff087e24 */ /* 0x000fe2000f8e00ff */
[----:B------:R-:W-:Y:S01]  /*3170*/  MOV R6, RZ ;  /* 0x000000ff00067202 */ /* 0x000fe20000000f00 */
[----:B------:R-:W-:Y:S01]  /*3180*/  IMAD.MOV.U32 R5, RZ, RZ, RZ ;  /* 0x000000ffff057224 */ /* 0x000fe200078e00ff */
[----:B------:R-:W-:Y:S01]  /*3190*/  MOV R14, R20 ;  /* 0x00000014000e7202 */ /* 0x000fe20000000f00 */
[----:B------:R-:W-:Y:S01]  /*31a0*/  IMAD.MOV.U32 R9, RZ, RZ, RZ ;  /* 0x000000ffff097224 */ /* 0x000fe200078e00ff */
[----:B------:R-:W-:-:S13]  /*31b0*/  ISETP.GE.U32.AND P0, PT, R8, 0x7, PT ;  /* 0x000000070800780c */ /* 0x000fda0003f06070 */
[----:B------:R-:W-:Y:S05]  /*31c0*/  @!P0 BRA `(.L_x_258) ;  /* 0x0000001c00388947 */ /* 0x000fea0003800000 */
[----:B------:R-:W0:Y:S01]  /*31d0*/  LDC.64 R18, c[0x0][0x398] ;  /* 0x0000e600ff127b82 */ /* 0x000e220000000a00 */
[----:B------:R-:W-:Y:S01]  /*31e0*/  ULOP3.LUT UR4, UR9, 0xfffffff8, URZ, 0xc0, !UPT ;  /* 0xfffffff809047892 */ /* 0x000fe2000f8ec0ff */
[----:B------:R-:W-:Y:S01]  /*31f0*/  HFMA2 R5, -RZ, RZ, 0, 0 ;  /* 0x00000000ff057431 */ /* 0x000fe200000001ff */
[----:B------:R-:W-:Y:S01]  /*3200*/  UIADD3 UR8, UPT, UPT, UR9, -0x4, URZ ;  /* 0xfffffffc09087890 */ /* 0x000fe2000fffe0ff */
[----:B------:R-:W-:Y:S01]  /*3210*/  MOV R14, R20 ;  /* 0x00000014000e7202 */ /* 0x000fe20000000f00 */
[----:B------:R-:W-:Y:S01]  /*3220*/  UIADD3 UR4, UPT, UPT, -UR4, URZ, URZ ;  /* 0x000000ff04047290 */ /* 0x000fe2000fffe1ff */
[----:B------:R-:W-:Y:S02]  /*3230*/  IMAD.MOV.U32 R6, RZ, RZ, RZ ;  /* 0x000000ffff067224 */ /* 0x000fe400078e00ff */
[----:B------:R-:W1:Y:S01]  /*3240*/  LDC.64 R16, c[0x0][0x3a0] ;  /* 0x0000e800ff107b82 */ /* 0x000e620000000a00 */
[----:B------:R-:W-:Y:S01]  /*3250*/  IMAD.MOV.U32 R9, RZ, RZ, RZ ;  /* 0x000000ffff097224 */ /* 0x000fe200078e00ff */
[----:B------:R-:W-:Y:S01]  /*3260*/  MOV R8, UR8 ;  /* 0x0000000800087c02 */ /* 0x000fe20008000f00 */
[----:B------:R-:W-:-:S07]  /*3270*/  IMAD.U32 R7, RZ, RZ, UR4 ;  /* 0x00000004ff077e24 */ /* 0x000fce000f8e00ff */
.L_x_283:
        /* <DEDUP_REMOVED lines=15> */
[----:B------:R0:W2:Y:S02]  /*3370*/  F2I.FTZ.U32.TRUNC.NTZ R11, R10 ;  /* 0x0000000a000b7305 */ /* 0x0000a4000021f000 */
[----:B0-----:R-:W-:Y:S01]  /*3380*/  MOV R10, RZ ;  /* 0x000000ff000a7202 */ /* 0x001fe20000000f00 */
[----:B--2---:R-:W-:-:S04]  /*3390*/  IMAD R13, R13, R11, RZ ;  /* 0x0000000b0d0d7224 */ /* 0x004fc800078e02ff */
        /* <DEDUP_REMOVED lines=14> */
.L_x_260:
[----:B------:R-:W-:Y:S01]  /*3480*/  MOV R28, R14 ;  /* 0x0000000e001c7202 */ /* 0x000fe20000000f00 */
[----:B------:R-:W-:Y:S01]  /*3490*/  IMAD.MOV.U32 R13, RZ, RZ, R9 ;  /* 0x000000ffff0d7224 */ /* 0x000fe200078e0009 */
[----:B------:R-:W-:Y:S01]  /*34a0*/  MOV R12, R22 ;  /* 0x00000016000c7202 */ /* 0x000fe20000000f00 */
[----:B------:R-:W-:Y:S01]  /*34b0*/  IMAD.MOV.U32 R11, RZ, RZ, R23 ;  /* 0x000000ffff0b7224 */ /* 0x000fe200078e0017 */
[----:B------:R-:W-:-:S07]  /*34c0*/  MOV R10, 0x34e0 ;  /* 0x000034e0000a7802 */ /* 0x000fce0000000f00 */
[----:B-1----:R-:W-:Y:S05]  /*34d0*/  CALL.REL.NOINC `($__internal_2_$__cuda_sm20_div_s64) ;  /* 0x0000003c00b87944 */ /* 0x002fea0003c00000 */
[----:B------:R-:W-:Y:S01]  /*34e0*/  IADD3 R27, P0, PT, RZ, -R24, RZ ;  /* 0x80000018ff1b7210 */ /* 0x000fe20007f1e0ff */
[----:B------:R-:W-:-:S03]  /*34f0*/  IMAD.MOV.U32 R15, RZ, RZ, R9 ;  /* 0x000000ffff0f7224 */ /* 0x000fc600078e0009 */
[----:B------:R-:W-:Y:S01]  /*3500*/  IADD3.X R13, PT, PT, RZ, ~R25, RZ, P0, !PT ;  /* 0x80000019ff0d7210 */ /* 0x000fe200007fe4ff */
[----:B------:R-:W-:-:S04]  /*3510*/  IMAD.WIDE.U32 R10, R22, R27, R14 ;  /* 0x0000001b160a7225 */ /* 0x000fc800078e000e */
[----:B------:R-:W-:Y:S01]  /*3520*/  IMAD R13, R13, R22, RZ ;  /* 0x000000160d0d7224 */ /* 0x000fe200078e02ff */
[----:B------:R-:W-:Y:S02]  /*3530*/  MOV R15, R10 ;  /* 0x0000000a000f7202 */ /* 0x000fe40000000f00 */
[----:B------:R-:W-:Y:S01]  /*3540*/  MOV R22, R24 ;  /* 0x0000001800167202 */ /* 0x000fe20000000f00 */
[----:B------:R-:W-:Y:S02]  /*3550*/  IMAD R13, R23, R27, R13 ;  /* 0x0000001b170d7224 */ /* 0x000fe400078e020d */
[----:B------:R-:W-:Y:S02]  /*3560*/  IMAD.MOV.U32 R23, RZ, RZ, R25 ;  /* 0x000000ffff177224 */ /* 0x000fe400078e0019 */
[----:B------:R-:W-:-:S07]  /*3570*/  IMAD.IADD R10, R11, 0x1, R13 ;  /* 0x000000010b0a7824 */ /* 0x000fce00078e020d */
.L_x_261:
[----:B------:R-:W-:Y:S05]  /*3580*/  BSYNC.RECONVERGENT B1 ;  /* 0x0000000000017941 */ /* 0x000fea0003800200 */
.L_x_259:
[----:B------:R-:W-:Y:S01]  /*3590*/  IADD3 R9, PT, PT, R8, 0x2, RZ ;  /* 0x0000000208097810 */ /* 0x000fe20007ffe0ff */
[----:B-1----:R-:W-:-:S04]  /*35a0*/  IMAD.WIDE.U32 R12, R4, 0x8, R16 ;  /* 0x00000008040c7825 */ /* 0x002fc800078e0010 */
[----:B------:R-:W-:Y:S02]  /*35b0*/  IMAD.WIDE.U32 R26, R9, 0x8, R18 ;  /* 0x00000008091a7825 */ /* 0x000fe400078e0012 */
[----:B------:R-:W2:Y:S04]  /*35c0*/  LDG.E.64 R12, desc[UR10][R12.64] ;  /* 0x0000000a0c0c7981 */ /* 0x000ea8000c1e1b00 */
[----:B------:R-:W3:Y:S01]  /*35d0*/  LDG.E.64 R26, desc[UR10][R26.64] ;  /* 0x0000000a1a1a7981 */ /* 0x000ee2000c1e1b00 */
[----:B------:R-:W-:Y:S01]  /*35e0*/  IMAD.MOV.U32 R4, RZ, RZ, R6 ;  /* 0x000000ffff047224 */ /* 0x000fe200078e0006 */
[----:B------:R-:W-:Y:S01]  /*35f0*/  BSSY.RECONVERGENT B1, `(.L_x_262) ;  /* 0x0000031000017945 */ /* 0x000fe20003800200 */
[----:B---3--:R-:W-:-:S04]  /*3600*/  LOP3.LUT R11, R23, R27, RZ, 0xfc, !PT ;  /* 0x0000001b170b7212 */ /* 0x008fc800078efcff */
        /* <DEDUP_REMOVED lines=30> */
.L_x_263:
        /* <DEDUP_REMOVED lines=17> */
.L_x_264:
[----:B------:R-:W-:Y:S05]  /*3900*/  BSYNC.RECONVERGENT B1 ;  /* 0x0000000000017941 */ /* 0x000fea0003800200 */
.L_x_262:
[----:B------:R-:W-:Y:S02]  /*3910*/  VIADD R5, R8, 0x1 ;  /* 0x0000000108057836 */ /* 0x000fe40000000000 */
[----:B------:R-:W-:-:S04]  /*3920*/  IMAD.WIDE.U32 R10, R9, 0x8, R16 ;  /* 0x00000008090a7825 */ /* 0x000fc800078e0010 */
[----:B------:R-:W-:Y:S02]  /*3930*/  IMAD.WIDE.U32 R26, R5, 0x8, R18 ;  /* 0x00000008051a7825 */ /* 0x000fe400078e0012 */
[----:B------:R-:W2:Y:S04]  /*3940*/  LDG.E.64 R10, desc[UR10][R10.64] ;  /* 0x0000000a0a0a7981 */ /* 0x000ea8000c1e1b00 */
[----:B------:R-:W3:Y:S01]  /*3950*/  LDG.E.64 R26, desc[UR10][R26.64] ;  /* 0x0000000a1a1a7981 */ /* 0x000ee2000c1e1b00 */
[----:B------:R-:W-:Y:S01]  /*3960*/  MOV R14, R4 ;  /* 0x00000004000e7202 */ /* 0x000fe20000000f00 */
[----:B------:R-:W-:Y:S01]  /*3970*/  BSSY.RECONVERGENT B1, `(.L_x_265) ;  /* 0x0000031000017945 */ /* 0x000fe20003800200 */
[----:B---3--:R-:W-:-:S04]  /*3980*/  LOP3.LUT R9, R23, R27, RZ, 0xfc, !PT ;  /* 0x0000001b17097212 */ /* 0x008fc800078efcff */
        /* <DEDUP_REMOVED lines=30> */
.L_x_266:
        /* <DEDUP_REMOVED lines=17> */
.L_x_267:
[----:B------:R-:W-:Y:S05]  /*3c80*/  BSYNC.RECONVERGENT B1 ;  /* 0x0000000000017941 */ /* 0x000fea0003800200 */
.L_x_265:
[----:B------:R-:W-:-:S04]  /*3c90*/  IMAD.WIDE.U32 R26, R8, 0x8, R18 ;  /* 0x00000008081a7825 */ /* 0x000fc800078e0012 */
[----:B------:R-:W-:Y:S02]  /*3ca0*/  IMAD.WIDE.U32 R10, R5, 0x8, R16 ;  /* 0x00000008050a7825 */ /* 0x000fe400078e0010 */
[----:B------:R-:W2:Y:S04]  /*3cb0*/  LDG.E.64 R26, desc[UR10][R26.64] ;  /* 0x0000000a1a1a7981 */ /* 0x000ea8000c1e1b00 */
        /* <DEDUP_REMOVED lines=34> */
.L_x_269:
        /* <DEDUP_REMOVED lines=8> */
[----:B------:R-:W-:-:S03]  /*3f60*/  MOV R10, R22 ;  /* 0x00000016000a7202 */ /* 0x000fc60000000f00 */
        /* <DEDUP_REMOVED lines=8> */
.L_x_270:
[----:B------:R-:W-:Y:S05]  /*3ff0*/  BSYNC.RECONVERGENT B1 ;  /* 0x0000000000017941 */ /* 0x000fea0003800200 */
.L_x_268:
[C---:B------:R-:W-:Y:S01]  /*4000*/  IADD3 R9, PT, PT, R8.reuse, -0x1, RZ ;  /* 0xffffffff08097810 */ /* 0x040fe20007ffe0ff */
[----:B------:R-:W-:-:S04]  /*4010*/  IMAD.WIDE.U32 R10, R8, 0x8, R16 ;  /* 0x00000008080a7825 */ /* 0x000fc800078e0010 */
        /* <DEDUP_REMOVED lines=36> */
.L_x_272:
        /* <DEDUP_REMOVED lines=8> */
[----:B------:R-:W-:Y:S02]  /*42e0*/  MOV R11, R27 ;  /* 0x0000001b000b7202 */ /* 0x000fe40000000f00 */
[----:B------:R-:W-:Y:S01]  /*42f0*/  IADD3.X R13, PT, PT, RZ, ~R25, RZ, P0, !PT ;  /* 0x80000019ff0d7210 */ /* 0x000fe200007fe4ff */
[----:B------:R-:W-:-:S04]  /*4300*/  IMAD.WIDE.U32 R10, R22, R29, R10 ;  /* 0x0000001d160a7225 */ /* 0x000fc800078e000a */
[----:B------:R-:W-:Y:S02]  /*4310*/  IMAD R13, R13, R22, RZ ;  /* 0x000000160d0d7224 */ /* 0x000fe400078e02ff */
[----:B------:R-:W-:Y:S02]  /*4320*/  IMAD.MOV.U32 R35, RZ, RZ, R10 ;  /* 0x000000ffff237224 */ /* 0x000fe400078e000a */
[----:B------:R-:W-:Y:S01]  /*4330*/  IMAD R13, R23, R29, R13 ;  /* 0x0000001d170d7224 */ /* 0x000fe200078e020d */
[----:B------:R-:W-:Y:S01]  /*4340*/  MOV R23, R25 ;  /* 0x0000001900177202 */ /* 0x000fe20000000f00 */
[----:B------:R-:W-:-:S03]  /*4350*/  IMAD.MOV.U32 R22, RZ, RZ, R24 ;  /* 0x000000ffff167224 */ /* 0x000fc600078e0018 */
[----:B------:R-:W-:-:S07]  /*4360*/  IADD3 R6, PT, PT, R11, R13, RZ ;  /* 0x0000000d0b067210 */ /* 0x000fce0007ffe0ff */
.L_x_273:
[----:B------:R-:W-:Y:S05]  /*4370*/  BSYNC.RECONVERGENT B1 ;  /* 0x0000000000017941 */ /* 0x000fea0003800200 */
.L_x_271:
        /* <DEDUP_REMOVED lines=38> */
.L_x_275:
        /* <DEDUP_REMOVED lines=17> */
.L_x_276:
[----:B------:R-:W-:Y:S05]  /*46f0*/  BSYNC.RECONVERGENT B1 ;  /* 0x0000000000017941 */ /* 0x000fea0003800200 */
.L_x_274:
[----:B------:R-:W-:Y:S01]  /*4700*/  IADD3 R9, PT, PT, R8, -0x3, RZ ;  /* 0xfffffffd08097810 */ /* 0x000fe20007ffe0ff */
        /* <DEDUP_REMOVED lines=37> */
.L_x_278:
        /* <DEDUP_REMOVED lines=17> */
.L_x_279:
[----:B------:R-:W-:Y:S05]  /*4a70*/  BSYNC.RECONVERGENT B1 ;  /* 0x0000000000017941 */ /* 0x000fea0003800200 */
.L_x_277:
        /* <DEDUP_REMOVED lines=37> */
.L_x_281:
        /* <DEDUP_REMOVED lines=17> */
.L_x_282:
[----:B------:R-:W-:Y:S05]  /*4de0*/  BSYNC.RECONVERGENT B1 ;  /* 0x0000000000017941 */ /* 0x000fea0003800200 */
.L_x_280:
[----:B------:R-:W-:-:S06]  /*4df0*/  IMAD.WIDE.U32 R10, R5, 0x8, R16 ;  /* 0x00000008050a7825 */ /* 0x000fcc00078e0010 */
[----:B------:R-:W2:Y:S01]  /*4e00*/  LDG.E.64 R10, desc[UR10][R10.64] ;  /* 0x0000000a0a0a7981 */ /* 0x000ea2000c1e1b00 */
[----:B------:R-:W-:Y:S01]  /*4e10*/  MOV R5, R15 ;  /* 0x0000000f00057202 */ /* 0x000fe20000000f00 */
[----:B------:R-:W-:Y:S02]  /*4e20*/  IMAD.MOV.U32 R4, RZ, RZ, R34 ;  /* 0x000000ffff047224 */ /* 0x000fe400078e0022 */
[----:B------:R-:W-:Y:S02]  /*4e30*/  VIADD R8, R8, 0xfffffff8 ;  /* 0xfffffff808087836 */ /* 0x000fe40000000000 */
[-C--:B--2---:R-:W-:Y:S02]  /*4e40*/  IMAD R6, R11, R23.reuse, RZ ;  /* 0x000000170b067224 */ /* 0x084fe400078e02ff */
[----:B------:R-:W-:-:S04]  /*4e50*/  IMAD.WIDE.U32 R4, R10, R23, R4 ;  /* 0x000000170a047225 */ /* 0x000fc800078e0004 */
[----:B------:R-:W-:Y:S01]  /*4e60*/  IMAD R13, R10, R13, R6 ;  /* 0x0000000d0a0d7224 */ /* 0x000fe200078e0206 */
[----:B------:R-:W-:-:S03]  /*4e70*/  MOV R6, R4 ;  /* 0x0000000400067202 */ /* 0x000fc60000000f00 */
[----:B------:R-:W-:Y:S01]  /*4e80*/  IMAD.IADD R5, R5, 0x1, R13 ;  /* 0x0000000105057824 */ /* 0x000fe200078e020d */
[----:B------:R-:W-:Y:S06]  /*4e90*/  @P2 BRA `(.L_x_283) ;  /* 0xffffffe000f82947 */ /* 0x000fec000383ffff */
[----:B------:R-:W-:-:S07]  /*4ea0*/  IADD3 R8, PT, PT, R8, 0x3, RZ ;  /* 0x0000000308087810 */ /* 0x000fce0007ffe0ff */
.L_x_258:
[----:B------:R-:W0:Y:S02]  /*4eb0*/  LDC R4, c[0x0][0x3a8] ;  /* 0x0000ea00ff047b82 */ /* 0x000e240000000800 */
[----:B0-----:R-:W-:-:S13]  /*4ec0*/  LOP3.LUT P0, R7, R4, 0x7, RZ, 0xc0, !PT ;  /* 0x0000000704077812 */ /* 0x001fda000780c0ff */
[----:B------:R-:W-:Y:S05]  /*4ed0*/  @!P0 BRA `(.L_x_257) ;  /* 0x0000001800348947 */ /* 0x000fea0003800000 */
[----:B------:R-:W-:Y:S02]  /*4ee0*/  ISETP.GE.U32.AND P0, PT, R7, 0x4, PT ;  /* 0x000000040700780c */ /* 0x000fe40003f06070 */
[----:B------:R-:W-:-:S11]  /*4ef0*/  LOP3.LUT R4, R4, 0x3, RZ, 0xc0, !PT ;  /* 0x0000000304047812 */ /* 0x000fd600078ec0ff */
        /* <DEDUP_REMOVED lines=31> */
.L_x_286:
        /* <DEDUP_REMOVED lines=13> */
[----:B------:R-:W-:Y:S02]  /*51c0*/  IMAD R7, R17, R13, R7 ;  /* 0x0000000d11077224 */ /* 0x000fe400078e0207 */
[----:B------:R-:W-:-:S03]  /*51d0*/  IMAD.MOV.U32 R13, RZ, RZ, R10 ;  /* 0x000000ffff0d7224 */ /* 0x000fc600078e000a */
[----:B------:R-:W-:-:S07]  /*51e0*/  IADD3 R9, PT, PT, R11, R7, RZ ;  /* 0x000000070b097210 */ /* 0x000fce0007ffe0ff */
.L_x_287:
[----:B------:R-:W-:Y:S05]  /*51f0*/  BSYNC.RECONVERGENT B1 ;  /* 0x0000000000017941 */ /* 0x000fea0003800200 */
.L_x_285:
        /* <DEDUP_REMOVED lines=41> */
.L_x_289:
        /* <DEDUP_REMOVED lines=17> */
.L_x_290:
[----:B------:R-:W-:Y:S05]  /*55a0*/  BSYNC.RECONVERGENT B1 ;  /* 0x0000000000017941 */ /* 0x000fea0003800200 */
.L_x_288:
        /* <DEDUP_REMOVED lines=40> */
.L_x_292:
        /* <DEDUP_REMOVED lines=17> */
.L_x_293:
[----:B------:R-:W-:Y:S05]  /*5940*/  BSYNC.RECONVERGENT B1 ;  /* 0x0000000000017941 */ /* 0x000fea0003800200 */
.L_x_291:
        /* <DEDUP_REMOVED lines=40> */
.L_x_295:
[----:B------:R-:W-:Y:S01]  /*5bd0*/  MOV R28, R14 ;  /* 0x0000000e001c7202 */ /* 0x000fe20000000f00 */
[----:B------:R-:W-:Y:S01]  /*5be0*/  IMAD.MOV.U32 R13, RZ, RZ, R15 ;  /* 0x000000ffff0d7224 */ /* 0x000fe200078e000f */
[----:B------:R-:W-:Y:S02]  /*5bf0*/  MOV R12, R18 ;  /* 0x00000012000c7202 */ /* 0x000fe40000000f00 */
[----:B------:R-:W-:Y:S02]  /*5c00*/  MOV R11, R19 ;  /* 0x00000013000b7202 */ /* 0x000fe40000000f00 */
[----:B------:R-:W-:-:S07]  /*5c10*/  MOV R10, 0x5c30 ;  /* 0x00005c30000a7802 */ /* 0x000fce0000000f00 */
[----:B------:R-:W-:Y:S05]  /*5c20*/  CALL.REL.NOINC `($__internal_2_$__cuda_sm20_div_s64) ;  /* 0x0000001400e47944 */ /* 0x000fea0003c00000 */
[----:B------:R-:W-:Y:S02]  /*5c30*/  IADD3 R13, P0, PT, RZ, -R24, RZ ;  /* 0x80000018ff0d7210 */ /* 0x000fe40007f1e0ff */
[----:B------:R-:W-:Y:S01]  /*5c40*/  MOV R10, R14 ;  /* 0x0000000e000a7202 */ /* 0x000fe20000000f00 */
[----:B------:R-:W-:Y:S01]  /*5c50*/  IMAD.MOV.U32 R14, RZ, RZ, R24 ;  /* 0x000000ffff0e7224 */ /* 0x000fe200078e0018 */
[----:B------:R-:W-:Y:S01]  /*5c60*/  MOV R11, R15 ;  /* 0x0000000f000b7202 */ /* 0x000fe20000000f00 */
[----:B------:R-:W-:-:S04]  /*5c70*/  IMAD.X R9, RZ, RZ, ~R25, P0 ;  /* 0x000000ffff097224 */ /* 0x000fc800000e0e19 */
[----:B------:R-:W-:Y:S02]  /*5c80*/  IMAD R9, R9, R18, RZ ;  /* 0x0000001209097224 */ /* 0x000fe400078e02ff */
[----:B------:R-:W-:-:S04]  /*5c90*/  IMAD.WIDE.U32 R10, R18, R13, R10 ;  /* 0x0000000d120a7225 */ /* 0x000fc800078e000a */
[----:B------:R-:W-:Y:S01]  /*5ca0*/  IMAD R9, R19, R13, R9 ;  /* 0x0000000d13097224 */ /* 0x000fe200078e0209 */
[----:B------:R-:W-:-:S04]  /*5cb0*/  MOV R15, R10 ;  /* 0x0000000a000f7202 */ /* 0x000fc80000000f00 */
[----:B------:R-:W-:Y:S01]  /*5cc0*/  IADD3 R13, PT, PT, R11, R9, RZ ;  /* 0x000000090b0d7210 */ /* 0x000fe20007ffe0ff */
[----:B------:R-:W-:-:S07]  /*5cd0*/  IMAD.MOV.U32 R9, RZ, RZ, R25 ;  /* 0x000000ffff097224 */ /* 0x000fce00078e0019 */
.L_x_296:
[----:B------:R-:W-:Y:S05]  /*5ce0*/  BSYNC.RECONVERGENT B1 ;  /* 0x0000000000017941 */ /* 0x000fea0003800200 */
.L_x_294:
[----:B------:R-:W0:Y:S02]  /*5cf0*/  LDC.64 R10, c[0x0][0x3a0] ;  /* 0x0000e800ff0a7b82 */ /* 0x000e240000000a00 */
[----:B0-----:R-:W-:-:S06]  /*5d00*/  IMAD.WIDE.U32 R10, R5, 0x8, R10 ;  /* 0x00000008050a7825 */ /* 0x001fcc00078e000a */
[----:B------:R-:W2:Y:S01]  /*5d10*/  LDG.E.64 R10, desc[UR10][R10.64] ;  /* 0x0000000a0a0a7981 */ /* 0x000ea2000c1e1b00 */
[----:B------:R-:W-:Y:S02]  /*5d20*/  MOV R16, R6 ;  /* 0x0000000600107202 */ /* 0x000fe40000000f00 */
[----:B------:R-:W-:Y:S01]  /*5d30*/  IADD3 R8, PT, PT, R8, -0x4, RZ ;  /* 0xfffffffc08087810 */ /* 0x000fe20007ffe0ff */
[-C--:B--2---:R-:W-:Y:S02]  /*5d40*/  IMAD R5, R11, R15.reuse, RZ ;  /* 0x0000000f0b057224 */ /* 0x084fe400078e02ff */
[----:B------:R-:W-:-:S04]  /*5d50*/  IMAD.WIDE.U32 R6, R10, R15, R16 ;  /* 0x0000000f0a067225 */ /* 0x000fc800078e0010 */
[----:B------:R-:W-:-:S04]  /*5d60*/  IMAD R5, R10, R13, R5 ;  /* 0x0000000d0a057224 */ /* 0x000fc800078e0205 */
[----:B------:R-:W-:-:S07]  /*5d70*/  IMAD.IADD R5, R7, 0x1, R5 ;  /* 0x0000000107057824 */ /* 0x000fce00078e0205 */
.L_x_284:
[----:B------:R-:W-:-:S13]  /*5d80*/  ISETP.NE.AND P0, PT, R4, RZ, PT ;  /* 0x000000ff0400720c */ /* 0x000fda0003f05270 */
[----:B------:R-:W-:Y:S05]  /*5d90*/  @!P0 BRA `(.L_x_257) ;  /* 0x0000000800848947 */ /* 0x000fea0003800000 */
[----:B------:R-:W-:-:S13]  /*5da0*/  ISETP.NE.AND P0, PT, R4, 0x1, PT ;  /* 0x000000010400780c */ /* 0x000fda0003f05270 */
[----:B------:R-:W-:Y:S05]  /*5db0*/  @!P0 BRA `(.L_x_297) ;  /* 0x0000000400cc8947 */ /* 0x000fea0003800000 */
[----:B------:R-:W0:Y:S02]  /*5dc0*/  LDC.64 R10, c[0x0][0x398] ;  /* 0x0000e600ff0a7b82 */ /* 0x000e240000000a00 */
[----:B0-----:R-:W-:-:S05]  /*5dd0*/  IMAD.WIDE.U32 R10, R8, 0x8, R10 ;  /* 0x00000008080a7825 */ /* 0x001fca00078e000a */
        /* <DEDUP_REMOVED lines=8> */
[----:B------:R-:W-:Y:S01]  /*5e60*/  ISETP.NE.U32.AND P2, PT, R16, RZ, PT ;  /* 0x000000ff1000720c */ /* 0x000fe20003f45070 */
[----:B------:R-:W-:-:S04]  /*5e70*/  IMAD.MOV.U32 R9, RZ, RZ, RZ ;  /* 0x000000ffff097224 */ /* 0x000fc800078e00ff */
        /* <DEDUP_REMOVED lines=12> */
[----:B------:R-:W-:-:S13]  /*5f40*/  ISETP.GE.U32.AND P1, PT, R7, R16, PT ;  /* 0x000000100700720c */ /* 0x000fda0003f26070 */
[----:B------:R-:W-:Y:S02]  /*5f50*/  @P1 IADD3 R11, PT, PT, R11, 0x1, RZ ;  /* 0x000000010b0b1810 */ /* 0x000fe40007ffe0ff */
[----:B------:R-:W-:-:S04]  /*5f60*/  @!P2 LOP3.LUT R11, RZ, R16, RZ, 0x33, !PT ;  /* 0x00000010ff0ba212 */ /* 0x000fc800078e33ff */
[----:B------:R-:W-:-:S05]  /*5f70*/  IADD3 R13, PT, PT, -R11, RZ, RZ ;  /* 0x000000ff0b0d7210 */ /* 0x000fca0007ffe1ff */
[----:B------:R-:W-:Y:S01]  /*5f80*/  IMAD R13, R16, R13, R14 ;  /* 0x0000000d100d7224 */ /* 0x000fe200078e020e */
[----:B------:R-:W-:Y:S01]  /*5f90*/  MOV R16, R11 ;  /* 0x0000000b00107202 */ /* 0x000fe20000000f00 */
[----:B------:R-:W-:Y:S06]  /*5fa0*/  BRA `(.L_x_300) ;  /* 0x0000000000407947 */ /* 0x000fec0003800000 */
.L_x_299:
        /* <DEDUP_REMOVED lines=8> */
[----:B------:R-:W-:Y:S01]  /*6030*/  IADD3.X R7, PT, PT, RZ, ~R25, RZ, P0, !PT ;  /* 0x80000019ff077210 */ /* 0x000fe200007fe4ff */
[----:B------:R-:W-:-:S04]  /*6040*/  IMAD.WIDE.U32 R10, R16, R13, R14 ;  /* 0x0000000d100a7225 */ /* 0x000fc800078e000e */
[----:B------:R-:W-:Y:S01]  /*6050*/  IMAD R7, R7, R16, RZ ;  /* 0x0000001007077224 */ /* 0x000fe200078e02ff */
[----:B------:R-:W-:-:S03]  /*6060*/  MOV R16, R24 ;  /* 0x0000001800107202 */ /* 0x000fc60000000f00 */
[----:B------:R-:W-:Y:S02]  /*6070*/  IMAD R7, R17, R13, R7 ;  /* 0x0000000d11077224 */ /* 0x000fe400078e0207 */
[----:B------:R-:W-:Y:S02]  /*6080*/  IMAD.MOV.U32 R13, RZ, RZ, R10 ;  /* 0x000000ffff0d7224 */ /* 0x000fe400078e000a */
[----:B------:R-:W-:Y:S01]  /*6090*/  IMAD.MOV.U32 R17, RZ, RZ, R25 ;  /* 0x000000ffff117224 */ /* 0x000fe200078e0019 */
[----:B------:R-:W-:-:S07]  /*60a0*/  IADD3 R9, PT, PT, R11, R7, RZ ;  /* 0x000000070b097210 */ /* 0x000fce0007ffe0ff */
.L_x_300:
[----:B------:R-:W-:Y:S05]  /*60b0*/  BSYNC.RECONVERGENT B1 ;  /* 0x0000000000017941 */ /* 0x000fea0003800200 */
.L_x_298:
[----:B------:R-:W0:Y:S01]  /*60c0*/  LDC.64 R14, c[0x0][0x398] ;  /* 0x0000e600ff0e7b82 */ /* 0x000e220000000a00 */
[----:B------:R-:W-:-:S07]  /*60d0*/  IADD3 R4, PT, PT, R8, -0x1, RZ ;  /* 0xffffffff08047810 */ /* 0x000fce0007ffe0ff */
        /* <DEDUP_REMOVED lines=15> */
[----:B------:R-:W-:Y:S02]  /*61d0*/  IADD3 R13, PT, PT, RZ, -R14, RZ ;  /* 0x8000000eff0d7210 */ /* 0x000fe40007ffe0ff */
[----:B------:R-:W-:-:S05]  /*61e0*/  ISETP.NE.U32.AND P2, PT, R14, RZ, PT ;  /* 0x000000ff0e00720c */ /* 0x000fca0003f45070 */
[----:B0-----:R-:W0:Y:S02]  /*61f0*/  MUFU.RCP R9, R9 ;  /* 0x0000000900097308 */ /* 0x001e240000001000 */
[----:B0-----:R-:W-:Y:S01]  /*6200*/  IADD3 R10, PT, PT, R9, 0xffffffe, RZ ;  /* 0x0ffffffe090a7810 */ /* 0x001fe20007ffe0ff */
[----:B------:R-:W-:-:S05]  /*6210*/  IMAD.MOV.U32 R9, RZ, RZ, RZ ;  /* 0x000000ffff097224 */ /* 0x000fca00078e00ff */
        /* <DEDUP_REMOVED lines=18> */
.L_x_302:
        /* <DEDUP_REMOVED lines=9> */
[----:B------:R-:W-:-:S03]  /*63d0*/  IADD3.X R9, PT, PT, RZ, ~R25, RZ, P0, !PT ;  /* 0x80000019ff097210 */ /* 0x000fc600007fe4ff */
[----:B------:R-:W-:-:S04]  /*63e0*/  IMAD.WIDE.U32 R10, R14, R13, R10 ;  /* 0x0000000d0e0a7225 */ /* 0x000fc800078e000a */
[----:B------:R-:W-:Y:S01]  /*63f0*/  IMAD R9, R9, R14, RZ ;  /* 0x0000000e09097224 */ /* 0x000fe200078e02ff */
[----:B------:R-:W-:-:S03]  /*6400*/  MOV R14, R24 ;  /* 0x00000018000e7202 */ /* 0x000fc60000000f00 */
[----:B------:R-:W-:Y:S01]  /*6410*/  IMAD R9, R15, R13, R9 ;  /* 0x0000000d0f097224 */ /* 0x000fe200078e0209 */
[----:B------:R-:W-:-:S03]  /*6420*/  MOV R15, R10 ;  /* 0x0000000a000f7202 */ /* 0x000fc60000000f00 */
[----:B------:R-:W-:Y:S01]  /*6430*/  IMAD.IADD R13, R11, 0x1, R9 ;  /* 0x000000010b0d7824 */ /* 0x000fe200078e0209 */
[----:B------:R-:W-:-:S07]  /*6440*/  MOV R9, R25 ;  /* 0x0000001900097202 */ /* 0x000fce0000000f00 */
.L_x_303:
[----:B------:R-:W-:Y:S05]  /*6450*/  BSYNC.RECONVERGENT B1 ;  /* 0x0000000000017941 */ /* 0x000fea0003800200 */
.L_x_301:
[----:B------:R-:W0:Y:S02]  /*6460*/  LDC.64 R10, c[0x0][0x3a0] ;  /* 0x0000e800ff0a7b82 */ /* 0x000e240000000a00 */
[----:B0-----:R-:W-:-:S06]  /*6470*/  IMAD.WIDE.U32 R10, R4, 0x8, R10 ;  /* 0x00000008040a7825 */ /* 0x001fcc00078e000a */
[----:B------:R-:W2:Y:S01]  /*6480*/  LDG.E.64 R10, desc[UR10][R10.64] ;  /* 0x0000000a0a0a7981 */ /* 0x000ea2000c1e1b00 */
[----:B------:R-:W-:Y:S01]  /*6490*/  MOV R4, R6 ;  /* 0x0000000600047202 */ /* 0x000fe20000000f00 */
[----:B------:R-:W-:Y:S02]  /*64a0*/  VIADD R8, R8, 0xfffffffe ;  /* 0xfffffffe08087836 */ /* 0x000fe40000000000 */
[-C--:B--2---:R-:W-:Y:S02]  /*64b0*/  IMAD R12, R11, R15.reuse, RZ ;  /* 0x0000000f0b0c7224 */ /* 0x084fe400078e02ff */
[----:B------:R-:W-:-:S04]  /*64c0*/  IMAD.WIDE.U32 R6, R10, R15, R4 ;  /* 0x0000000f0a067225 */ /* 0x000fc800078e0004 */
[----:B------:R-:W-:-:S05]  /*64d0*/  IMAD R13, R10, R13, R12 ;  /* 0x0000000d0a0d7224 */ /* 0x000fca00078e020c */
[----:B------:R-:W-:-:S07]  /*64e0*/  IADD3 R5, PT, PT, R7, R13, RZ ;  /* 0x0000000d07057210 */ /* 0x000fce0007ffe0ff */
.L_x_297:
        /* <DEDUP_REMOVED lines=31> */
.L_x_305:
[----:B------:R-:W-:Y:S02]  /*66e0*/  MOV R24, R22 ;  /* 0x0000001600187202 */ /* 0x000fe40000000f00 */
[----:B------:R-:W-:Y:S02]  /*66f0*/  MOV R22, R14 ;  /* 0x0000000e00167202 */ /* 0x000fe40000000f00 */
[----:B------:R-:W-:-:S07]  /*6700*/  MOV R28, 0x6720 ;  /* 0x00006720001c7802 */ /* 0x000fce0000000f00 */
[----:B------:R-:W-:Y:S05]  /*6710*/  CALL.REL.NOINC `($__internal_3_$__cuda_sm20_rem_s64) ;  /* 0x0000001000747944 */ /* 0x000fea0003c00000 */
.L_x_306:
[----:B------:R-:W-:Y:S05]  /*6720*/  BSYNC.RECONVERGENT B1 ;  /* 0x0000000000017941 */ /* 0x000fea0003800200 */
.L_x_304:
[----:B------:R-:W0:Y:S02]  /*6730*/  LDC.64 R12, c[0x0][0x3a0] ;  /* 0x0000e800ff0c7b82 */ /* 0x000e240000000a00 */
[----:B0-----:R-:W-:-:S06]  /*6740*/  IMAD.WIDE.U32 R8, R8, 0x8, R12 ;  /* 0x0000000808087825 */ /* 0x001fcc00078e000c */
[----:B------:R-:W2:Y:S01]  /*6750*/  LDG.E.64 R8, desc[UR10][R8.64] ;  /* 0x0000000a08087981 */ /* 0x000ea2000c1e1b00 */
[----:B------:R-:W-:Y:S02]  /*6760*/  IMAD.MOV.U32 R7, RZ, RZ, R5 ;  /* 0x000000ffff077224 */ /* 0x000fe400078e0005 */
[-C--:B--2---:R-:W-:Y:S02]  /*6770*/  IMAD R13, R9, R10.reuse, RZ ;  /* 0x0000000a090d7224 */ /* 0x084fe400078e02ff */
[----:B------:R-:W-:-:S04]  /*6780*/  IMAD.WIDE.U32 R6, R8, R10, R6 ;  /* 0x0000000a08067225 */ /* 0x000fc800078e0006 */
[----:B------:R-:W-:-:S05]  /*6790*/  IMAD R13, R8, R11, R13 ;  /* 0x0000000b080d7224 */ /* 0x000fca00078e020d */
[----:B------:R-:W-:-:S07]  /*67a0*/  IADD3 R5, PT, PT, R7, R13, RZ ;  /* 0x0000000d07057210 */ /* 0x000fce0007ffe0ff */
.L_x_257:
[----:B------:R-:W0:Y:S02]  /*67b0*/  LDCU.64 UR14, c[0x0][0x390] ;  /* 0x00007200ff0e77ac */ /* 0x000e240008000a00 */
[----:B0-----:R-:W-:-:S04]  /*67c0*/  LEA R4, P0, R6, UR14, 0x1 ;  /* 0x0000000e06047c11 */ /* 0x001fc8000f8008ff */
[----:B------:R-:W-:-:S05]  /*67d0*/  LEA.HI.X R5, R6, UR15, R5, 0x1, P0 ;  /* 0x0000000f06057c11 */ /* 0x000fca00080f0c05 */
[----:B------:R-:W2:Y:S04]  /*67e0*/  LDG.E.U16 R4, desc[UR10][R4.64] ;  /* 0x0000000a04047981 */ /* 0x000ea8000c1e1500 */
[----:B--2---:R1:W-:Y:S04]  /*67f0*/  STS.U16 [R3], R4 ;  /* 0x0000000403007388 */ /* 0x0043e80000000400 */
[----:B------:R1:W-:Y:S02]  /*6800*/  STS.64 [R2], R20 ;  /* 0x0000001402007388 */ /* 0x0003e40000000a00 */
.L_x_256:
[----:B------:R-:W-:Y:S05]  /*6810*/  BSYNC.RECONVERGENT B0 ;  /* 0x0000000000007941 */ /* 0x000fea0003800200 */
.L_x_208:
[----:B------:R-:W-:Y:S01]  /*6820*/  BAR.SYNC.DEFER_BLOCKING 0x0 ;  /* 0x0000000000007b1d */ /* 0x000fe20000010000 */
[----:B------:R-:W-:-:S09]  /*6830*/  UISETP.GE.U32.AND UP0, UPT, UR5, 0x42, UPT ;  /* 0x000000420500788c */ /* 0x000fd2000bf06070 */
[----:B------:R-:W-:Y:S05]  /*6840*/  BRA.U !UP0, `(.L_x_307) ;  /* 0x0000000108847547 */ /* 0x000fea000b800000 */
.L_x_312:
[----:B------:R-:W-:Y:S01]  /*6850*/  UMOV UR4, UR5 ;  /* 0x0000000500047c82 */ /* 0x000fe20008000000 */
[----:B------:R-:W-:Y:S01]  /*6860*/  USHF.R.U32.HI UR5, URZ, 0x1, UR5 ;  /* 0x00000001ff057899 */ /* 0x000fe20008011605 */
[----:B------:R-:W-:Y:S05]  /*6870*/  BSSY.RECONVERGENT B0, `(.L_x_308) ;  /* 0x000001a000007945 */ /* 0x000fea0003800200 */
[----:B------:R-:W-:-:S13]  /*6880*/  ISETP.GE.U32.AND P0, PT, R0, UR5, PT ;  /* 0x0000000500007c0c */ /* 0x000fda000bf06070 */
[----:B012---:R-:W-:Y:S05]  /*6890*/  @P0 BRA `(.L_x_309) ;  /* 0x00000000005c0947 */ /* 0x007fea0003800000 */
[----:B------:R-:W-:Y:S01]  /*68a0*/  ULOP3.LUT UR7, UR4, 0x7fe, URZ, 0xc0, !UPT ;  /* 0x000007fe04077892 */ /* 0x000fe2000f8ec0ff */
[----:B0-----:R-:W-:Y:S01]  /*68b0*/  LDS.U16 R6, [R3] ;  /* 0x0000000003067984 */ /* 0x001fe20000000400 */
[----:B------:R-:W-:Y:S01]  /*68c0*/  MOV R7, UR5 ;  /* 0x0000000500077c02 */ /* 0x000fe20008000f00 */
[----:B------:R-:W-:Y:S04]  /*68d0*/  BSSY.RELIABLE B1, `(.L_x_310) ;  /* 0x0000011000017945 */ /* 0x000fe80003800100 */
[----:B------:R-:W-:Y:S02]  /*68e0*/  IMAD R7, R7, 0x8, R2 ;  /* 0x0000000807077824 */ /* 0x000fe400078e0202 */
        /* <DEDUP_REMOVED lines=13> */
[----:B------:R-:W-:Y:S02]  /*69c0*/  MOV R4, R6 ;  /* 0x0000000600047202 */ /* 0x000fe40000000f00 */
[----:B------:R-:W-:-:S07]  /*69d0*/  MOV R5, R7 ;  /* 0x0000000700057202 */ /* 0x000fce0000000f00 */
.L_x_311:
[----:B------:R-:W-:Y:S05]  /*69e0*/  BSYNC.RELIABLE B1 ;  /* 0x0000000000017941 */ /* 0x000fea0003800100 */
.L_x_310:
[----:B------:R2:W-:Y:S04]  /*69f0*/  STS.U16 [R3], R9 ;  /* 0x0000000903007388 */ /* 0x0005e80000000400 */
[----:B-1----:R2:W-:Y:S02]  /*6a00*/  STS.64 [R2], R4 ;  /* 0x0000000402007388 */ /* 0x0025e40000000a00 */
.L_x_309:
[----:B------:R-:W-:Y:S05]  /*6a10*/  BSYNC.RECONVERGENT B0 ;  /* 0x0000000000007941 */ /* 0x000fea0003800200 */
.L_x_308:
[----:B------:R-:W-:Y:S05]  /*6a20*/  WARPSYNC.ALL ;  /* 0x0000000000007948 */ /* 0x000fea0003800000 */
[----:B------:R-:W-:Y:S01]  /*6a30*/  BAR.SYNC.DEFER_BLOCKING 0x0 ;  /* 0x0000000000007b1d */ /* 0x000fe20000010000 */
[----:B------:R-:W-:-:S09]  /*6a40*/  UISETP.GT.U32.AND UP0, UPT, UR4, 0x83, UPT ;  /* 0x000000830400788c */ /* 0x000fd2000bf04070 */
[----:B------:R-:W-:Y:S05]  /*6a50*/  BRA.U UP0, `(.L_x_312) ;  /* 0xfffffffd007c7547 */ /* 0x000fea000b83ffff */
.L_x_307:
[----:B------:R-:W-:-:S13]  /*6a60*/  ISETP.GT.U32.AND P0, PT, R0, 0x1f, PT ;  /* 0x0000001f0000780c */ /* 0x000fda0003f04070 */
[----:B------:R-:W-:Y:S05]  /*6a70*/  @P0 EXIT ;  /* 0x000000000000094d */ /* 0x000fea0003800000 */
[----:B-12---:R-:W-:Y:S01]  /*6a80*/  LDS.U16 R4, [R3] ;  /* 0x0000000003047984 */ /* 0x006fe20000000400 */
[----:B------:R-:W-:Y:S04]  /*6a90*/  BSSY.RECONVERGENT B0, `(.L_x_313) ;  /* 0x0000015000007945 */ /* 0x000fe80003800200 */
[----:B------:R-:W-:Y:S01]  /*6aa0*/  BSSY.RELIABLE B1, `(.L_x_314) ;  /* 0x000000e000017945 */ /* 0x000fe20003800100 */
[----:B------:R-:W1:Y:S02]  /*6ab0*/  LDS.U16 R5, [R3+0x40] ;  /* 0x0000400003057984 */ /* 0x000e640000000400 */
[----:B-1----:R-:W-:-:S13]  /*6ac0*/  HSETP2.BF16_V2.GEU.AND P0, PT, R4.H0_H0, R5.H0_H0, PT ;  /* 0x2000000504007234 */ /* 0x002fda0003f0e802 */
[----:B------:R-:W-:Y:S05]  /*6ad0*/  @!P0 BRA `(.L_x_315) ;  /* 0x0000000000288947 */ /* 0x000fea0003800000 */
[----:B------:R-:W-:-:S05]  /*6ae0*/  PRMT R8, R4, 0x7610, R8 ;  /* 0x0000761004087816 */ /* 0x000fca0000000008 */
        /* <DEDUP_REMOVED lines=9> */
.L_x_315:
[----:B------:R-:W-:Y:S05]  /*6b80*/  BSYNC.RELIABLE B1 ;  /* 0x0000000000017941 */ /* 0x000fea0003800100 */
.L_x_314:
[----:B------:R-:W1:Y:S04]  /*6b90*/  LDS.64 R4, [R2+0x100] ;  /* 0x0001000002047984 */ /* 0x000e680000000a00 */
[----:B-1----:R-:W-:Y:S04]  /*6ba0*/  STS.64 [R2], R4 ;  /* 0x0000000402007388 */ /* 0x002fe80000000a00 */
[----:B0-----:R-:W0:Y:S04]  /*6bb0*/  LDS.U16 R6, [R3+0x40] ;  /* 0x0000400003067984 */ /* 0x001e280000000400 */
[----:B0-----:R1:W-:Y:S01]  /*6bc0*/  STS.U16 [R3], R6 ;  /* 0x0000000603007388 */ /* 0x0013e20000000400 */
[----:B------:R-:W-:-:S07]  /*6bd0*/  PRMT R8, R6, 0x7610, R8 ;  /* 0x0000761006087816 */ /* 0x000fce0000000008 */
.L_x_316:
[----:B------:R-:W-:Y:S05]  /*6be0*/  BSYNC.RECONVERGENT B0 ;  /* 0x0000000000007941 */ /* 0x000fea0003800200 */
.L_x_313:
        /* <DEDUP_REMOVED lines=15> */
.L_x_319:
[----:B------:R-:W-:Y:S05]  /*6ce0*/  BSYNC.RELIABLE B2 ;  /* 0x0000000000027941 */ /* 0x000fea0003800100 */
.L_x_318:
[----:B------:R-:W2:Y:S04]  /*6cf0*/  LDS.64 R4, [R2+0x80] ;  /* 0x0000800002047984 */ /* 0x000ea80000000a00 */
[----:B--2---:R-:W-:Y:S04]  /*6d00*/  STS.64 [R2], R4 ;  /* 0x0000000402007388 */ /* 0x004fe80000000a00 */
[----:B01----:R-:W0:Y:S04]  /*6d10*/  LDS.U16 R6, [R3+0x20] ;  /* 0x0000200003067984 */ /* 0x003e280000000400 */
[----:B0-----:R2:W-:Y:S01]  /*6d20*/  STS.U16 [R3], R6 ;  /* 0x0000000603007388 */ /* 0x0015e20000000400 */
[----:B------:R-:W-:-:S07]  /*6d30*/  PRMT R8, R6, 0x7610, R8 ;  /* 0x0000761006087816 */ /* 0x000fce0000000008 */
.L_x_320:
[----:B------:R-:W-:Y:S05]  /*6d40*/  BSYNC.RECONVERGENT B0 ;  /* 0x0000000000007941 */ /* 0x000fea0003800200 */
.L_x_317:
        /* <DEDUP_REMOVED lines=15> */
.L_x_323:
[----:B------:R-:W-:Y:S05]  /*6e40*/  BSYNC.RELIABLE B3 ;  /* 0x0000000000037941 */ /* 0x000fea0003800100 */
.L_x_322:
[----:B------:R-:W3:Y:S04]  /*6e50*/  LDS.64 R4, [R2+0x40] ;  /* 0x0000400002047984 */ /* 0x000ee80000000a00 */
[----:B---3--:R-:W-:Y:S04]  /*6e60*/  STS.64 [R2], R4 ;  /* 0x0000000402007388 */ /* 0x008fe80000000a00 */
[----:B012---:R-:W0:Y:S04]  /*6e70*/  LDS.U16 R6, [R3+0x10] ;  /* 0x0000100003067984 */ /* 0x007e280000000400 */
[----:B0-----:R3:W-:Y:S01]  /*6e80*/  STS.U16 [R3], R6 ;  /* 0x0000000603007388 */ /* 0x0017e20000000400 */
[----:B------:R-:W-:-:S07]  /*6e90*/  PRMT R8, R6, 0x7610, R8 ;  /* 0x0000761006087816 */ /* 0x000fce0000000008 */
.L_x_324:
[----:B------:R-:W-:Y:S05]  /*6ea0*/  BSYNC.RECONVERGENT B0 ;  /* 0x0000000000007941 */ /* 0x000fea0003800200 */
.L_x_321:
        /* <DEDUP_REMOVED lines=15> */
.L_x_327:
[----:B------:R-:W-:Y:S05]  /*6fa0*/  BSYNC.RELIABLE B4 ;  /* 0x0000000000047941 */ /* 0x000fea0003800100 */
.L_x_326:
[----:B------:R-:W4:Y:S04]  /*6fb0*/  LDS.64 R4, [R2+0x20] ;  /* 0x0000200002047984 */ /* 0x000f280000000a00 */
[----:B----4-:R-:W-:Y:S04]  /*6fc0*/  STS.64 [R2], R4 ;  /* 0x0000000402007388 */ /* 0x010fe80000000a00 */
[----:B0123--:R-:W0:Y:S04]  /*6fd0*/  LDS.U16 R6, [R3+0x8] ;  /* 0x0000080003067984 */ /* 0x00fe280000000400 */
[----:B0-----:R4:W-:Y:S01]  /*6fe0*/  STS.U16 [R3], R6 ;  /* 0x0000000603007388 */ /* 0x0019e20000000400 */
[----:B------:R-:W-:-:S07]  /*6ff0*/  PRMT R8, R6, 0x7610, R8 ;  /* 0x0000761006087816 */ /* 0x000fce0000000008 */
.L_x_328:
[----:B------:R-:W-:Y:S05]  /*7000*/  BSYNC.RECONVERGENT B0 ;  /* 0x0000000000007941 */ /* 0x000fea0003800200 */
.L_x_325:
        /* <DEDUP_REMOVED lines=15> */
.L_x_331:
[----:B------:R-:W-:Y:S05]  /*7100*/  BSYNC.RELIABLE B5 ;  /* 0x0000000000057941 */ /* 0x000fea0003800100 */
.L_x_330:
[----:B------:R-:W5:Y:S04]  /*7110*/  LDS.64 R4, [R2+0x10] ;  /* 0x0000100002047984 */ /* 0x000f680000000a00 */
[----:B-----5:R-:W-:Y:S04]  /*7120*/  STS.64 [R2], R4 ;  /* 0x0000000402007388 */ /* 0x020fe80000000a00 */
[----:B01234-:R-:W0:Y:S04]  /*7130*/  LDS.U16 R6, [R3+0x4] ;  /* 0x0000040003067984 */ /* 0x01fe280000000400 */
[----:B0-----:R0:W-:Y:S01]  /*7140*/  STS.U16 [R3], R6 ;  /* 0x0000000603007388 */ /* 0x0011e20000000400 */
[----:B------:R-:W-:-:S07]  /*7150*/  PRMT R8, R6, 0x7610, R8 ;  /* 0x0000761006087816 */ /* 0x000fce0000000008 */
.L_x_332:
[----:B------:R-:W-:Y:S05]  /*7160*/  BSYNC.RECONVERGENT B0 ;  /* 0x0000000000007941 */ /* 0x000fea0003800200 */
.L_x_329:
        /* <DEDUP_REMOVED lines=15> */
.L_x_335:
[----:B------:R-:W-:Y:S05]  /*7260*/  BSYNC.RELIABLE B6 ;  /* 0x0000000000067941 */ /* 0x000fea0003800100 */
.L_x_334:
[----:B------:R-:W5:Y:S04]  /*7270*/  LDS.64 R4, [R2+0x8] ;  /* 0x0000080002047984 */ /* 0x000f680000000a00 */
[----:B-----5:R-:W-:Y:S04]  /*7280*/  STS.64 [R2], R4 ;  /* 0x0000000402007388 */ /* 0x020fe80000000a00 */
[----:B01234-:R-:W0:Y:S04]  /*7290*/  LDS.U16 R6, [R3+0x2] ;  /* 0x0000020003067984 */ /* 0x01fe280000000400 */
[----:B0-----:R0:W-:Y:S02]  /*72a0*/  STS.U16 [R3], R6 ;  /* 0x0000000603007388 */ /* 0x0011e40000000400 */
.L_x_336:
[----:B------:R-:W-:Y:S05]  /*72b0*/  BSYNC.RECONVERGENT B0 ;  /* 0x0000000000007941 */ /* 0x000fea0003800200 */
.L_x_333:
[----:B------:R-:W-:Y:S05]  /*72c0*/  WARPSYNC.ALL ;  /* 0x0000000000007948 */ /* 0x000fea0003800000 */
[----:B------:R-:W-:-:S13]  /*72d0*/  ISETP.NE.AND P0, PT, R0, RZ, PT ;  /* 0x000000ff0000720c */ /* 0x000fda0003f05270 */
[----:B------:R-:W-:Y:S05]  /*72e0*/  @P0 EXIT ;  /* 0x000000000000094d */ /* 0x000fea0003800000 */
[----:B------:R-:W5:Y:S01]  /*72f0*/  S2UR UR5, SR_CgaCtaId ;  /* 0x00000000000579c3 */ /* 0x000f620000008800 */
[----:B------:R-:W-:Y:S01]  /*7300*/  UMOV UR4, 0x400 ;  /* 0x0000040000047882 */ /* 0x000fe20000000000 */
[----:B------:R-:W-:Y:S01]  /*7310*/  LDS.64 R4, [UR6] ;  /* 0x00000006ff047984 */ /* 0x000fe20008000a00 */
[----:B------:R-:W5:Y:S05]  /*7320*/  S2R R11, SR_CTAID.X ;  /* 0x00000000000b7919 */ /* 0x000f6a0000002500 */
[----:B01234-:R-:W0:Y:S08]  /*7330*/  LDC.64 R2, c[0x0][0x380] ;  /* 0x0000e000ff027b82 */ /* 0x01fe300000000a00 */
[----:B------:R-:W1:Y:S01]  /*7340*/  LDC.64 R6, c[0x0][0x388] ;  /* 0x0000e200ff067b82 */ /* 0x000e620000000a00 */
[----:B-----5:R-:W-:-:S09]  /*7350*/  ULEA UR4, UR5, UR4, 0x18 ;  /* 0x0000000405047291 */ /* 0x020fd2000f8ec0ff */
[----:B------:R-:W2:Y:S01]  /*7360*/  LDS.U16 R9, [UR4] ;  /* 0x00000004ff097984 */ /* 0x000ea20008000400 */
[----:B0-----:R-:W-:-:S04]  /*7370*/  IMAD.WIDE.U32 R2, R11, 0x2, R2 ;  /* 0x000000020b027825 */ /* 0x001fc800078e0002 */
[----:B-1----:R-:W-:Y:S01]  /*7380*/  IMAD.WIDE.U32 R6, R11, 0x8, R6 ;  /* 0x000000080b067825 */ /* 0x002fe200078e0006 */
[----:B--2---:R-:W-:Y:S04]  /*7390*/  STG.E.U16 desc[UR10][R2.64], R9 ;  /* 0x0000000902007986 */ /* 0x004fe8000c10150a */
[----:B------:R-:W-:Y:S01]  /*73a0*/  STG.E.64 desc[UR10][R6.64], R4 ;  /* 0x0000000406007986 */ /* 0x000fe2000c101b0a */
[----:B------:R-:W-:Y:S05]  /*73b0*/  EXIT ;  /* 0x000000000000794d */ /* 0x000fea0003800000 */
        .weak           $__internal_2_$__cuda_sm20_div_s64
        .type           $__internal_2_$__cuda_sm20_div_s64,@function
        .size           $__internal_2_$__cuda_sm20_div_s64,($__internal_3_$__cuda_sm20_rem_s64 - $__internal_2_$__cuda_sm20_div_s64)
$__internal_2_$__cuda_sm20_div_s64:
[----:B------:R-:W-:Y:S02]  /*73c0*/  IADD3 R25, P1, PT, RZ, -R12, RZ ;  /* 0x8000000cff197210 */ /* 0x000fe40007f3e0ff */
[----:B------:R-:W-:-:S03]  /*73d0*/  ISETP.GE.AND P0, PT, R11, RZ, PT ;  /* 0x000000ff0b00720c */ /* 0x000fc60003f06270 */
[----:B------:R-:W-:Y:S01]  /*73e0*/  IMAD.X R30, RZ, RZ, ~R11, P1 ;  /* 0x000000ffff1e7224 */ /* 0x000fe200008e0e0b */
[----:B------:R-:W-:-:S04]  /*73f0*/  SEL R24, R25, R12, !P0 ;  /* 0x0000000c19187207 */ /* 0x000fc80004000000 */
[----:B------:R-:W-:-:S04]  /*7400*/  SEL R25, R30, R11, !P0 ;  /* 0x0000000b1e197207 */ /* 0x000fc80004000000 */
[----:B------:R-:W0:Y:S08]  /*7410*/  I2F.U64.RP R33, R24 ;  /* 0x0000001800217312 */ /* 0x000e300000309000 */
[----:B0-----:R-:W0:Y:S02]  /*7420*/  MUFU.RCP R31, R33 ;  /* 0x00000021001f7308 */ /* 0x001e240000001000 */
[----:B0-----:R-:W-:-:S06]  /*7430*/  IADD3 R31, PT, PT, R31, 0x1ffffffe, RZ ;  /* 0x1ffffffe1f1f7810 */ /* 0x001fcc0007ffe0ff */
[----:B------:R-:W0:Y:S02]  /*7440*/  F2I.U64.TRUNC R42, R31 ;  /* 0x0000001f002a7311 */ /* 0x000e24000020d800 */
[----:B0-----:R-:W-:-:S04]  /*7450*/  IMAD.WIDE.U32 R40, R42, R24, RZ ;  /* 0x000000182a287225 */ /* 0x001fc800078e00ff */
[C---:B------:R-:W-:Y:S01]  /*7460*/  IMAD R29, R42.reuse, R25, R41 ;  /* 0x000000192a1d7224 */ /* 0x040fe200078e0229 */
[----:B------:R-:W-:Y:S01]  /*7470*/  IADD3 R32, P0, PT, RZ, -R40, RZ ;  /* 0x80000028ff207210 */ /* 0x000fe20007f1e0ff */
[----:B------:R-:W-:Y:S02]  /*7480*/  IMAD.MOV.U32 R41, RZ, RZ, R42 ;  /* 0x000000ffff297224 */ /* 0x000fe400078e002a */
[----:B------:R-:W-:Y:S02]  /*7490*/  IMAD R30, R43, R24, R29 ;  /* 0x000000182b1e7224 */ /* 0x000fe400078e021d */
[----:B------:R-:W-:-:S03]  /*74a0*/  IMAD.HI.U32 R40, R42, R32, RZ ;  /* 0x000000202a287227 */ /* 0x000fc600078e00ff */
[----:B------:R-:W-:-:S05]  /*74b0*/  IADD3.X R30, PT, PT, RZ, ~R30, RZ, P0, !PT ;  /* 0x8000001eff1e7210 */ /* 0x000fca00007fe4ff */
[----:B------:R-:W-:-:S04]  /*74c0*/  IMAD.WIDE.U32 R40, P0, R42, R30, R40 ;  /* 0x0000001e2a287225 */ /* 0x000fc80007800028 */
[C---:B------:R-:W-:Y:S02]  /*74d0*/  IMAD R29, R43.reuse, R30, RZ ;  /* 0x0000001e2b1d7224 */ /* 0x040fe400078e02ff */
[----:B------:R-:W-:-:S04]  /*74e0*/  IMAD.HI.U32 R32, P1, R43, R32, R40 ;  /* 0x000000202b207227 */ /* 0x000fc80007820028 */
[----:B------:R-:W-:Y:S01]  /*74f0*/  IMAD.HI.U32 R30, R43, R30, RZ ;  /* 0x0000001e2b1e7227 */ /* 0x000fe200078e00ff */
[----:B------:R-:W-:-:S04]  /*7500*/  IADD3 R41, P3, PT, R29, R32, RZ ;  /* 0x000000201d297210 */ /* 0x000fc80007f7e0ff */
[----:B------:R-:W-:Y:S01]  /*7510*/  IADD3.X R30, PT, PT, R30, R43, RZ, P0, !PT ;  /* 0x0000002b1e1e7210 */ /* 0x000fe200007fe4ff */
[----:B------:R-:W-:-:S03]  /*7520*/  IMAD.WIDE.U32 R42, R41, R24, RZ ;  /* 0x00000018292a7225 */ /* 0x000fc600078e00ff */
[----:B------:R-:W-:Y:S01]  /*7530*/  IADD3.X R31, PT, PT, RZ, RZ, R30, P3, P1 ;  /* 0x000000ffff1f7210 */ /* 0x000fe20001fe241e */
[----:B------:R-:W-:Y:S01]  /*7540*/  IMAD R32, R41, R25, R43 ;  /* 0x0000001929207224 */ /* 0x000fe200078e022b */
[----:B------:R-:W-:Y:S02]  /*7550*/  IADD3 R30, P0, PT, RZ, -R42, RZ ;  /* 0x8000002aff1e7210 */ /* 0x000fe40007f1e0ff */
[----:B------:R-:W-:Y:S01]  /*7560*/  ISETP.GE.AND P3, PT, R13, RZ, PT ;  /* 0x000000ff0d00720c */ /* 0x000fe20003f66270 */
[----:B------:R-:W-:Y:S02]  /*7570*/  IMAD R32, R31, R24, R32 ;  /* 0x000000181f207224 */ /* 0x000fe400078e0220 */
[----:B------:R-:W-:-:S03]  /*7580*/  IMAD.HI.U32 R40, R41, R30, RZ ;  /* 0x0000001e29287227 */ /* 0x000fc600078e00ff */
[----:B------:R-:W-:-:S05]  /*7590*/  IADD3.X R32, PT, PT, RZ, ~R32, RZ, P0, !PT ;  /* 0x80000020ff207210 */ /* 0x000fca00007fe4ff */
[----:B------:R-:W-:-:S04]  /*75a0*/  IMAD.WIDE.U32 R40, P1, R41, R32, R40 ;  /* 0x0000002029287225 */ /* 0x000fc80007820028 */
[----:B------:R-:W-:-:S04]  /*75b0*/  IMAD.HI.U32 R29, P0, R31, R30, R40 ;  /* 0x0000001e1f1d7227 */ /* 0x000fc80007800028 */
[----:B------:R-:W-:Y:S02]  /*75c0*/  HFMA2 R41, -RZ, RZ, 0, 0 ;  /* 0x00000000ff297431 */ /* 0x000fe400000001ff */
[----:B------:R-:W-:-:S04]  /*75d0*/  IMAD.HI.U32 R30, R31, R32, RZ ;  /* 0x000000201f1e7227 */ /* 0x000fc800078e00ff */
[----:B------:R-:W-:Y:S02]  /*75e0*/  IMAD R32, R31, R32, RZ ;  /* 0x000000201f207224 */ /* 0x000fe400078e02ff */
[----:B------:R-:W-:Y:S01]  /*75f0*/  IMAD.X R30, R30, 0x1, R31, P1 ;  /* 0x000000011e1e7824 */ /* 0x000fe200008e061f */
[-C--:B------:R-:W-:Y:S02]  /*7600*/  IADD3 R31, P4, PT, RZ, -R28.reuse, RZ ;  /* 0x8000001cff1f7210 */ /* 0x080fe40007f9e0ff */
[----:B------:R-:W-:Y:S02]  /*7610*/  IADD3 R29, P1, PT, R32, R29, RZ ;  /* 0x0000001d201d7210 */ /* 0x000fe40007f3e0ff */
[----:B------:R-:W-:Y:S02]  /*7620*/  SEL R31, R31, R28, !P3 ;  /* 0x0000001c1f1f7207 */ /* 0x000fe40005800000 */
[----:B------:R-:W-:Y:S02]  /*7630*/  IADD3.X R28, PT, PT, RZ, ~R13, RZ, P4, !PT ;  /* 0x8000000dff1c7210 */ /* 0x000fe400027fe4ff */
[----:B------:R-:W-:Y:S01]  /*7640*/  IADD3.X R33, PT, PT, RZ, RZ, R30, P1, P0 ;  /* 0x000000ffff217210 */ /* 0x000fe20000fe041e */
[----:B------:R-:W-:Y:S01]  /*7650*/  IMAD.HI.U32 R40, R29, R31, RZ ;  /* 0x0000001f1d287227 */ /* 0x000fe200078e00ff */
[----:B------:R-:W-:-:S02]  /*7660*/  SEL R28, R28, R13, !P3 ;  /* 0x0000000d1c1c7207 */ /* 0x000fc40005800000 */
[----:B------:R-:W-:-:S03]  /*7670*/  LOP3.LUT R13, R11, R13, RZ, 0x3c, !PT ;  /* 0x0000000d0b0d7212 */ /* 0x000fc600078e3cff */
[----:B------:R-:W-:-:S04]  /*7680*/  IMAD.WIDE.U32 R40, R29, R28, R40 ;  /* 0x0000001c1d287225 */ /* 0x000fc800078e0028 */
[C---:B------:R-:W-:Y:S02]  /*7690*/  IMAD R29, R33.reuse, R28, RZ ;  /* 0x0000001c211d7224 */ /* 0x040fe400078e02ff */
[----:B------:R-:W-:-:S05]  /*76a0*/  IMAD.HI.U32 R30, P0, R33, R31, R40 ;  /* 0x0000001f211e7227 */ /* 0x000fca0007800028 */
[----:B------:R-:W-:Y:S01]  /*76b0*/  IADD3 R29, P1, PT, R29, R30, RZ ;  /* 0x0000001e1d1d7210 */ /* 0x000fe20007f3e0ff */
[----:B------:R-:W-:-:S04]  /*76c0*/  IMAD.HI.U32 R30, R33, R28, RZ ;  /* 0x0000001c211e7227 */ /* 0x000fc800078e00ff */
[----:B------:R-:W-:Y:S02]  /*76d0*/  IMAD.X R30, RZ, RZ, R30, P0 ;  /* 0x000000ffff1e7224 */ /* 0x000fe400000e061e */
[----:B------:R-:W-:-:S03]  /*76e0*/  IMAD.WIDE.U32 R32, R29, R24, RZ ;  /* 0x000000181d207225 */ /* 0x000fc600078e00ff */
[----:B------:R-:W-:Y:S01]  /*76f0*/  IADD3.X R30, PT, PT, RZ, R30, RZ, P1, !PT ;  /* 0x0000001eff1e7210 */ /* 0x000fe20000ffe4ff */
[----:B------:R-:W-:Y:S01]  /*7700*/  IMAD R33, R29, R25, R33 ;  /* 0x000000191d217224 */ /* 0x000fe200078e0221 */
[----:B------:R-:W-:-:S03]  /*7710*/  IADD3 R31, P0, PT, -R32, R31, RZ ;  /* 0x0000001f201f7210 */ /* 0x000fc60007f1e1ff */
[-C--:B------:R-:W-:Y:S01]  /*7720*/  IMAD R33, R30, R24.reuse, R33 ;  /* 0x000000181e217224 */ /* 0x080fe200078e0221 */
[----:B------:R-:W-:-:S04]  /*7730*/  ISETP.GE.U32.AND P1, PT, R31, R24, PT ;  /* 0x000000181f00720c */ /* 0x000fc80003f26070 */
[----:B------:R-:W-:Y:S02]  /*7740*/  IADD3.X R33, PT, PT, ~R33, R28, RZ, P0, !PT ;  /* 0x0000001c21217210 */ /* 0x000fe400007fe5ff */
[----:B------:R-:W-:Y:S02]  /*7750*/  IADD3 R28, P3, PT, R31, -R24, RZ ;  /* 0x800000181f1c7210 */ /* 0x000fe40007f7e0ff */
[----:B------:R-:W-:-:S04]  /*7760*/  ISETP.GE.U32.AND.EX P1, PT, R33, R25, PT, P1 ;  /* 0x000000192100720c */ /* 0x000fc80003f26110 */
[----:B------:R-:W-:Y:S02]  /*7770*/  SEL R31, R28, R31, P1 ;  /* 0x0000001f1c1f7207 */ /* 0x000fe40000800000 */
[----:B------:R-:W-:Y:S02]  /*7780*/  IADD3 R28, P4, PT, R29, 0x1, RZ ;  /* 0x000000011d1c7810 */ /* 0x000fe40007f9e0ff */
[----:B------:R-:W-:Y:S01]  /*7790*/  ISETP.GE.U32.AND P0, PT, R31, R24, PT ;  /* 0x000000181f00720c */ /* 0x000fe20003f06070 */
[----:B------:R-:W-:Y:S01]  /*77a0*/  IMAD.X R24, R33, 0x1, ~R25, P3 ;  /* 0x0000000121187824 */ /* 0x000fe200018e0e19 */
[----:B------:R-:W-:Y:S02]  /*77b0*/  SEL R28, R28, R29, P1 ;  /* 0x0000001d1c1c7207 */ /* 0x000fe40000800000 */
[----:B------:R-:W-:Y:S02]  /*77c0*/  IADD3.X R29, PT, PT, RZ, R30, RZ, P4, !PT ;  /* 0x0000001eff1d7210 */ /* 0x000fe400027fe4ff */
[----:B------:R-:W-:-:S02]  /*77d0*/  SEL R24, R24, R33, P1 ;  /* 0x0000002118187207 */ /* 0x000fc40000800000 */
[----:B------:R-:W-:Y:S02]  /*77e0*/  SEL R29, R29, R30, P1 ;  /* 0x0000001e1d1d7207 */ /* 0x000fe40000800000 */
[----:B------:R-:W-:Y:S02]  /*77f0*/  IADD3 R31, P1, PT, R28, 0x1, RZ ;  /* 0x000000011c1f7810 */ /* 0x000fe40007f3e0ff */
[----:B------:R-:W-:Y:S02]  /*7800*/  ISETP.GE.U32.AND.EX P0, PT, R24, R25, PT, P0 ;  /* 0x000000191800720c */ /* 0x000fe40003f06100 */
[-C--:B------:R-:W-:Y:S02]  /*7810*/  IADD3.X R24, PT, PT, RZ, R29.reuse, RZ, P1, !PT ;  /* 0x0000001dff187210 */ /* 0x080fe40000ffe4ff */
[----:B------:R-:W-:Y:S02]  /*7820*/  SEL R31, R31, R28, P0 ;  /* 0x0000001c1f1f7207 */ /* 0x000fe40000000000 */
[----:B------:R-:W-:-:S02]  /*7830*/  SEL R29, R24, R29, P0 ;  /* 0x0000001d181d7207 */ /* 0x000fc40000000000 */
[-C--:B------:R-:W-:Y:S02]  /*7840*/  IADD3 R24, P3, PT, RZ, -R31.reuse, RZ ;  /* 0x8000001fff187210 */ /* 0x080fe40007f7e0ff */
[----:B------:R-:W-:Y:S02]  /*7850*/  ISETP.NE.U32.AND P0, PT, R12, RZ, PT ;  /* 0x000000ff0c00720c */ /* 0x000fe40003f05070 */
[----:B------:R-:W-:Y:S01]  /*7860*/  ISETP.GE.AND P1, PT, R13, RZ, PT ;  /* 0x000000ff0d00720c */ /* 0x000fe20003f26270 */
[----:B------:R-:W-:Y:S01]  /*7870*/  IMAD.X R12, RZ, RZ, ~R29, P3 ;  /* 0x000000ffff0c7224 */ /* 0x000fe200018e0e1d */
[----:B------:R-:W-:Y:S02]  /*7880*/  ISETP.NE.AND.EX P0, PT, R11, RZ, PT, P0 ;  /* 0x000000ff0b00720c */ /* 0x000fe40003f05300 */
[----:B------:R-:W-:Y:S02]  /*7890*/  MOV R11, 0x0 ;  /* 0x00000000000b7802 */ /* 0x000fe40000000f00 */
[----:B------:R-:W-:-:S02]  /*78a0*/  SEL R24, R24, R31, !P1 ;  /* 0x0000001f18187207 */ /* 0x000fc40004800000 */
[----:B------:R-:W-:Y:S02]  /*78b0*/  SEL R12, R12, R29, !P1 ;  /* 0x0000001d0c0c7207 */ /* 0x000fe40004800000 */
[----:B------:R-:W-:Y:S02]  /*78c0*/  SEL R24, R24, 0xffffffff, P0 ;  /* 0xffffffff18187807 */ /* 0x000fe40000000000 */
[----:B------:R-:W-:Y:S01]  /*78d0*/  SEL R25, R12, 0xffffffff, P0 ;  /* 0xffffffff0c197807 */ /* 0x000fe20000000000 */
[----:B------:R-:W-:Y:S06]  /*78e0*/  RET.REL.NODEC R10 `(uncontiguous_reduce_bf16) ;  /* 0xffffff840ac47950 */ /* 0x000fec0003c3ffff */
        .weak           $__internal_3_$__cuda_sm20_rem_s64
        .type           $__internal_3_$__cuda_sm20_rem_s64,@function
        .size           $__internal_3_$__cuda_sm20_rem_s64,(.L_x_4839 - $__internal_3_$__cuda_sm20_rem_s64)
$__internal_3_$__cuda_sm20_rem_s64:
        /* <DEDUP_REMOVED lines=18> */
[----:B------:R-:W-:-:S04]  /*7a10*/  IMAD.HI.U32 R12, P1, R15, R25, R12 ;  /* 0x000000190f0c7227 */ /* 0x000fc8000782000c */
[----:B------:R-:W-:Y:S01]  /*7a20*/  IMAD.HI.U32 R25, R15, R29, RZ ;  /* 0x0000001d0f197227 */ /* 0x000fe200078e00ff */
[----:B------:R-:W-:Y:S02]  /*7a30*/  IADD3 R13, P2, PT, R33, R12, RZ ;  /* 0x0000000c210d7210 */ /* 0x000fe40007f5e0ff */
[----:B------:R-:W-:Y:S01]  /*7a40*/  IADD3 R29, P4, PT, RZ, -R22, RZ ;  /* 0x80000016ff1d7210 */ /* 0x000fe20007f9e0ff */
[----:B------:R-:W-:Y:S02]  /*7a50*/  IMAD.X R25, R25, 0x1, R15, P0 ;  /* 0x0000000119197824 */ /* 0x000fe400000e060f */
        /* <DEDUP_REMOVED lines=9> */
[----:B------:R-:W-:-:S04]  /*7af0*/  IMAD.HI.U32 R32, R25, R14, RZ ;  /* 0x0000000e19207227 */ /* 0x000fc800078e00ff */
[----:B------:R-:W-:Y:S01]  /*7b00*/  IMAD.HI.U32 R12, P2, R25, R15, R12 ;  /* 0x0000000f190c7227 */ /* 0x000fe2000784000c */
[----:B------:R-:W-:Y:S02]  /*7b10*/  SEL R15, R29, R22, !P1 ;  /* 0x000000161d0f7207 */ /* 0x000fe40004800000 */
[-C--:B------:R-:W-:Y:S01]  /*7b20*/  IADD3.X R22, PT, PT, RZ, ~R9.reuse, RZ, P4, !PT ;  /* 0x80000009ff167210 */ /* 0x080fe200027fe4ff */
[----:B------:R-:W-:Y:S02]  /*7b30*/  IMAD R13, R25, R14, RZ ;  /* 0x0000000e190d7224 */ /* 0x000fe400078e02ff */
[----:B------:R-:W-:Y:S01]  /*7b40*/  IMAD.X R25, R32, 0x1, R25, P0 ;  /* 0x0000000120197824 */ /* 0x000fe200000e0619 */
[----:B------:R-:W-:Y:S02]  /*7b50*/  SEL R9, R22, R9, !P1 ;  /* 0x0000000916097207 */ /* 0x000fe40004800000 */
[----:B------:R-:W-:Y:S01]  /*7b60*/  IADD3 R14, P3, PT, R13, R12, RZ ;  /* 0x0000000c0d0e7210 */ /* 0x000fe20007f7e0ff */
[----:B------:R-:W-:-:S03]  /*7b70*/  HFMA2 R13, -RZ, RZ, 0, 0 ;  /* 0x00000000ff0d7431 */ /* 0x000fc600000001ff */
[----:B------:R-:W-:Y:S01]  /*7b80*/  IADD3.X R22, PT, PT, RZ, RZ, R25, P3, P2 ;  /* 0x000000ffff167210 */ /* 0x000fe20001fe4419 */
[----:B------:R-:W-:-:S04]  /*7b90*/  IMAD.HI.U32 R12, R14, R15, RZ ;  /* 0x0000000f0e0c7227 */ /* 0x000fc800078e00ff */
[-C--:B------:R-:W-:Y:S02]  /*7ba0*/  IMAD R25, R22, R9.reuse, RZ ;  /* 0x0000000916197224 */ /* 0x080fe400078e02ff */
[----:B------:R-:W-:-:S04]  /*7bb0*/  IMAD.WIDE.U32 R12, R14, R9, R12 ;  /* 0x000000090e0c7225 */ /* 0x000fc800078e000c */
[----:B------:R-:W-:-:S04]  /*7bc0*/  IMAD.HI.U32 R14, R22, R9, RZ ;  /* 0x00000009160e7227 */ /* 0x000fc800078e00ff */
[----:B------:R-:W-:-:S05]  /*7bd0*/  IMAD.HI.U32 R12, P0, R22, R15, R12 ;  /* 0x0000000f160c7227 */ /* 0x000fca000780000c */
[----:B------:R-:W-:Y:S02]  /*7be0*/  IADD3 R25, P2, PT, R25, R12, RZ ;  /* 0x0000000c19197210 */ /* 0x000fe40007f5e0ff */
[----:B------:R-:W-:-:S03]  /*7bf0*/  IADD3.X R14, PT, PT, R14, RZ, RZ, P0, !PT ;  /* 0x000000ff0e0e7210 */ /* 0x000fc600007fe4ff */
        /* <DEDUP_REMOVED lines=27> */
[----:B------:R-:W-:Y:S06]  /*7db0*/  RET.REL.NODEC R28 `(uncontiguous_reduce_bf16) ;  /* 0xffffff801c907950 */ /* 0x000fec0003c3ffff */
.L_x_337:
        /* <DEDUP_REMOVED lines=12> */
.L_x_4839:


//--------------------- .text.contiguous_reduce_bf16 --------------------------
	.section	.text.contiguous_reduce_bf16,"ax",@progbits
	.align	128
        .global         contiguous_reduce_bf16
        .type           contiguous_reduce_bf16,@function
        .size           contiguous_reduce_bf16,(.L_x_4892 - contiguous_reduce_bf16)
        .other          contiguous_reduce_bf16,@"STO_CUDA_ENTRY STV_DEFAULT"
contiguous_reduce_bf16:
.text.contiguous_reduce_bf16:
        /* <DEDUP_REMOVED lines=27> */
[----:B------:R-:W-:-:S04]  /*01b0*/  LEA.HI.X R13, R8, UR13, RZ, 0x1, P1 ;  /* 0x0000000d080d7c11 */ /* 0x000fc800088f0cff */
[----:B------:R-:W2:Y:S04]  /*01c0*/  LDG.E.U16 R11, desc[UR8][R10.64] ;  /* 0x000000080a0b7981 */ /* 0x000ea8000c1e1500 */
[----:B------:R-:W2:Y:S01]  /*01d0*/  LDG.E.U16 R12, desc[UR8][R12.64] ;  /* 0x000000080c0c7981 */ /* 0x000ea2000c1e1500 */
[----:B------:R-:W-:Y:S01]  /*01e0*/  IMAD.MOV.U32 R9, RZ, RZ, RZ ;  /* 0x000000ffff097224 */ /* 0x000fe200078e00ff */
[----:B--2---:R-:W-:-:S13]  /*01f0*/  HSETP2.BF16_V2.GEU.AND P0, PT, R11.H0_H0, R12.H0_H0, PT ;  /* 0x2000000c0b007234 */ /* 0x004fda0003f0e802 */
[----:B------:R1:W-:Y:S04]  /*0200*/  @!P0 STS.U16 [R4], R12 ;  /* 0x0000000c04008388 */ /* 0x0003e80000000400 */
[----:B------:R1:W-:Y:S04]  /*0210*/  @!P0 STS.64 [R3], R8 ;  /* 0x0000000803008388 */ /* 0x0003e80000000a00 */
[----:B------:R1:W-:Y:S04]  /*0220*/  @P0 STS.U16 [R4], R11 ;  /* 0x0000000b04000388 */ /* 0x0003e80000000400 */
[----:B------:R1:W-:Y:S01]  /*0230*/  @P0 STS.64 [R3], R6 ;  /* 0x0000000603000388 */ /* 0x0003e20000000a00 */
[----:B------:R-:W-:Y:S05]  /*0240*/  BRA `(.L_x_340) ;  /* 0x0000000000247947 */ /* 0x000fea0003800000 */
.L_x_339:
[----:B------:R-:W-:-:S04]  /*0250*/  ISETP.GE.U32.AND P0, PT, R6, UR10, PT ;  /* 0x0000000a06007c0c */ /* 0x000fc8000bf06070 */
[----:B------:R-:W-:-:S13]  /*0260*/  ISETP.GE.U32.AND.EX P0, PT, RZ, UR11, PT, P0 ;  /* 0x0000000bff007c0c */ /* 0x000fda000bf06100 */
[----:B------:R-:W-:Y:S05]  /*0270*/  @P0 BRA `(.L_x_340) ;  /* 0x0000000000180947 */ /* 0x000fea0003800000 */
[----:B------:R-:W0:Y:S02]  /*0280*/  LDCU.64 UR12, c[0x0][0x390] ;  /* 0x00007200ff0c77ac */ /* 0x000e240008000a00 */
[----:B0-----:R-:W-:-:S04]  /*0290*/  LEA R8, P0, R6, UR12, 0x1 ;  /* 0x0000000c06087c11 */ /* 0x001fc8000f8008ff */
[----:B------:R-:W-:-:S06]  /*02a0*/  LEA.HI.X R9, R6, UR13, RZ, 0x1, P0 ;  /* 0x0000000d06097c11 */ /* 0x000fcc00080f0cff */
[----:B------:R-:W2:Y:S04]  /*02b0*/  LDG.E.U16 R9, desc[UR8][R8.64] ;  /* 0x0000000808097981 */ /* 0x000ea8000c1e1500 */
[----:B--2---:R0:W-:Y:S04]  /*02c0*/  STS.U16 [R4], R9 ;  /* 0x0000000904007388 */ /* 0x0041e80000000400 */
[----:B------:R0:W-:Y:S02]  /*02d0*/  STS.64 [R3], R6 ;  /* 0x0000000603007388 */ /* 0x0001e40000000a00 */
.L_x_340:
[----:B------:R-:W-:Y:S05]  /*02e0*/  BSYNC.RECONVERGENT B0 ;  /* 0x0000000000007941 */ /* 0x000fea0003800200 */
.L_x_338:
[----:B------:R-:W-:Y:S01]  /*02f0*/  BAR.SYNC.DEFER_BLOCKING 0x0 ;  /* 0x0000000000007b1d */ /* 0x000fe20000010000 */
[----:B------:R-:W-:-:S09]  /*0300*/  UISETP.GE.U32.AND UP0, UPT, UR5, 0x42, UPT ;  /* 0x000000420500788c */ /* 0x000fd2000bf06070 */
[----:B------:R-:W-:Y:S05]  /*0310*/  BRA.U !UP0, `(.L_x_341) ;  /* 0x0000000108847547 */ /* 0x000fea000b800000 */
.L_x_346:
[----:B------:R-:W-:Y:S01]  /*0320*/  UMOV UR4, UR5 ;  /* 0x0000000500047c82 */ /* 0x000fe20008000000 */
[----:B------:R-:W-:Y:S01]  /*0330*/  USHF.R.U32.HI UR5, URZ, 0x1, UR5 ;  /* 0x00000001ff057899 */ /* 0x000fe20008011605 */
[----:B------:R-:W-:Y:S05]  /*0340*/  BSSY.RECONVERGENT B0, `(.L_x_342) ;  /* 0x000001a000007945 */ /* 0x000fea0003800200 */
[----:B------:R-:W-:-:S13]  /*0350*/  ISETP.GE.U32.AND P0, PT, R2, UR5, PT ;  /* 0x0000000502007c0c */ /* 0x000fda000bf06070 */
[----:B0-2---:R-:W-:Y:S05]  /*0360*/  @P0 BRA `(.L_x_343) ;  /* 0x00000000005c0947 */ /* 0x005fea0003800000 */
[----:B------:R-:W-:Y:S01]  /*0370*/  ULOP3.LUT UR7, UR4, 0x7fe, URZ, 0xc0, !UPT ;  /* 0x000007fe04077892 */ /* 0x000fe2000f8ec0ff */
[----:B------:R-:W-:Y:S01]  /*0380*/  LDS.U16 R5, [R4] ;  /* 0x0000000004057984 */ /* 0x000fe20000000400 */
[----:B-1----:R-:W-:Y:S01]  /*0390*/  IMAD.U32 R8, RZ, RZ, UR5 ;  /* 0x00000005ff087e24 */ /* 0x002fe2000f8e00ff */
[----:B------:R-:W-:Y:S03]  /*03a0*/  BSSY.RELIABLE B1, `(.L_x_344) ;  /* 0x0000011000017945 */ /* 0x000fe60003800100 */
[----:B------:R-:W-:-:S03]  /*03b0*/  IMAD R8, R8, 0x8, R3 ;  /* 0x0000000808087824 */ /* 0x000fc600078e0203 */
[----:B------:R-:W1:Y:S02]  /*03c0*/  LDS.U16 R10, [R4+UR7] ;  /* 0x00000007040a7984 */ /* 0x000e640008000400 */
[----:B-1----:R-:W-:-:S13]  /*03d0*/  HSETP2.BF16_V2.GEU.AND P0, PT, R5.H0_H0, R10.H0_H0, PT ;  /* 0x2000000a05007234 */ /* 0x002fda0003f0e802 */
[----:B0-----:R0:W1:Y:S01]  /*03e0*/  @!P0 LDS.64 R6, [R8] ;  /* 0x0000000008068984 */ /* 0x0010620000000a00 */
        /* <DEDUP_REMOVED lines=12> */
.L_x_345:
[----:B------:R-:W-:Y:S05]  /*04b0*/  BSYNC.RELIABLE B1 ;  /* 0x0000000000017941 */ /* 0x000fea0003800100 */
.L_x_344:
[----:B------:R2:W-:Y:S04]  /*04c0*/  STS.U16 [R4], R10 ;  /* 0x0000000a04007388 */ /* 0x0005e80000000400 */
[----:B-1----:R2:W-:Y:S02]  /*04d0*/  STS.64 [R3], R6 ;  /* 0x0000000603007388 */ /* 0x0025e40000000a00 */
.L_x_343:
[----:B------:R-:W-:Y:S05]  /*04e0*/  BSYNC.RECONVERGENT B0 ;  /* 0x0000000000007941 */ /* 0x000fea0003800200 */
.L_x_342:
[----:B------:R-:W-:Y:S05]  /*04f0*/  WARPSYNC.ALL ;  /* 0x0000000000007948 */ /* 0x000fea0003800000 */
[----:B------:R-:W-:Y:S01]  /*0500*/  BAR.SYNC.DEFER_BLOCKING 0x0 ;  /* 0x0000000000007b1d */ /* 0x000fe20000010000 */
[----:B------:R-:W-:-:S09]  /*0510*/  UISETP.GT.U32.AND UP0, UPT, UR4, 0x83, UPT ;  /* 0x000000830400788c */ /* 0x000fd2000bf04070 */
[----:B------:R-:W-:Y:S05]  /*0520*/  BRA.U UP0, `(.L_x_346) ;  /* 0xfffffffd007c7547 */ /* 0x000fea000b83ffff */
.L_x_341:
[----:B------:R-:W-:-:S13]  /*0530*/  ISETP.GT.U32.AND P0, PT, R2, 0x1f, PT ;  /* 0x0000001f0200780c */ /* 0x000fda0003f04070 */
[----:B------:R-:W-:Y:S05]  /*0540*/  @P0 EXIT ;  /* 0x000000000000094d */ /* 0x000fea0003800000 */
[----:B------:R-:W-:Y:S01]  /*0550*/  LDS.U16 R5, [R4] ;  /* 0x0000000004057984 */ /* 0x000fe20000000400 */
[----:B------:R-:W-:Y:S04]  /*0560*/  BSSY.RECONVERGENT B1, `(.L_x_347) ;  /* 0x0000014000017945 */ /* 0x000fe80003800200 */
[----:B------:R-:W-:Y:S01]  /*0570*/  BSSY.RELIABLE B0, `(.L_x_348) ;  /* 0x000000d000007945 */ /* 0x000fe20003800100 */
[----:B012---:R-:W0:Y:S02]  /*0580*/  LDS.U16 R6, [R4+0x40] ;  /* 0x0000400004067984 */ /* 0x007e240000000400 */
        /* <DEDUP_REMOVED lines=11> */
.L_x_349:
[----:B------:R-:W-:Y:S05]  /*0640*/  BSYNC.RELIABLE B0 ;  /* 0x0000000000007941 */ /* 0x000fea0003800100 */
.L_x_348:
[----:B------:R-:W0:Y:S04]  /*0650*/  LDS.64 R6, [R3+0x100] ;  /* 0x0001000003067984 */ /* 0x000e280000000a00 */
[----:B0-----:R-:W-:Y:S04]  /*0660*/  STS.64 [R3], R6 ;  /* 0x0000000603007388 */ /* 0x001fe80000000a00 */
[----:B------:R-:W0:Y:S04]  /*0670*/  LDS.U16 R9, [R4+0x40] ;  /* 0x0000400004097984 */ /* 0x000e280000000400 */
[----:B0-----:R0:W-:Y:S01]  /*0680*/  STS.U16 [R4], R9 ;  /* 0x0000000904007388 */ /* 0x0011e20000000400 */
[----:B------:R-:W-:-:S07]  /*0690*/  PRMT R5, R9, 0x7610, R5 ;  /* 0x0000761009057816 */ /* 0x000fce0000000005 */
.L_x_350:
[----:B------:R-:W-:Y:S05]  /*06a0*/  BSYNC.RECONVERGENT B1 ;  /* 0x0000000000017941 */ /* 0x000fea0003800200 */
.L_x_347:
        /* <DEDUP_REMOVED lines=15> */
.L_x_353:
[----:B------:R-:W-:Y:S05]  /*07a0*/  BSYNC.RELIABLE B1 ;  /* 0x0000000000017941 */ /* 0x000fea0003800100 */
.L_x_352:
[----:B------:R-:W1:Y:S04]  /*07b0*/  LDS.64 R6, [R3+0x80] ;  /* 0x0000800003067984 */ /* 0x000e680000000a00 */
[----:B-1----:R-:W-:Y:S04]  /*07c0*/  STS.64 [R3], R6 ;  /* 0x0000000603007388 */ /* 0x002fe80000000a00 */
[----:B0-----:R-:W0:Y:S04]  /*07d0*/  LDS.U16 R9, [R4+0x20] ;  /* 0x0000200004097984 */ /* 0x001e280000000400 */
[----:B0-----:R1:W-:Y:S01]  /*07e0*/  STS.U16 [R4], R9 ;  /* 0x0000000904007388 */ /* 0x0013e20000000400 */
[----:B------:R-:W-:-:S07]  /*07f0*/  PRMT R5, R9, 0x7610, R5 ;  /* 0x0000761009057816 */ /* 0x000fce0000000005 */
.L_x_354:
[----:B------:R-:W-:Y:S05]  /*0800*/  BSYNC.RECONVERGENT B2 ;  /* 0x0000000000027941 */ /* 0x000fea0003800200 */
.L_x_351:
        /* <DEDUP_REMOVED lines=15> */
.L_x_357:
[----:B------:R-:W-:Y:S05]  /*0900*/  BSYNC.RELIABLE B2 ;  /* 0x0000000000027941 */ /* 0x000fea0003800100 */
.L_x_356:
[----:B------:R-:W2:Y:S04]  /*0910*/  LDS.64 R6, [R3+0x40] ;  /* 0x0000400003067984 */ /* 0x000ea80000000a00 */
[----:B--2---:R-:W-:Y:S04]  /*0920*/  STS.64 [R3], R6 ;  /* 0x0000000603007388 */ /* 0x004fe80000000a00 */
[----:B01----:R-:W0:Y:S04]  /*0930*/  LDS.U16 R9, [R4+0x10] ;  /* 0x0000100004097984 */ /* 0x003e280000000400 */
[----:B0-----:R2:W-:Y:S01]  /*0940*/  STS.U16 [R4], R9 ;  /* 0x0000000904007388 */ /* 0x0015e20000000400 */
[----:B------:R-:W-:-:S07]  /*0950*/  PRMT R5, R9, 0x7610, R5 ;  /* 0x0000761009057816 */ /* 0x000fce0000000005 */
.L_x_358:
[----:B------:R-:W-:Y:S05]  /*0960*/  BSYNC.RECONVERGENT B3 ;  /* 0x0000000000037941 */ /* 0x000fea0003800200 */
.L_x_355:
        /* <DEDUP_REMOVED lines=15> */
.L_x_361:
[----:B------:R-:W-:Y:S05]  /*0a60*/  BSYNC.RELIABLE B3 ;  /* 0x0000000000037941 */ /* 0x000fea0003800100 */
.L_x_360:
[----:B------:R-:W3:Y:S04]  /*0a70*/  LDS.64 R6, [R3+0x20] ;  /* 0x0000200003067984 */ /* 0x000ee80000000a00 */
[----:B---3--:R-:W-:Y:S04]  /*0a80*/  STS.64 [R3], R6 ;  /* 0x0000000603007388 */ /* 0x008fe80000000a00 */
[----:B012---:R-:W0:Y:S04]  /*0a90*/  LDS.U16 R9, [R4+0x8] ;  /* 0x0000080004097984 */ /* 0x007e280000000400 */
[----:B0-----:R3:W-:Y:S01]  /*0aa0*/  STS.U16 [R4], R9 ;  /* 0x0000000904007388 */ /* 0x0017e20000000400 */
[----:B------:R-:W-:-:S07]  /*0ab0*/  PRMT R5, R9, 0x7610, R5 ;  /* 0x0000761009057816 */ /* 0x000fce0000000005 */
.L_x_362:
[----:B------:R-:W-:Y:S05]  /*0ac0*/  BSYNC.RECONVERGENT B4 ;  /* 0x0000000000047941 */ /* 0x000fea0003800200 */
.L_x_359:
        /* <DEDUP_REMOVED lines=15> */
.L_x_365:
[----:B------:R-:W-:Y:S05]  /*0bc0*/  BSYNC.RELIABLE B4 ;  /* 0x0000000000047941 */ /* 0x000fea0003800100 */
.L_x_364:
[----:B------:R-:W4:Y:S04]  /*0bd0*/  LDS.64 R6, [R3+0x10] ;  /* 0x0000100003067984 */ /* 0x000f280000000a00 */
[----:B----4-:R-:W-:Y:S04]  /*0be0*/  STS.64 [R3], R6 ;  /* 0x0000000603007388 */ /* 0x010fe80000000a00 */
[----:B0123--:R-:W0:Y:S04]  /*0bf0*/  LDS.U16 R9, [R4+0x4] ;  /* 0x0000040004097984 */ /* 0x00fe280000000400 */
[----:B0-----:R4:W-:Y:S01]  /*0c00*/  STS.U16 [R4], R9 ;  /* 0x0000000904007388 */ /* 0x0019e20000000400 */
[----:B------:R-:W-:-:S07]  /*0c10*/  PRMT R5, R9, 0x7610, R5 ;  /* 0x0000761009057816 */ /* 0x000fce0000000005 */
.L_x_366:
[----:B------:R-:W-:Y:S05]  /*0c20*/  BSYNC.RECONVERGENT B5 ;  /* 0x0000000000057941 */ /* 0x000fea0003800200 */
.L_x_363:
        /* <DEDUP_REMOVED lines=15> */
.L_x_369:
[----:B------:R-:W-:Y:S05]  /*0d20*/  BSYNC.RELIABLE B6 ;  /* 0x0000000000067941 */ /* 0x000fea0003800100 */
.L_x_368:
[----:B------:R-:W5:Y:S04]  /*0d30*/  LDS.64 R6, [R3+0x8] ;  /* 0x0000080003067984 */ /* 0x000f680000000a00 */
[----:B-----5:R-:W-:Y:S04]  /*0d40*/  STS.64 [R3], R6 ;  /* 0x0000000603007388 */ /* 0x020fe80000000a00 */
[----:B------:R-:W5:Y:S04]  /*0d50*/  LDS.U16 R5, [R4+0x2] ;  /* 0x0000020004057984 */ /* 0x000f680000000400 */
[----:B-----5:R0:W-:Y:S02]  /*0d60*/  STS.U16 [R4], R5 ;  /* 0x0000000504007388 */ /* 0x0201e40000000400 */
.L_x_370:
[----:B------:R-:W-:Y:S05]  /*0d70*/  BSYNC.RECONVERGENT B5 ;  /* 0x0000000000057941 */ /* 0x000fea0003800200 */
.L_x_367:
        /* <DEDUP_REMOVED lines=15> */
.L_x_371:
        /* <DEDUP_REMOVED lines=9> */
.L_x_4892:


//--------------------- .text.nkd2_f16            --------------------------
	.section	.text.nkd2_f16,"ax",@progbits
	.align	128
        .global         nkd2_f16
        .type           nkd2_f16,@function
        .size           nkd2_f16,(.L_x_4893 - nkd2_f16)
        .other          nkd2_f16,@"STO_CUDA_ENTRY STV_DEFAULT"
nkd2_f16:
.text.nkd2_f16:
[----:B------:R-:W-:Y:S08]  /*0000*/  LDC R1, c[0x0][0x37c] ;  /* 0x0000df00ff017b82 */ /* 0x000ff00000000800 */
[----:B------:R-:W0:Y:S01]  /*0010*/  S2UR UR4, SR_CTAID.Y ;  /* 0x00000000000479c3 */ /* 0x000e220000002600 */
[----:B------:R-:W0:Y:S01]  /*0020*/  LDCU.64 UR8, c[0x0][0x398] ;  /* 0x00007300ff0877ac */ /* 0x000e220008000a00 */
[----:B------:R-:W1:Y:S01]  /*0030*/  S2R R5, SR_CTAID.X ;  /* 0x0000000000057919 */ /* 0x000e620000002500 */
[----:B------:R-:W2:Y:S01]  /*0040*/  I2F.F16.U32 R3, 0xfc00 ;  /* 0x0000fc0000037906 */ /* 0x000ea20000200800 */
        /* <DEDUP_REMOVED lines=39> */
[----:B--2---:R-:W-:-:S13]  /*02c0*/  HSETP2.GEU.AND P0, PT, R15.H0_H0, R14.H0_H0, PT ;  /* 0x2000000e0f007234 */ /* 0x004fda0003f0e800 */
[----:B------:R-:W-:Y:S05]  /*02d0*/  @P0 BRA `(.L_x_374) ;  /* 0x0000000000100947 */ /* 0x000fea0003800000 */
[----:B------:R-:W0:Y:S02]  /*02e0*/  LDC.64 R8, c[0x0][0x390] ;  /* 0x0000e400ff087b82 */ /* 0x000e240000000a00 */
[----:B0-----:R-:W-:-:S06]  /*02f0*/  IMAD.WIDE.U32 R8, R17, 0x8, R8 ;  /* 0x0000000811087825 */ /* 0x001fcc00078e0008 */
[----:B------:R-:W5:Y:S01]  /*0300*/  LDG.E.64 R8, desc[UR10][R8.64] ;  /* 0x0000000a08087981 */ /* 0x000f62000c1e1b00 */
[----:B------:R-:W-:Y:S05]  /*0310*/  BRA `(.L_x_375) ;  /* 0x0000000000487947 */ /* 0x000fea0003800000 */
.L_x_374:
[----:B------:R-:W-:Y:S01]  /*0320*/  HSETP2.NEU.AND P0, PT, R15.H0_H0, R14.H0_H0, PT ;  /* 0x2000000e0f007234 */ /* 0x000fe20003f0d800 */
[----:B------:R-:W-:-:S12]  /*0330*/  BSSY.RELIABLE B1, `(.L_x_376) ;  /* 0x0000014000017945 */ /* 0x000fd80003800100 */
[----:B------:R-:W-:Y:S05]  /*0340*/  @!P0 BRA `(.L_x_377) ;  /* 0x0000000000108947 */ /* 0x000fea0003800000 */
[----:B------:R-:W0:Y:S02]  /*0350*/  LDC.64 R8, c[0x0][0x390] ;  /* 0x0000e400ff087b82 */ /* 0x000e240000000a00 */
[----:B0-----:R-:W-:-:S06]  /*0360*/  IMAD.WIDE.U32 R8, R13, 0x8, R8 ;  /* 0x000000080d087825 */ /* 0x001fcc00078e0008 */
[----:B------:R-:W5:Y:S01]  /*0370*/  LDG.E.64 R8, desc[UR10][R8.64] ;  /* 0x0000000a08087981 */ /* 0x000f62000c1e1b00 */
[----:B------:R-:W-:Y:S05]  /*0380*/  BRA `(.L_x_378) ;  /* 0x0000000000387947 */ /* 0x000fea0003800000 */
.L_x_377:
        /* <DEDUP_REMOVED lines=11> */
.L_x_375:
[----:B------:R0:W-:Y:S04]  /*0440*/  STS.U16 [R4], R14 ;  /* 0x0000000e04007388 */ /* 0x0001e80000000400 */
[----:B-----5:R0:W-:Y:S01]  /*0450*/  STS.64 [R6], R8 ;  /* 0x0000000806007388 */ /* 0x0201e20000000a00 */
[----:B------:R-:W-:Y:S05]  /*0460*/  BRA `(.L_x_379) ;  /* 0x00000000003c7947 */ /* 0x000fea0003800000 */
.L_x_378:
[----:B------:R-:W-:Y:S05]  /*0470*/  BSYNC.RELIABLE B1 ;  /* 0x0000000000017941 */ /* 0x000fea0003800100 */
.L_x_376:
[----:B------:R1:W-:Y:S04]  /*0480*/  STS.U16 [R4], R15 ;  /* 0x0000000f04007388 */ /* 0x0003e80000000400 */
[----:B-----5:R1:W-:Y:S01]  /*0490*/  STS.64 [R6], R8 ;  /* 0x0000000806007388 */ /* 0x0203e20000000a00 */
[----:B------:R-:W-:Y:S05]  /*04a0*/  BRA `(.L_x_379) ;  /* 0x00000000002c7947 */ /* 0x000fea0003800000 */
.L_x_373:
        /* <DEDUP_REMOVED lines=11> */
.L_x_379:
[----:B------:R-:W-:Y:S05]  /*0560*/  BSYNC.RECONVERGENT B0 ;  /* 0x0000000000007941 */ /* 0x000fea0003800200 */
.L_x_372:
[----:B------:R-:W-:Y:S05]  /*0570*/  WARPSYNC.ALL ;  /* 0x0000000000007948 */ /* 0x000fea0003800000 */
[----:B------:R-:W-:Y:S01]  /*0580*/  BAR.SYNC.DEFER_BLOCKING 0x0 ;  /* 0x0000000000007b1d */ /* 0x000fe20000010000 */
[----:B------:R-:W-:-:S09]  /*0590*/  UISETP.GE.U32.AND UP0, UPT, UR4, 0x42, UPT ;  /* 0x000000420400788c */ /* 0x000fd2000bf06070 */
[----:B------:R-:W-:Y:S05]  /*05a0*/  BRA.U !UP0, `(.L_x_380) ;  /* 0x0000000108847547 */ /* 0x000fea000b800000 */
.L_x_385:
        /* <DEDUP_REMOVED lines=11> */
[----:B--2---:R-:W-:-:S13]  /*0660*/  HSETP2.GEU.AND P0, PT, R10.H0_H0, R13.H0_H0, PT ;  /* 0x2000000d0a007234 */ /* 0x004fda0003f0e800 */
[----:B01----:R0:W1:Y:S01]  /*0670*/  @!P0 LDS.64 R8, [R11] ;  /* 0x000000000b088984 */ /* 0x0030620000000a00 */
[----:B------:R-:W-:Y:S05]  /*0680*/  @!P0 BRA `(.L_x_384) ;  /* 0x00000000002c8947 */ /* 0x000fea0003800000 */
[----:B------:R-:W-:-:S13]  /*0690*/  HSETP2.NEU.AND P0, PT, R10.H0_H0, R13.H0_H0, PT ;  /* 0x2000000d0a007234 */ /* 0x000fda0003f0d800 */
        /* <DEDUP_REMOVED lines=10> */
.L_x_384:
[----:B------:R-:W-:Y:S05]  /*0740*/  BSYNC.RELIABLE B1 ;  /* 0x0000000000017941 */ /* 0x000fea0003800100 */
.L_x_383:
[----:B------:R3:W-:Y:S04]  /*0750*/  STS.U16 [R4], R13 ;  /* 0x0000000d04007388 */ /* 0x0007e80000000400 */
[----:B-1----:R3:W-:Y:S02]  /*0760*/  STS.64 [R6], R8 ;  /* 0x0000000806007388 */ /* 0x0027e40000000a00 */
.L_x_382:
[----:B------:R-:W-:Y:S05]  /*0770*/  BSYNC.RECONVERGENT B0 ;  /* 0x0000000000007941 */ /* 0x000fea0003800200 */
.L_x_381:
[----:B------:R-:W-:Y:S05]  /*0780*/  WARPSYNC.ALL ;  /* 0x0000000000007948 */ /* 0x000fea0003800000 */
[----:B------:R-:W-:Y:S01]  /*0790*/  BAR.SYNC.DEFER_BLOCKING 0x0 ;  /* 0x0000000000007b1d */ /* 0x000fe20000010000 */
[----:B------:R-:W-:-:S09]  /*07a0*/  UISETP.GT.U32.AND UP0, UPT, UR5, 0x83, UPT ;  /* 0x000000830500788c */ /* 0x000fd2000bf04070 */
[----:B------:R-:W-:Y:S05]  /*07b0*/  BRA.U UP0, `(.L_x_385) ;  /* 0xfffffffd007c7547 */ /* 0x000fea000b83ffff */
.L_x_380:
[----:B------:R-:W-:-:S13]  /*07c0*/  ISETP.GT.U32.AND P0, PT, R0, 0x1f, PT ;  /* 0x0000001f0000780c */ /* 0x000fda0003f04070 */
[----:B------:R-:W-:Y:S05]  /*07d0*/  @P0 EXIT ;  /* 0x000000000000094d */ /* 0x000fea0003800000 */
[----:B01-3--:R-:W-:Y:S01]  /*07e0*/  LDS.U16 R8, [R4] ;  /* 0x0000000004087984 */ /* 0x00bfe20000000400 */
[----:B------:R-:W-:Y:S04]  /*07f0*/  BSSY.RECONVERGENT B1, `(.L_x_386) ;  /* 0x0000014000017945 */ /* 0x000fe80003800200 */
[----:B------:R-:W-:Y:S01]  /*0800*/  BSSY.RELIABLE B0, `(.L_x_387) ;  /* 0x000000d000007945 */ /* 0x000fe20003800100 */
[----:B--2---:R-:W0:Y:S02]  /*0810*/  LDS.U16 R9, [R4+0x40] ;  /* 0x0000400004097984 */ /* 0x004e240000000400 */
[----:B0-----:R-:W-:-:S13]  /*0820*/  HSETP2.GEU.AND P0, PT, R8.H0_H0, R9.H0_H0, PT ;  /* 0x2000000908007234 */ /* 0x001fda0003f0e800 */
[----:B------:R-:W-:Y:S05]  /*0830*/  @!P0 BRA `(.L_x_388) ;  /* 0x0000000000248947 */ /* 0x000fea0003800000 */
[----:B------:R-:W-:-:S13]  /*0840*/  HSETP2.NEU.AND P0, PT, R8.H0_H0, R9.H0_H0, PT ;  /* 0x2000000908007234 */ /* 0x000fda0003f0d800 */
        /* <DEDUP_REMOVED lines=8> */
.L_x_388:
[----:B------:R-:W-:Y:S05]  /*08d0*/  BSYNC.RELIABLE B0 ;  /* 0x0000000000007941 */ /* 0x000fea0003800100 */
.L_x_387:
[----:B------:R-:W0:Y:S04]  /*08e0*/  LDS.64 R10, [R6+0x100] ;  /* 0x00010000060a7984 */ /* 0x000e280000000a00 */
[----:B0-----:R-:W-:Y:S04]  /*08f0*/  STS.64 [R6], R10 ;  /* 0x0000000a06007388 */ /* 0x001fe80000000a00 */
[----:B------:R-:W0:Y:S04]  /*0900*/  LDS.U16 R9, [R4+0x40] ;  /* 0x0000400004097984 */ /* 0x000e280000000400 */
[----:B0-----:R0:W-:Y:S01]  /*0910*/  STS.U16 [R4], R9 ;  /* 0x0000000904007388 */ /* 0x0011e20000000400 */
[----:B------:R-:W-:-:S07]  /*0920*/  PRMT R8, R9, 0x7610, R8 ;  /* 0x0000761009087816 */ /* 0x000fce0000000008 */
.L_x_389:
[----:B------:R-:W-:Y:S05]  /*0930*/  BSYNC.RECONVERGENT B1 ;  /* 0x0000000000017941 */ /* 0x000fea0003800200 */
.L_x_386:
[----:B------:R-:W-:Y:S05]  /*0940*/  WARPSYNC.ALL ;  /* 0x0000000000007948 */ /* 0x000fea0003800000 */
[----:B0-----:R-:W0:Y:S01]  /*0950*/  LDS.U16 R9, [R4+0x20] ;  /* 0x0000200004097984 */ /* 0x001e220000000400 */
[----:B------:R-:W-:Y:S04]  /*0960*/  BSSY.RECONVERGENT B2, `(.L_x_390) ;  /* 0x0000013000027945 */ /* 0x000fe80003800200 */
[----:B------:R-:W-:Y:S01]  /*0970*/  BSSY.RELIABLE B1, `(.L_x_391) ;  /* 0x000000c000017945 */ /* 0x000fe20003800100 */
        /* <DEDUP_REMOVED lines=11> */
.L_x_392:
[----:B------:R-:W-:Y:S05]  /*0a30*/  BSYNC.RELIABLE B1 ;  /* 0x0000000000017941 */ /* 0x000fea0003800100 */
.L_x_391:
[----:B------:R-:W0:Y:S04]  /*0a40*/  LDS.64 R10, [R6+0x80] ;  /* 0x00008000060a7984 */ /* 0x000e280000000a00 */
[----:B0-----:R-:W-:Y:S04]  /*0a50*/  STS.64 [R6], R10 ;  /* 0x0000000a06007388 */ /* 0x001fe80000000a00 */
[----:B------:R-:W0:Y:S04]  /*0a60*/  LDS.U16 R9, [R4+0x20] ;  /* 0x0000200004097984 */ /* 0x000e280000000400 */
[----:B0-----:R0:W-:Y:S01]  /*0a70*/  STS.U16 [R4], R9 ;  /* 0x0000000904007388 */ /* 0x0011e20000000400 */
[----:B------:R-:W-:-:S07]  /*0a80*/  PRMT R8, R9, 0x7610, R8 ;  /* 0x0000761009087816 */ /* 0x000fce0000000008 */
.L_x_393:
[----:B------:R-:W-:Y:S05]  /*0a90*/  BSYNC.RECONVERGENT B2 ;  /* 0x0000000000027941 */ /* 0x000fea0003800200 */
.L_x_390:
        /* <DEDUP_REMOVED lines=15> */
.L_x_396:
[----:B------:R-:W-:Y:S05]  /*0b90*/  BSYNC.RELIABLE B2 ;  /* 0x0000000000027941 */ /* 0x000fea0003800100 */
.L_x_395:
[----:B------:R-:W0:Y:S04]  /*0ba0*/  LDS.64 R10, [R6+0x40] ;  /* 0x00004000060a7984 */ /* 0x000e280000000a00 */
[----:B0-----:R-:W-:Y:S04]  /*0bb0*/  STS.64 [R6], R10 ;  /* 0x0000000a06007388 */ /* 0x001fe80000000a00 */
[----:B------:R-:W0:Y:S04]  /*0bc0*/  LDS.U16 R9, [R4+0x10] ;  /* 0x0000100004097984 */ /* 0x000e280000000400 */
[----:B0-----:R0:W-:Y:S01]  /*0bd0*/  STS.U16 [R4], R9 ;  /* 0x0000000904007388 */ /* 0x0011e20000000400 */
[----:B------:R-:W-:-:S07]  /*0be0*/  PRMT R8, R9, 0x7610, R8 ;  /* 0x0000761009087816 */ /* 0x000fce0000000008 */
.L_x_397:
[----:B------:R-:W-:Y:S05]  /*0bf0*/  BSYNC.RECONVERGENT B3 ;  /* 0x0000000000037941 */ /* 0x000fea0003800200 */
.L_x_394:
        /* <DEDUP_REMOVED lines=15> */
.L_x_400:
[----:B------:R-:W-:Y:S05]  /*0cf0*/  BSYNC.RELIABLE B3 ;  /* 0x0000000000037941 */ /* 0x000fea0003800100 */
.L_x_399:
[----:B------:R-:W0:Y:S04]  /*0d00*/  LDS.64 R10, [R6+0x20] ;  /* 0x00002000060a7984 */ /* 0x000e280000000a00 */
[----:B0-----:R-:W-:Y:S04]  /*0d10*/  STS.64 [R6], R10 ;  /* 0x0000000a06007388 */ /* 0x001fe80000000a00 */
[----:B------:R-:W0:Y:S04]  /*0d20*/  LDS.U16 R9, [R4+0x8] ;  /* 0x0000080004097984 */ /* 0x000e280000000400 */
[----:B0-----:R0:W-:Y:S01]  /*0d30*/  STS.U16 [R4], R9 ;  /* 0x0000000904007388 */ /* 0x0011e20000000400 */
[----:B------:R-:W-:-:S07]  /*0d40*/  PRMT R8, R9, 0x7610, R8 ;  /* 0x0000761009087816 */ /* 0x000fce0000000008 */
.L_x_401:
[----:B------:R-:W-:Y:S05]  /*0d50*/  BSYNC.RECONVERGENT B4 ;  /* 0x0000000000047941 */ /* 0x000fea0003800200 */
.L_x_398:
        /* <DEDUP_REMOVED lines=15> */
.L_x_404:
[----:B------:R-:W-:Y:S05]  /*0e50*/  BSYNC.RELIABLE B4 ;  /* 0x0000000000047941 */ /* 0x000fea0003800100 */
.L_x_403:
[----:B------:R-:W0:Y:S04]  /*0e60*/  LDS.64 R10, [R6+0x10] ;  /* 0x00001000060a7984 */ /* 0x000e280000000a00 */
[----:B0-----:R-:W-:Y:S04]  /*0e70*/  STS.64 [R6], R10 ;  /* 0x0000000a06007388 */ /* 0x001fe80000000a00 */
[----:B------:R-:W0:Y:S04]  /*0e80*/  LDS.U16 R9, [R4+0x4] ;  /* 0x0000040004097984 */ /* 0x000e280000000400 */
[----:B0-----:R0:W-:Y:S01]  /*0e90*/  STS.U16 [R4], R9 ;  /* 0x0000000904007388 */ /* 0x0011e20000000400 */
[----:B------:R-:W-:-:S07]  /*0ea0*/  PRMT R8, R9, 0x7610, R8 ;  /* 0x0000761009087816 */ /* 0x000fce0000000008 */
.L_x_405:
[----:B------:R-:W-:Y:S05]  /*0eb0*/  BSYNC.RECONVERGENT B5 ;  /* 0x0000000000057941 */ /* 0x000fea0003800200 */
.L_x_402:
        /* <DEDUP_REMOVED lines=15> */
.L_x_408:
[----:B------:R-:W-:Y:S05]  /*0fb0*/  BSYNC.RELIABLE B6 ;  /* 0x0000000000067941 */ /* 0x000fea0003800100 */
.L_x_407:
[----:B------:R-:W0:Y:S04]  /*0fc0*/  LDS.64 R8, [R6+0x8] ;  /* 0x0000080006087984 */ /* 0x000e280000000a00 */
[----:B0-----:R-:W-:Y:S04]  /*0fd0*/  STS.64 [R6], R8 ;  /* 0x0000000806007388 */ /* 0x001fe80000000a00 */
[----:B------:R-:W0:Y:S04]  /*0fe0*/  LDS.U16 R11, [R4+0x2] ;  /* 0x00000200040b7984 */ /* 0x000e280000000400 */
[----:B0-----:R0:W-:Y:S02]  /*0ff0*/  STS.U16 [R4], R11 ;  /* 0x0000000b04007388 */ /* 0x0011e40000000400 */
.L_x_409:
[----:B------:R-:W-:Y:S05]  /*1000*/  BSYNC.RECONVERGENT B5 ;  /* 0x0000000000057941 */ /* 0x000fea0003800200 */
.L_x_406:
        /* <DEDUP_REMOVED lines=19> */
.L_x_410:
        /* <DEDUP_REMOVED lines=12> */
.L_x_4893:


//--------------------- .text.nkd_f16             --------------------------
	.section	.text.nkd_f16,"ax",@progbits
	.align	128
        .global         nkd_f16
        .type           nkd_f16,@function
        .size           nkd_f16,(.L_x_4841 - nkd_f16)
        .other          nkd_f16,@"STO_CUDA_ENTRY STV_DEFAULT"
nkd_f16:
.text.nkd_f16:
[----:B------:R-:W-:Y:S08]  /*0000*/  LDC R1, c[0x0][0x37c] ;  /* 0x0000df00ff017b82 */ /* 0x000ff00000000800 */
[----:B------:R-:W0:Y:S01]  /*0010*/  S2UR UR4, SR_CTAID.Y ;  /* 0x00000000000479c3 */ /* 0x000e220000002600 */
[----:B------:R-:W1:Y:S01]  /*0020*/  S2R R14, SR_CTAID.X ;  /* 0x00000000000e7919 */ /* 0x000e620000002500 */
[----:B------:R-:W0:Y:S01]  /*0030*/  LDCU.64 UR8, c[0x0][0x3b0] ;  /* 0x00007600ff0877ac */ /* 0x000e220008000a00 */
[----:B------:R-:W2:Y:S01]  /*0040*/  I2F.F16.U32 R5, 0xfc00 ;  /* 0x0000fc0000057906 */ /* 0x000ea20000200800 */
        /* <DEDUP_REMOVED lines=54> */
.L_x_439:
        /* <DEDUP_REMOVED lines=33> */
.L_x_416:
[----:B------:R-:W-:Y:S01]  /*05c0*/  MOV R32, R22 ;  /* 0x0000001600207202 */ /* 0x000fe20000000f00 */
[----:B------:R-:W-:Y:S01]  /*05d0*/  IMAD.MOV.U32 R11, RZ, RZ, R5 ;  /* 0x000000ffff0b7224 */ /* 0x000fe200078e0005 */
[----:B------:R-:W-:Y:S01]  /*05e0*/  MOV R10, R30 ;  /* 0x0000001e000a7202 */ /* 0x000fe20000000f00 */
[----:B------:R-:W-:Y:S01]  /*05f0*/  IMAD.MOV.U32 R9, RZ, RZ, R31 ;  /* 0x000000ffff097224 */ /* 0x000fe200078e001f */
[----:B------:R-:W-:-:S07]  /*0600*/  MOV R8, 0x620 ;  /* 0x0000062000087802 */ /* 0x000fce0000000f00 */
[----:B------:R-:W-:Y:S05]  /*0610*/  CALL.REL.NOINC `($__internal_4_$__cuda_sm20_div_s64) ;  /* 0x0000006c00a87944 */ /* 0x000fea0003c00000 */
        /* <DEDUP_REMOVED lines=10> */
.L_x_417:
[----:B------:R-:W-:Y:S05]  /*06c0*/  BSYNC.RECONVERGENT B1 ;  /* 0x0000000000017941 */ /* 0x000fea0003800200 */
.L_x_415:
        /* <DEDUP_REMOVED lines=34> */
.L_x_419:
[----:B------:R-:W-:Y:S01]  /*08f0*/  IMAD.MOV.U32 R32, RZ, RZ, R24 ;  /* 0x000000ffff207224 */ /* 0x000fe200078e0018 */
[----:B------:R-:W-:Y:S01]  /*0900*/  MOV R11, R23 ;  /* 0x00000017000b7202 */ /* 0x000fe20000000f00 */
[----:B------:R-:W-:Y:S01]  /*0910*/  IMAD.MOV.U32 R10, RZ, RZ, R30 ;  /* 0x000000ffff0a7224 */ /* 0x000fe200078e001e */
[----:B------:R-:W-:Y:S02]  /*0920*/  MOV R9, R31 ;  /* 0x0000001f00097202 */ /* 0x000fe40000000f00 */
[----:B------:R-:W-:-:S07]  /*0930*/  MOV R8, 0x950 ;  /* 0x0000095000087802 */ /* 0x000fce0000000f00 */
[----:B------:R-:W-:Y:S05]  /*0940*/  CALL.REL.NOINC `($__internal_4_$__cuda_sm20_div_s64) ;  /* 0x0000006800dc7944 */ /* 0x000fea0003c00000 */
        /* <DEDUP_REMOVED lines=9> */
.L_x_420:
[----:B------:R-:W-:Y:S05]  /*09e0*/  BSYNC.RECONVERGENT B1 ;  /* 0x0000000000017941 */ /* 0x000fea0003800200 */
.L_x_418:
        /* <DEDUP_REMOVED lines=35> */
.L_x_422:
[----:B------:R-:W-:Y:S01]  /*0c20*/  MOV R32, R28 ;  /* 0x0000001c00207202 */ /* 0x000fe20000000f00 */
[----:B------:R-:W-:Y:S01]  /*0c30*/  IMAD.MOV.U32 R11, RZ, RZ, R29 ;  /* 0x000000ffff0b7224 */ /* 0x000fe200078e001d */
[----:B------:R-:W-:Y:S01]  /*0c40*/  MOV R10, R42 ;  /* 0x0000002a000a7202 */ /* 0x000fe20000000f00 */
[----:B------:R-:W-:Y:S01]  /*0c50*/  IMAD.MOV.U32 R9, RZ, RZ, R43 ;  /* 0x000000ffff097224 */ /* 0x000fe200078e002b */
[----:B------:R-:W-:-:S07]  /*0c60*/  MOV R8, 0xc80 ;  /* 0x00000c8000087802 */ /* 0x000fce0000000f00 */
[----:B------:R-:W-:Y:S05]  /*0c70*/  CALL.REL.NOINC `($__internal_4_$__cuda_sm20_div_s64) ;  /* 0x0000006800107944 */ /* 0x000fea0003c00000 */
        /* <DEDUP_REMOVED lines=11> */
.L_x_423:
[----:B------:R-:W-:Y:S05]  /*0d30*/  BSYNC.RECONVERGENT B1 ;  /* 0x0000000000017941 */ /* 0x000fea0003800200 */
.L_x_421:
        /* <DEDUP_REMOVED lines=36> */
.L_x_425:
        /* <DEDUP_REMOVED lines=17> */
.L_x_426:
[----:B------:R-:W-:Y:S05]  /*1090*/  BSYNC.RECONVERGENT B1 ;  /* 0x0000000000017941 */ /* 0x000fea0003800200 */
.L_x_424:
        /* <DEDUP_REMOVED lines=37> */
.L_x_428:
[----:B------:R-:W-:Y:S01]  /*12f0*/  IMAD.MOV.U32 R32, RZ, RZ, R22 ;  /* 0x000000ffff207224 */ /* 0x000fe200078e0016 */
[----:B------:R-:W-:Y:S01]  /*1300*/  MOV R11, R23 ;  /* 0x00000017000b7202 */ /* 0x000fe20000000f00 */
[----:B------:R-:W-:Y:S01]  /*1310*/  IMAD.MOV.U32 R10, RZ, RZ, R26 ;  /* 0x000000ffff0a7224 */ /* 0x000fe200078e001a */
[----:B------:R-:W-:Y:S02]  /*1320*/  MOV R9, R27 ;  /* 0x0000001b00097202 */ /* 0x000fe40000000f00 */
[----:B------:R-:W-:-:S07]  /*1330*/  MOV R8, 0x1350 ;  /* 0x0000135000087802 */ /* 0x000fce0000000f00 */
[----:B------:R-:W-:Y:S05]  /*1340*/  CALL.REL.NOINC `($__internal_4_$__cuda_sm20_div_s64) ;  /* 0x00000060005c7944 */ /* 0x000fea0003c00000 */
        /* <DEDUP_REMOVED lines=11> */
.L_x_429:
[----:B------:R-:W-:Y:S05]  /*1400*/  BSYNC.RECONVERGENT B1 ;  /* 0x0000000000017941 */ /* 0x000fea0003800200 */
.L_x_427:
        /* <DEDUP_REMOVED lines=36> */
.L_x_431:
[----:B------:R-:W-:Y:S01]  /*1650*/  IMAD.MOV.U32 R32, RZ, RZ, R28 ;  /* 0x000000ffff207224 */ /* 0x000fe200078e001c */
[----:B------:R-:W-:Y:S01]  /*1660*/  MOV R11, R29 ;  /* 0x0000001d000b7202 */ /* 0x000fe20000000f00 */
[----:B------:R-:W-:Y:S01]  /*1670*/  IMAD.MOV.U32 R10, RZ, RZ, R26 ;  /* 0x000000ffff0a7224 */ /* 0x000fe200078e001a */
[----:B------:R-:W-:Y:S02]  /*1680*/  MOV R9, R27 ;  /* 0x0000001b00097202 */ /* 0x000fe40000000f00 */
[----:B------:R-:W-:-:S07]  /*1690*/  MOV R8, 0x16b0 ;  /* 0x000016b000087802 */ /* 0x000fce0000000f00 */
[----:B------:R-:W-:Y:S05]  /*16a0*/  CALL.REL.NOINC `($__internal_4_$__cuda_sm20_div_s64) ;  /* 0x0000005c00847944 */ /* 0x000fea0003c00000 */
        /* <DEDUP_REMOVED lines=10> */
.L_x_432:
[----:B------:R-:W-:Y:S05]  /*1750*/  BSYNC.RECONVERGENT B1 ;  /* 0x0000000000017941 */ /* 0x000fea0003800200 */
.L_x_430:
        /* <DEDUP_REMOVED lines=36> */
.L_x_434:
        /* <DEDUP_REMOVED lines=17> */
.L_x_435:
[----:B------:R-:W-:Y:S05]  /*1ab0*/  BSYNC.RECONVERGENT B1 ;  /* 0x0000000000017941 */ /* 0x000fea0003800200 */
.L_x_433:
        /* <DEDUP_REMOVED lines=35> */
.L_x_437:
[----:B------:R-:W-:Y:S01]  /*1cf0*/  IMAD.MOV.U32 R32, RZ, RZ, R26 ;  /* 0x000000ffff207224 */ /* 0x000fe200078e001a */
[----:B------:R-:W-:Y:S01]  /*1d00*/  MOV R11, R27 ;  /* 0x0000001b000b7202 */ /* 0x000fe20000000f00 */
[----:B------:R-:W-:Y:S01]  /*1d10*/  IMAD.MOV.U32 R10, RZ, RZ, R28 ;  /* 0x000000ffff0a7224 */ /* 0x000fe200078e001c */
[----:B------:R-:W-:Y:S02]  /*1d20*/  MOV R9, R29 ;  /* 0x0000001d00097202 */ /* 0x000fe40000000f00 */
[----:B------:R-:W-:-:S07]  /*1d30*/  MOV R8, 0x1d50 ;  /* 0x00001d5000087802 */ /* 0x000fce0000000f00 */
[----:B------:R-:W-:Y:S05]  /*1d40*/  CALL.REL.NOINC `($__internal_4_$__cuda_sm20_div_s64) ;  /* 0x0000005400dc7944 */ /* 0x000fea0003c00000 */
        /* <DEDUP_REMOVED lines=10> */
.L_x_438:
[----:B------:R-:W-:Y:S05]  /*1df0*/  BSYNC.RECONVERGENT B1 ;  /* 0x0000000000017941 */ /* 0x000fea0003800200 */
.L_x_436:
        /* <DEDUP_REMOVED lines=9> */
.L_x_414:
        /* <DEDUP_REMOVED lines=35> */
.L_x_442:
        /* <DEDUP_REMOVED lines=16> */
.L_x_443:
[----:B------:R-:W-:Y:S05]  /*21c0*/  BSYNC.RECONVERGENT B1 ;  /* 0x0000000000017941 */ /* 0x000fea0003800200 */
.L_x_441:
        /* <DEDUP_REMOVED lines=34> */
.L_x_445:
        /* <DEDUP_REMOVED lines=15> */
.L_x_446:
[----:B------:R-:W-:Y:S05]  /*24e0*/  BSYNC.RECONVERGENT B1 ;  /* 0x0000000000017941 */ /* 0x000fea0003800200 */
.L_x_444:
        /* <DEDUP_REMOVED lines=35> */
.L_x_448:
        /* <DEDUP_REMOVED lines=17> */
.L_x_449:
[----:B------:R-:W-:Y:S05]  /*2830*/  BSYNC.RECONVERGENT B1 ;  /* 0x0000000000017941 */ /* 0x000fea0003800200 */
.L_x_447:
        /* <DEDUP_REMOVED lines=36> */
.L_x_451:
        /* <DEDUP_REMOVED lines=17> */
.L_x_452:
[----:B------:R-:W-:Y:S05]  /*2b90*/  BSYNC.RECONVERGENT B1 ;  /* 0x0000000000017941 */ /* 0x000fea0003800200 */
.L_x_450:
[----:B------:R-:W-:Y:S01]  /*2ba0*/  IMAD R9, R9, R30, RZ ;  /* 0x0000001e09097224 */ /* 0x000fe200078e02ff */
[----:B------:R-:W-:Y:S01]  /*2bb0*/  IADD3 R4, PT, PT, R4, -0x2, RZ ;  /* 0xfffffffe04047810 */ /* 0x000fe20007ffe0ff */
[----:B------:R-:W-:Y:S02]  /*2bc0*/  IMAD.MOV.U32 R6, RZ, RZ, R26 ;  /* 0x000000ffff067224 */ /* 0x000fe400078e001a */
[-C--:B------:R-:W-:Y:S02]  /*2bd0*/  IMAD R9, R31, R25.reuse, R9 ;  /* 0x000000191f097224 */ /* 0x080fe400078e0209 */
[----:B------:R-:W-:-:S04]  /*2be0*/  IMAD.WIDE.U32 R26, R30, R25, R6 ;  /* 0x000000191e1a7225 */ /* 0x000fc800078e0006 */
[----:B------:R-:W-:-:S07]  /*2bf0*/  IMAD.IADD R27, R27, 0x1, R9 ;  /* 0x000000011b1b7824 */ /* 0x000fce00078e0209 */
.L_x_440:
        /* <DEDUP_REMOVED lines=31> */
.L_x_454:
[----:B------:R-:W-:Y:S01]  /*2df0*/  MOV R25, R5 ;  /* 0x0000000500197202 */ /* 0x000fe20000000f00 */
[----:B------:R-:W-:Y:S01]  /*2e00*/  IMAD.MOV.U32 R28, RZ, RZ, R20 ;  /* 0x000000ffff1c7224 */ /* 0x000fe200078e0014 */
[----:B------:R-:W-:Y:S02]  /*2e10*/  MOV R29, R21 ;  /* 0x00000015001d7202 */ /* 0x000fe40000000f00 */
[----:B------:R-:W-:-:S07]  /*2e20*/  MOV R30, 0x2e40 ;  /* 0x00002e40001e7802 */ /* 0x000fce0000000f00 */
[----:B------:R-:W-:Y:S05]  /*2e30*/  CALL.REL.NOINC `($__internal_5_$__cuda_sm20_rem_s64) ;  /* 0x0000004800ec7944 */ /* 0x000fea0003c00000 */
.L_x_455:
[----:B------:R-:W-:Y:S05]  /*2e40*/  BSYNC.RECONVERGENT B1 ;  /* 0x0000000000017941 */ /* 0x000fea0003800200 */
.L_x_453:
        /* <DEDUP_REMOVED lines=30> */
.L_x_457:
[----:B------:R-:W-:Y:S01]  /*3030*/  IMAD.MOV.U32 R28, RZ, RZ, R20 ;  /* 0x000000ffff1c7224 */ /* 0x000fe200078e0014 */
[----:B------:R-:W-:Y:S01]  /*3040*/  MOV R29, R21 ;  /* 0x00000015001d7202 */ /* 0x000fe20000000f00 */
[----:B------:R-:W-:Y:S01]  /*3050*/  IMAD.MOV.U32 R22, RZ, RZ, R24 ;  /* 0x000000ffff167224 */ /* 0x000fe200078e0018 */
[----:B------:R-:W-:Y:S02]  /*3060*/  MOV R25, R23 ;  /* 0x0000001700197202 */ /* 0x000fe40000000f00 */
[----:B------:R-:W-:-:S07]  /*3070*/  MOV R30, 0x3090 ;  /* 0x00003090001e7802 */ /* 0x000fce0000000f00 */
[----:B------:R-:W-:Y:S05]  /*3080*/  CALL.REL.NOINC `($__internal_5_$__cuda_sm20_rem_s64) ;  /* 0x0000004800587944 */ /* 0x000fea0003c00000 */
.L_x_458:
[----:B------:R-:W-:Y:S05]  /*3090*/  BSYNC.RECONVERGENT B1 ;  /* 0x0000000000017941 */ /* 0x000fea0003800200 */
.L_x_456:
[----:B------:R-:W-:Y:S02]  /*30a0*/  IMAD R7, R7, R4, RZ ;  /* 0x0000000407077224 */ /* 0x000fe400078e02ff */
[----:B------:R-:W-:-:S04]  /*30b0*/  IMAD.WIDE.U32 R26, R4, R6, R26 ;  /* 0x00000006041a7225 */ /* 0x000fc800078e001a */
[----:B------:R-:W-:-:S04]  /*30c0*/  IMAD R7, R5, R6, R7 ;  /* 0x0000000605077224 */ /* 0x000fc800078e0207 */
[----:B------:R-:W-:-:S07]  /*30d0*/  IMAD.IADD R27, R27, 0x1, R7 ;  /* 0x000000011b1b7824 */ /* 0x000fce00078e0207 */
.L_x_413:
[----:B------:R-:W0:Y:S02]  /*30e0*/  LDCU.64 UR12, c[0x0][0x388] ;  /* 0x00007100ff0c77ac */ /* 0x000e240008000a00 */
[----:B0-----:R-:W-:Y:S02]  /*30f0*/  LEA R4, P0, R12, UR12, 0x1 ;  /* 0x0000000c0c047c11 */ /* 0x001fe4000f8008ff */
[----:B------:R-:W-:Y:S02]  /*3100*/  LEA R6, P1, R26, UR12, 0x1 ;  /* 0x0000000c1a067c11 */ /* 0x000fe4000f8208ff */
[----:B------:R-:W-:Y:S02]  /*3110*/  LEA.HI.X R5, R12, UR13, R13, 0x1, P0 ;  /* 0x0000000d0c057c11 */ /* 0x000fe400080f0c0d */
[----:B------:R-:W-:-:S04]  /*3120*/  LEA.HI.X R7, R26, UR13, R27, 0x1, P1 ;  /* 0x0000000d1a077c11 */ /* 0x000fc800088f0c1b */
[----:B------:R-:W2:Y:S04]  /*3130*/  LDG.E.U16 R5, desc[UR10][R4.64] ;  /* 0x0000000a04057981 */ /* 0x000ea8000c1e1500 */
[----:B------:R-:W2:Y:S02]  /*3140*/  LDG.E.U16 R6, desc[UR10][R6.64] ;  /* 0x0000000a06067981 */ /* 0x000ea4000c1e1500 */
[----:B--2---:R-:W-:-:S13]  /*3150*/  HSETP2.GEU.AND P0, PT, R5.H0_H0, R6.H0_H0, PT ;  /* 0x2000000605007234 */ /* 0x004fda0003f0e800 */
[----:B------:R-:W-:Y:S01]  /*3160*/  @!P0 MOV R19, RZ ;  /* 0x000000ff00138202 */ /* 0x000fe20000000f00 */
[----:B------:R0:W-:Y:S04]  /*3170*/  @!P0 STS.U16 [R2], R6 ;  /* 0x0000000602008388 */ /* 0x0001e80000000400 */
[----:B------:R0:W-:Y:S04]  /*3180*/  @!P0 STS.64 [R3], R18 ;  /* 0x0000001203008388 */ /* 0x0001e80000000a00 */
[----:B------:R0:W-:Y:S04]  /*3190*/  @P0 STS.U16 [R2], R5 ;  /* 0x0000000502000388 */ /* 0x0001e80000000400 */
[----:B------:R0:W-:Y:S01]  /*31a0*/  @P0 STS.64 [R3], R16 ;  /* 0x0000001003000388 */ /* 0x0001e20000000a00 */
[----:B------:R-:W-:Y:S05]  /*31b0*/  BRA `(.L_x_459) ;  /* 0x0000003400b87947 */ /* 0x000fea0003800000 */
.L_x_412:
        /* <DEDUP_REMOVED lines=16> */
.L_x_486:
        /* <DEDUP_REMOVED lines=32> */
.L_x_463:
[----:B------:R-:W-:Y:S01]  /*34c0*/  IMAD.MOV.U32 R32, RZ, RZ, R24 ;  /* 0x000000ffff207224 */ /* 0x000fe200078e0018 */
[----:B------:R-:W-:Y:S01]  /*34d0*/  MOV R11, R25 ;  /* 0x00000019000b7202 */ /* 0x000fe20000000f00 */
[----:B------:R-:W-:Y:S01]  /*34e0*/  IMAD.MOV.U32 R10, RZ, RZ, R6 ;  /* 0x000000ffff0a7224 */ /* 0x000fe200078e0006 */
[----:B------:R-:W-:Y:S02]  /*34f0*/  MOV R9, R7 ;  /* 0x0000000700097202 */ /* 0x000fe40000000f00 */
[----:B------:R-:W-:-:S07]  /*3500*/  MOV R8, 0x3520 ;  /* 0x0000352000087802 */ /* 0x000fce0000000f00 */
[----:B------:R-:W-:Y:S05]  /*3510*/  CALL.REL.NOINC `($__internal_4_$__cuda_sm20_div_s64) ;  /* 0x0000003c00e87944 */ /* 0x000fea0003c00000 */
        /* <DEDUP_REMOVED lines=9> */
.L_x_464:
[----:B------:R-:W-:Y:S05]  /*35b0*/  BSYNC.RECONVERGENT B1 ;  /* 0x0000000000017941 */ /* 0x000fea0003800200 */
.L_x_462:
        /* <DEDUP_REMOVED lines=38> */
.L_x_466:
        /* <DEDUP_REMOVED lines=17> */
.L_x_467:
[----:B------:R-:W-:Y:S05]  /*3930*/  BSYNC.RECONVERGENT B1 ;  /* 0x0000000000017941 */ /* 0x000fea0003800200 */
.L_x_465:
        /* <DEDUP_REMOVED lines=38> */
.L_x_469:
        /* <DEDUP_REMOVED lines=17> */
.L_x_470:
[----:B------:R-:W-:Y:S05]  /*3cb0*/  BSYNC.RECONVERGENT B1 ;  /* 0x0000000000017941 */ /* 0x000fea0003800200 */
.L_x_468:
        /* <DEDUP_REMOVED lines=39> */
.L_x_472:
        /* <DEDUP_REMOVED lines=17> */
.L_x_473:
[----:B------:R-:W-:Y:S05]  /*4040*/  BSYNC.RECONVERGENT B1 ;  /* 0x0000000000017941 */ /* 0x000fea0003800200 */
.L_x_471:
        /* <DEDUP_REMOVED lines=38> */
.L_x_475:
        /* <DEDUP_REMOVED lines=17> */
.L_x_476:
[----:B------:R-:W-:Y:S05]  /*43c0*/  BSYNC.RECONVERGENT B1 ;  /* 0x0000000000017941 */ /* 0x000fea0003800200 */
.L_x_474:
        /* <DEDUP_REMOVED lines=39> */
.L_x_478:
        /* <DEDUP_REMOVED lines=17> */
.L_x_479:
[----:B------:R-:W-:Y:S05]  /*4750*/  BSYNC.RECONVERGENT B1 ;  /* 0x0000000000017941 */ /* 0x000fea0003800200 */
.L_x_477:
        /* <DEDUP_REMOVED lines=40> */
.L_x_481:
        /* <DEDUP_REMOVED lines=17> */
.L_x_482:
[----:B------:R-:W-:Y:S05]  /*4af0*/  BSYNC.RECONVERGENT B1 ;  /* 0x0000000000017941 */ /* 0x000fea0003800200 */
.L_x_480:
        /* <DEDUP_REMOVED lines=39> */
.L_x_484:
        /* <DEDUP_REMOVED lines=16> */
.L_x_485:
[----:B------:R-:W-:Y:S05]  /*4e70*/  BSYNC.RECONVERGENT B1 ;  /* 0x0000000000017941 */ /* 0x000fea0003800200 */
.L_x_483:
        /* <DEDUP_REMOVED lines=15> */
.L_x_461:
        /* <DEDUP_REMOVED lines=37> */
.L_x_489:
[----:B------:R-:W-:Y:S01]  /*51c0*/  MOV R32, R24 ;  /* 0x0000001800207202 */ /* 0x000fe20000000f00 */
[----:B------:R-:W-:Y:S01]  /*51d0*/  IMAD.MOV.U32 R11, RZ, RZ, R25 ;  /* 0x000000ffff0b7224 */ /* 0x000fe200078e0019 */
[----:B------:R-:W-:Y:S01]  /*51e0*/  MOV R10, R12 ;  /* 0x0000000c000a7202 */ /* 0x000fe20000000f00 */
[----:B------:R-:W-:Y:S01]  /*51f0*/  IMAD.MOV.U32 R9, RZ, RZ, R13 ;  /* 0x000000ffff097224 */ /* 0x000fe200078e000d */
[----:B------:R-:W-:-:S07]  /*5200*/  MOV R8, 0x5220 ;  /* 0x0000522000087802 */ /* 0x000fce0000000f00 */
[----:B------:R-:W-:Y:S05]  /*5210*/  CALL.REL.NOINC `($__internal_4_$__cuda_sm20_div_s64) ;  /* 0x0000002000a87944 */ /* 0x000fea0003c00000 */
        /* <DEDUP_REMOVED lines=9> */
.L_x_490:
[----:B------:R-:W-:Y:S05]  /*52b0*/  BSYNC.RECONVERGENT B1 ;  /* 0x0000000000017941 */ /* 0x000fea0003800200 */
.L_x_488:
        /* <DEDUP_REMOVED lines=39> */
.L_x_492:
        /* <DEDUP_REMOVED lines=17> */
.L_x_493:
[----:B------:R-:W-:Y:S05]  /*5640*/  BSYNC.RECONVERGENT B1 ;  /* 0x0000000000017941 */ /* 0x000fea0003800200 */
.L_x_491:
        /* <DEDUP_REMOVED lines=40> */
.L_x_495:
        /* <DEDUP_REMOVED lines=17> */
.L_x_496:
[----:B------:R-:W-:Y:S05]  /*59e0*/  BSYNC.RECONVERGENT B1 ;  /* 0x0000000000017941 */ /* 0x000fea0003800200 */
.L_x_494:
        /* <DEDUP_REMOVED lines=40> */
.L_x_498:
        /* <DEDUP_REMOVED lines=17> */
.L_x_499:
[----:B------:R-:W-:Y:S05]  /*5d80*/  BSYNC.RECONVERGENT B1 ;  /* 0x0000000000017941 */ /* 0x000fea0003800200 */
.L_x_497:
        /* <DEDUP_REMOVED lines=11> */
.L_x_487:
        /* <DEDUP_REMOVED lines=35> */
.L_x_502:
[----:B------:R-:W-:Y:S01]  /*6070*/  MOV R32, R24 ;  /* 0x0000001800207202 */ /* 0x000fe20000000f00 */
[----:B------:R-:W-:Y:S01]  /*6080*/  IMAD.MOV.U32 R11, RZ, RZ, R25 ;  /* 0x000000ffff0b7224 */ /* 0x000fe200078e0019 */
[----:B------:R-:W-:Y:S02]  /*6090*/  MOV R10, R6 ;  /* 0x00000006000a7202 */ /* 0x000fe40000000f00 */
[----:B------:R-:W-:Y:S02]  /*60a0*/  MOV R9, R7 ;  /* 0x0000000700097202 */ /* 0x000fe40000000f00 */
[----:B------:R-:W-:-:S07]  /*60b0*/  MOV R8, 0x60d0 ;  /* 0x000060d000087802 */ /* 0x000fce0000000f00 */
[----:B------:R-:W-:Y:S05]  /*60c0*/  CALL.REL.NOINC `($__internal_4_$__cuda_sm20_div_s64) ;  /* 0x0000001000fc7944 */ /* 0x000fea0003c00000 */
        /* <DEDUP_REMOVED lines=9> */
.L_x_503:
[----:B------:R-:W-:Y:S05]  /*6160*/  BSYNC.RECONVERGENT B1 ;  /* 0x0000000000017941 */ /* 0x000fea0003800200 */
.L_x_501:
        /* <DEDUP_REMOVED lines=39> */
.L_x_505:
        /* <DEDUP_REMOVED lines=17> */
.L_x_506:
[----:B------:R-:W-:Y:S05]  /*64f0*/  BSYNC.RECONVERGENT B1 ;  /* 0x0000000000017941 */ /* 0x000fea0003800200 */
.L_x_504:
        /* <DEDUP_REMOVED lines=11> */
.L_x_500:
        /* <DEDUP_REMOVED lines=31> */
.L_x_508:
[----:B------:R-:W-:Y:S02]  /*67a0*/  MOV R22, R24 ;  /* 0x0000001800167202 */ /* 0x000fe40000000f00 */
[----:B------:R-:W-:-:S07]  /*67b0*/  MOV R30, 0x67d0 ;  /* 0x000067d0001e7802 */ /* 0x000fce0000000f00 */
[----:B------:R-:W-:Y:S05]  /*67c0*/  CALL.REL.NOINC `($__internal_5_$__cuda_sm20_rem_s64) ;  /* 0x0000001000887944 */ /* 0x000fea0003c00000 */
.L_x_509:
[----:B------:R-:W-:Y:S05]  /*67d0*/  BSYNC.RECONVERGENT B1 ;  /* 0x0000000000017941 */ /* 0x000fea0003800200 */
.L_x_507:
        /* <DEDUP_REMOVED lines=9> */
.L_x_460:
[----:B------:R-:W2:Y:S04]  /*6870*/  LDG.E.U16 R5, desc[UR10][R4.64] ;  /* 0x0000000a04057981 */ /* 0x000ea8000c1e1500 */
[----:B--2---:R1:W-:Y:S04]  /*6880*/  STS.U16 [R2], R5 ;  /* 0x0000000502007388 */ /* 0x0043e80000000400 */
[----:B------:R1:W-:Y:S02]  /*6890*/  STS.64 [R3], R16 ;  /* 0x0000001003007388 */ /* 0x0003e40000000a00 */
.L_x_459:
[----:B------:R-:W-:Y:S05]  /*68a0*/  BSYNC.RECONVERGENT B0 ;  /* 0x0000000000007941 */ /* 0x000fea0003800200 */
.L_x_411:
[----:B------:R-:W-:Y:S01]  /*68b0*/  BAR.SYNC.DEFER_BLOCKING 0x0 ;  /* 0x0000000000007b1d */ /* 0x000fe20000010000 */
[----:B------:R-:W-:-:S09]  /*68c0*/  UISETP.GE.U32.AND UP0, UPT, UR4, 0x42, UPT ;  /* 0x000000420400788c */ /* 0x000fd2000bf06070 */
[----:B------:R-:W-:Y:S05]  /*68d0*/  BRA.U !UP0, `(.L_x_510) ;  /* 0x0000000108847547 */ /* 0x000fea000b800000 */
.L_x_515:
        /* <DEDUP_REMOVED lines=11> */
[----:B0-----:R-:W-:-:S13]  /*6990*/  HSETP2.GEU.AND P0, PT, R6.H0_H0, R9.H0_H0, PT ;  /* 0x2000000906007234 */ /* 0x001fda0003f0e800 */
[----:B-1----:R0:W1:Y:S01]  /*69a0*/  @!P0 LDS.64 R4, [R7] ;  /* 0x0000000007048984 */ /* 0x0020620000000a00 */
        /* <DEDUP_REMOVED lines=12> */
.L_x_514:
[----:B------:R-:W-:Y:S05]  /*6a70*/  BSYNC.RELIABLE B1 ;  /* 0x0000000000017941 */ /* 0x000fea0003800100 */
.L_x_513:
[----:B------:R2:W-:Y:S04]  /*6a80*/  STS.U16 [R2], R9 ;  /* 0x0000000902007388 */ /* 0x0005e80000000400 */
[----:B-1----:R2:W-:Y:S02]  /*6a90*/  STS.64 [R3], R4 ;  /* 0x0000000403007388 */ /* 0x0025e40000000a00 */
.L_x_512:
[----:B------:R-:W-:Y:S05]  /*6aa0*/  BSYNC.RECONVERGENT B0 ;  /* 0x0000000000007941 */ /* 0x000fea0003800200 */
.L_x_511:
[----:B------:R-:W-:Y:S05]  /*6ab0*/  WARPSYNC.ALL ;  /* 0x0000000000007948 */ /* 0x000fea0003800000 */
[----:B------:R-:W-:Y:S01]  /*6ac0*/  BAR.SYNC.DEFER_BLOCKING 0x0 ;  /* 0x0000000000007b1d */ /* 0x000fe20000010000 */
[----:B------:R-:W-:-:S09]  /*6ad0*/  UISETP.GT.U32.AND UP0, UPT, UR5, 0x83, UPT ;  /* 0x000000830500788c */ /* 0x000fd2000bf04070 */
[----:B------:R-:W-:Y:S05]  /*6ae0*/  BRA.U UP0, `(.L_x_515) ;  /* 0xfffffffd007c7547 */ /* 0x000fea000b83ffff */
.L_x_510:
[----:B------:R-:W-:-:S13]  /*6af0*/  ISETP.GT.U32.AND P0, PT, R0, 0x1f, PT ;  /* 0x0000001f0000780c */ /* 0x000fda0003f04070 */
[----:B------:R-:W-:Y:S05]  /*6b00*/  @P0 EXIT ;  /* 0x000000000000094d */ /* 0x000fea0003800000 */
[----:B-12---:R-:W-:Y:S01]  /*6b10*/  LDS.U16 R4, [R2] ;  /* 0x0000000002047984 */ /* 0x006fe20000000400 */
[----:B------:R-:W-:Y:S04]  /*6b20*/  BSSY.RECONVERGENT B0, `(.L_x_516) ;  /* 0x0000015000007945 */ /* 0x000fe80003800200 */
[----:B------:R-:W-:Y:S01]  /*6b30*/  BSSY.RELIABLE B1, `(.L_x_517) ;  /* 0x000000e000017945 */ /* 0x000fe20003800100 */
[----:B0-----:R-:W0:Y:S02]  /*6b40*/  LDS.U16 R5, [R2+0x40] ;  /* 0x0000400002057984 */ /* 0x001e240000000400 */
[----:B0-----:R-:W-:-:S13]  /*6b50*/  HSETP2.GEU.AND P0, PT, R4.H0_H0, R5.H0_H0, PT ;  /* 0x2000000504007234 */ /* 0x001fda0003f0e800 */
[----:B------:R-:W-:Y:S05]  /*6b60*/  @!P0 BRA `(.L_x_518) ;  /* 0x0000000000288947 */ /* 0x000fea0003800000 */
[----:B------:R-:W-:-:S05]  /*6b70*/  PRMT R8, R4, 0x7610, R8 ;  /* 0x0000761004087816 */ /* 0x000fca0000000008 */
        /* <DEDUP_REMOVED lines=9> */
.L_x_518:
[----:B------:R-:W-:Y:S05]  /*6c10*/  BSYNC.RELIABLE B1 ;  /* 0x0000000000017941 */ /* 0x000fea0003800100 */
.L_x_517:
[----:B------:R-:W0:Y:S04]  /*6c20*/  LDS.64 R4, [R3+0x100] ;  /* 0x0001000003047984 */ /* 0x000e280000000a00 */
[----:B0-----:R-:W-:Y:S04]  /*6c30*/  STS.64 [R3], R4 ;  /* 0x0000000403007388 */ /* 0x001fe80000000a00 */
[----:B------:R-:W0:Y:S04]  /*6c40*/  LDS.U16 R7, [R2+0x40] ;  /* 0x0000400002077984 */ /* 0x000e280000000400 */
[----:B0-----:R0:W-:Y:S01]  /*6c50*/  STS.U16 [R2], R7 ;  /* 0x0000000702007388 */ /* 0x0011e20000000400 */
[----:B------:R-:W-:-:S07]  /*6c60*/  PRMT R8, R7, 0x7610, R8 ;  /* 0x0000761007087816 */ /* 0x000fce0000000008 */
.L_x_519:
[----:B------:R-:W-:Y:S05]  /*6c70*/  BSYNC.RECONVERGENT B0 ;  /* 0x0000000000007941 */ /* 0x000fea0003800200 */
.L_x_516:
[----:B------:R-:W-:Y:S05]  /*6c80*/  WARPSYNC.ALL ;  /* 0x0000000000007948 */ /* 0x000fea0003800000 */
[----:B------:R-:W1:Y:S01]  /*6c90*/  LDS.U16 R5, [R2+0x20] ;  /* 0x0000200002057984 */ /* 0x000e620000000400 */
[----:B------:R-:W-:Y:S04]  /*6ca0*/  BSSY.RECONVERGENT B0, `(.L_x_520) ;  /* 0x0000013000007945 */ /* 0x000fe80003800200 */
[----:B------:R-:W-:Y:S01]  /*6cb0*/  BSSY.RELIABLE B2, `(.L_x_521) ;  /* 0x000000c000027945 */ /* 0x000fe20003800100 */
[----:B-1----:R-:W-:-:S13]  /*6cc0*/  HSETP2.GEU.AND P0, PT, R8.H0_H0, R5.H0_H0, PT ;  /* 0x2000000508007234 */ /* 0x002fda0003f0e800 */
[----:B------:R-:W-:Y:S05]  /*6cd0*/  @!P0 BRA `(.L_x_522) ;  /* 0x0000000000248947 */ /* 0x000fea0003800000 */
[----:B------:R-:W-:-:S13]  /*6ce0*/  HSETP2.NEU.AND P0, PT, R8.H0_H0, R5.H0_H0, PT ;  /* 0x2000000508007234 */ /* 0x000fda0003f0d800 */
        /* <DEDUP_REMOVED lines=8> */
.L_x_522:
[----:B------:R-:W-:Y:S05]  /*6d70*/  BSYNC.RELIABLE B2 ;  /* 0x0000000000027941 */ /* 0x000fea0003800100 */
.L_x_521:
[----:B------:R-:W1:Y:S04]  /*6d80*/  LDS.64 R4, [R3+0x80] ;  /* 0x0000800003047984 */ /* 0x000e680000000a00 */
[----:B-1----:R-:W-:Y:S04]  /*6d90*/  STS.64 [R3], R4 ;  /* 0x0000000403007388 */ /* 0x002fe80000000a00 */
[----:B0-----:R-:W0:Y:S04]  /*6da0*/  LDS.U16 R7, [R2+0x20] ;  /* 0x0000200002077984 */ /* 0x001e280000000400 */
[----:B0-----:R1:W-:Y:S01]  /*6db0*/  STS.U16 [R2], R7 ;  /* 0x0000000702007388 */ /* 0x0013e20000000400 */
[----:B------:R-:W-:-:S07]  /*6dc0*/  PRMT R8, R7, 0x7610, R8 ;  /* 0x0000761007087816 */ /* 0x000fce0000000008 */
.L_x_523:
[----:B------:R-:W-:Y:S05]  /*6dd0*/  BSYNC.RECONVERGENT B0 ;  /* 0x0000000000007941 */ /* 0x000fea0003800200 */
.L_x_520:
[----:B------:R-:W-:Y:S05]  /*6de0*/  WARPSYNC.ALL ;  /* 0x0000000000007948 */ /* 0x000fea0003800000 */
[----:B------:R-:W2:Y:S01]  /*6df0*/  LDS.U16 R5, [R2+0x10] ;  /* 0x0000100002057984 */ /* 0x000ea20000000400 */
[----:B------:R-:W-:Y:S04]  /*6e00*/  BSSY.RECONVERGENT B0, `(.L_x_524) ;  /* 0x0000013000007945 */ /* 0x000fe80003800200 */
[----:B------:R-:W-:Y:S01]  /*6e10*/  BSSY.RELIABLE B3, `(.L_x_525) ;  /* 0x000000c000037945 */ /* 0x000fe20003800100 */
[----:B--2---:R-:W-:-:S13]  /*6e20*/  HSETP2.GEU.AND P0, PT, R8.H0_H0, R5.H0_H0, PT ;  /* 0x2000000508007234 */ /* 0x004fda0003f0e800 */
[----:B------:R-:W-:Y:S05]  /*6e30*/  @!P0 BRA `(.L_x_526) ;  /* 0x0000000000248947 */ /* 0x000fea0003800000 */
[----:B------:R-:W-:-:S13]  /*6e40*/  HSETP2.NEU.AND P0, PT, R8.H0_H0, R5.H0_H0, PT ;  /* 0x2000000508007234 */ /* 0x000fda0003f0d800 */
        /* <DEDUP_REMOVED lines=8> */
.L_x_526:
[----:B------:R-:W-:Y:S05]  /*6ed0*/  BSYNC.RELIABLE B3 ;  /* 0x0000000000037941 */ /* 0x000fea0003800100 */
.L_x_525:
[----:B------:R-:W2:Y:S04]  /*6ee0*/  LDS.64 R4, [R3+0x40] ;  /* 0x0000400003047984 */ /* 0x000ea80000000a00 */
[----:B--2---:R-:W-:Y:S04]  /*6ef0*/  STS.64 [R3], R4 ;  /* 0x0000000403007388 */ /* 0x004fe80000000a00 */
[----:B01----:R-:W0:Y:S04]  /*6f00*/  LDS.U16 R7, [R2+0x10] ;  /* 0x0000100002077984 */ /* 0x003e280000000400 */
[----:B0-----:R2:W-:Y:S01]  /*6f10*/  STS.U16 [R2], R7 ;  /* 0x0000000702007388 */ /* 0x0015e20000000400 */
[----:B------:R-:W-:-:S07]  /*6f20*/  PRMT R8, R7, 0x7610, R8 ;  /* 0x0000761007087816 */ /* 0x000fce0000000008 */
.L_x_527:
[----:B------:R-:W-:Y:S05]  /*6f30*/  BSYNC.RECONVERGENT B0 ;  /* 0x0000000000007941 */ /* 0x000fea0003800200 */
.L_x_524:
[----:B------:R-:W-:Y:S05]  /*6f40*/  WARPSYNC.ALL ;  /* 0x0000000000007948 */ /* 0x000fea0003800000 */
[----:B------:R-:W3:Y:S01]  /*6f50*/  LDS.U16 R5, [R2+0x8] ;  /* 0x0000080002057984 */ /* 0x000ee20000000400 */
[----:B------:R-:W-:Y:S04]  /*6f60*/  BSSY.RECONVERGENT B0, `(.L_x_528) ;  /* 0x0000013000007945 */ /* 0x000fe80003800200 */
[----:B------:R-:W-:Y:S01]  /*6f70*/  BSSY.RELIABLE B4, `(.L_x_529) ;  /* 0x000000c000047945 */ /* 0x000fe20003800100 */
[----:B---3--:R-:W-:-:S13]  /*6f80*/  HSETP2.GEU.AND P0, PT, R8.H0_H0, R5.H0_H0, PT ;  /* 0x2000000508007234 */ /* 0x008fda0003f0e800 */
[----:B------:R-:W-:Y:S05]  /*6f90*/  @!P0 BRA `(.L_x_530) ;  /* 0x0000000000248947 */ /* 0x000fea0003800000 */
[----:B------:R-:W-:-:S13]  /*6fa0*/  HSETP2.NEU.AND P0, PT, R8.H0_H0, R5.H0_H0, PT ;  /* 0x2000000508007234 */ /* 0x000fda0003f0d800 */
        /* <DEDUP_REMOVED lines=8> */
.L_x_530:
[----:B------:R-:W-:Y:S05]  /*7030*/  BSYNC.RELIABLE B4 ;  /* 0x0000000000047941 */ /* 0x000fea0003800100 */
.L_x_529:
[----:B------:R-:W3:Y:S04]  /*7040*/  LDS.64 R4, [R3+0x20] ;  /* 0x0000200003047984 */ /* 0x000ee80000000a00 */
[----:B---3--:R-:W-:Y:S04]  /*7050*/  STS.64 [R3], R4 ;  /* 0x0000000403007388 */ /* 0x008fe80000000a00 */
[----:B012---:R-:W0:Y:S04]  /*7060*/  LDS.U16 R7, [R2+0x8] ;  /* 0x0000080002077984 */ /* 0x007e280000000400 */
[----:B0-----:R3:W-:Y:S01]  /*7070*/  STS.U16 [R2], R7 ;  /* 0x0000000702007388 */ /* 0x0017e20000000400 */
[----:B------:R-:W-:-:S07]  /*7080*/  PRMT R8, R7, 0x7610, R8 ;  /* 0x0000761007087816 */ /* 0x000fce0000000008 */
.L_x_531:
[----:B------:R-:W-:Y:S05]  /*7090*/  BSYNC.RECONVERGENT B0 ;  /* 0x0000000000007941 */ /* 0x000fea0003800200 */
.L_x_528:
[----:B------:R-:W-:Y:S05]  /*70a0*/  WARPSYNC.ALL ;  /* 0x0000000000007948 */ /* 0x000fea0003800000 */
[----:B------:R-:W4:Y:S01]  /*70b0*/  LDS.U16 R5, [R2+0x4] ;  /* 0x0000040002057984 */ /* 0x000f220000000400 */
[----:B------:R-:W-:Y:S04]  /*70c0*/  BSSY.RECONVERGENT B0, `(.L_x_532) ;  /* 0x0000013000007945 */ /* 0x000fe80003800200 */
[----:B------:R-:W-:Y:S01]  /*70d0*/  BSSY.RELIABLE B5, `(.L_x_533) ;  /* 0x000000c000057945 */ /* 0x000fe20003800100 */
[----:B----4-:R-:W-:-:S13]  /*70e0*/  HSETP2.GEU.AND P0, PT, R8.H0_H0, R5.H0_H0, PT ;  /* 0x2000000508007234 */ /* 0x010fda0003f0e800 */
[----:B------:R-:W-:Y:S05]  /*70f0*/  @!P0 BRA `(.L_x_534) ;  /* 0x0000000000248947 */ /* 0x000fea0003800000 */
[----:B------:R-:W-:-:S13]  /*7100*/  HSETP2.NEU.AND P0, PT, R8.H0_H0, R5.H0_H0, PT ;  /* 0x2000000508007234 */ /* 0x000fda0003f0d800 */
        /* <DEDUP_REMOVED lines=8> */
.L_x_534:
[----:B------:R-:W-:Y:S05]  /*7190*/  BSYNC.RELIABLE B5 ;  /* 0x0000000000057941 */ /* 0x000fea0003800100 */
.L_x_533:
[----:B------:R-:W4:Y:S04]  /*71a0*/  LDS.64 R4, [R3+0x10] ;  /* 0x0000100003047984 */ /* 0x000f280000000a00 */
[----:B----4-:R-:W-:Y:S04]  /*71b0*/  STS.64 [R3], R4 ;  /* 0x0000000403007388 */ /* 0x010fe80000000a00 */
[----:B0123--:R-:W0:Y:S04]  /*71c0*/  LDS.U16 R7, [R2+0x4] ;  /* 0x0000040002077984 */ /* 0x00fe280000000400 */
[----:B0-----:R4:W-:Y:S01]  /*71d0*/  STS.U16 [R2], R7 ;  /* 0x0000000702007388 */ /* 0x0019e20000000400 */
[----:B------:R-:W-:-:S07]  /*71e0*/  PRMT R8, R7, 0x7610, R8 ;  /* 0x0000761007087816 */ /* 0x000fce0000000008 */
.L_x_535:
[----:B------:R-:W-:Y:S05]  /*71f0*/  BSYNC.RECONVERGENT B0 ;  /* 0x0000000000007941 */ /* 0x000fea0003800200 */
.L_x_532:
[----:B------:R-:W-:Y:S05]  /*7200*/  WARPSYNC.ALL ;  /* 0x0000000000007948 */ /* 0x000fea0003800000 */
[----:B------:R-:W5:Y:S01]  /*7210*/  LDS.U16 R5, [R2+0x2] ;  /* 0x0000020002057984 */ /* 0x000f620000000400 */
[----:B------:R-:W-:Y:S04]  /*7220*/  BSSY.RECONVERGENT B0, `(.L_x_536) ;  /* 0x0000012000007945 */ /* 0x000fe80003800200 */
[----:B------:R-:W-:Y:S01]  /*7230*/  BSSY.RELIABLE B6, `(.L_x_537) ;  /* 0x000000c000067945 */ /* 0x000fe20003800100 */
[----:B-----5:R-:W-:-:S13]  /*7240*/  HSETP2.GEU.AND P0, PT, R8.H0_H0, R5.H0_H0, PT ;  /* 0x2000000508007234 */ /* 0x020fda0003f0e800 */
[----:B------:R-:W-:Y:S05]  /*7250*/  @!P0 BRA `(.L_x_538) ;  /* 0x0000000000248947 */ /* 0x000fea0003800000 */
[----:B------:R-:W-:-:S13]  /*7260*/  HSETP2.NEU.AND P0, PT, R8.H0_H0, R5.H0_H0, PT ;  /* 0x2000000508007234 */ /* 0x000fda0003f0d800 */
        /* <DEDUP_REMOVED lines=8> */
.L_x_538:
[----:B------:R-:W-:Y:S05]  /*72f0*/  BSYNC.RELIABLE B6 ;  /* 0x0000000000067941 */ /* 0x000fea0003800100 */
.L_x_537:
[----:B------:R-:W5:Y:S04]  /*7300*/  LDS.64 R4, [R3+0x8] ;  /* 0x0000080003047984 */ /* 0x000f680000000a00 */
[----:B-----5:R-:W-:Y:S04]  /*7310*/  STS.64 [R3], R4 ;  /* 0x0000000403007388 */ /* 0x020fe80000000a00 */
[----:B01234-:R-:W0:Y:S04]  /*7320*/  LDS.U16 R7, [R2+0x2] ;  /* 0x0000020002077984 */ /* 0x01fe280000000400 */
[----:B0-----:R0:W-:Y:S02]  /*7330*/  STS.U16 [R2], R7 ;  /* 0x0000000702007388 */ /* 0x0011e40000000400 */
.L_x_539:
[----:B------:R-:W-:Y:S05]  /*7340*/  BSYNC.RECONVERGENT B0 ;  /* 0x0000000000007941 */ /* 0x000fea0003800200 */
.L_x_536:
        /* <DEDUP_REMOVED lines=23> */
        .weak           $__internal_4_$__cuda_sm20_div_s64
        .type           $__internal_4_$__cuda_sm20_div_s64,@function
        .size           $__internal_4_$__cuda_sm20_div_s64,($__internal_5_$__cuda_sm20_rem_s64 - $__internal_4_$__cuda_sm20_div_s64)
$__internal_4_$__cuda_sm20_div_s64:
        /* <DEDUP_REMOVED lines=82> */
[----:B------:R-:W-:Y:S06]  /*79e0*/  RET.REL.NODEC R8 `(nkd_f16) ;  /* 0xffffff8408847950 */ /* 0x000fec0003c3ffff */
        .weak           $__internal_5_$__cuda_sm20_rem_s64
        .type           $__internal_5_$__cuda_sm20_rem_s64,@function
        .size           $__internal_5_$__cuda_sm20_rem_s64,(.L_x_4841 - $__internal_5_$__cuda_sm20_rem_s64)
$__internal_5_$__cuda_sm20_rem_s64:
        /* <DEDUP_REMOVED lines=76> */
[----:B------:R-:W-:Y:S06]  /*7eb0*/  RET.REL.NODEC R30 `(nkd_f16) ;  /* 0xffffff801e507950 */ /* 0x000fec0003c3ffff */
.L_x_540:
        /* <DEDUP_REMOVED lines=12> */
.L_x_4841:


//--------------------- .text.contiguous_reduce2_f16 --------------------------
	.section	.text.contiguous_reduce2_f16,"ax",@progbits
	.align	128
        .global         contiguous_reduce2_f16
        .type           contiguous_reduce2_f16,@function
        .size           contiguous_reduce2_f16,(.L_x_4895 - contiguous_reduce2_f16)
        .other          contiguous_reduce2_f16,@"STO_CUDA_ENTRY STV_DEFAULT"
contiguous_reduce2_f16:
.text.contiguous_reduce2_f16:
[----:B------:R-:W-:Y:S01]  /*0000*/  LDC R1, c[0x0][0x37c] ;  /* 0x0000df00ff017b82 */ /* 0x000fe20000000800 */
[----:B------:R-:W0:Y:S07]  /*0010*/  S2R R0, SR_CTAID.X ;  /* 0x0000000000007919 */ /* 0x000e2e0000002500 */
[----:B------:R-:W1:Y:S01]  /*0020*/  S2UR UR6, SR_CgaCtaId ;  /* 0x00000000000679c3 */ /* 0x000e620000008800 */
[----:B------:R-:W2:Y:S01]  /*0030*/  LDCU UR5, c[0x0][0x360] ;  /* 0x00006c00ff0577ac */ /* 0x000ea20008000800 */
[----:B------:R-:W3:Y:S01]  /*0040*/  I2F.F16.U32 R5, 0xfc00 ;  /* 0x0000fc0000057906 */ /* 0x000ee20000200800 */
        /* <DEDUP_REMOVED lines=25> */
[----:B--2---:R-:W-:-:S13]  /*01e0*/  HSETP2.GEU.AND P0, PT, R5.H0_H0, R14.H0_H0, PT ;  /* 0x2000000e05007234 */ /* 0x004fda0003f0e800 */
[----:B------:R-:W-:Y:S05]  /*01f0*/  @P0 BRA `(.L_x_543) ;  /* 0x0000000000140947 */ /* 0x000fea0003800000 */
[----:B------:R-:W0:Y:S02]  /*0200*/  LDCU.64 UR12, c[0x0][0x388] ;  /* 0x00007100ff0c77ac */ /* 0x000e240008000a00 */
[----:B0-----:R-:W-:-:S04]  /*0210*/  LEA R6, P0, R12, UR12, 0x3 ;  /* 0x0000000c0c067c11 */ /* 0x001fc8000f8018ff */
[----:B------:R-:W-:-:S06]  /*0220*/  LEA.HI.X R7, R12, UR13, RZ, 0x3, P0 ;  /* 0x0000000d0c077c11 */ /* 0x000fcc00080f1cff */
[----:B------:R-:W5:Y:S01]  /*0230*/  LDG.E.64 R6, desc[UR8][R6.64] ;  /* 0x0000000806067981 */ /* 0x000f62000c1e1b00 */
[----:B------:R-:W-:Y:S05]  /*0240*/  BRA `(.L_x_544) ;  /* 0x0000000000547947 */ /* 0x000fea0003800000 */
.L_x_543:
[----:B------:R-:W-:Y:S01]  /*0250*/  HSETP2.NEU.AND P0, PT, R5.H0_H0, R14.H0_H0, PT ;  /* 0x2000000e05007234 */ /* 0x000fe20003f0d800 */
[----:B------:R-:W-:-:S12]  /*0260*/  BSSY.RELIABLE B1, `(.L_x_545) ;  /* 0x0000017000017945 */ /* 0x000fd80003800100 */
[----:B------:R-:W-:Y:S05]  /*0270*/  @!P0 BRA `(.L_x_546) ;  /* 0x0000000000148947 */ /* 0x000fea0003800000 */
[----:B------:R-:W0:Y:S02]  /*0280*/  LDCU.64 UR12, c[0x0][0x388] ;  /* 0x00007100ff0c77ac */ /* 0x000e240008000a00 */
[----:B0-----:R-:W-:-:S04]  /*0290*/  LEA R8, P0, R6, UR12, 0x3 ;  /* 0x0000000c06087c11 */ /* 0x001fc8000f8018ff */
[----:B------:R-:W-:-:S05]  /*02a0*/  LEA.HI.X R9, R6, UR13, RZ, 0x3, P0 ;  /* 0x0000000d06097c11 */ /* 0x000fca00080f1cff */
[----:B------:R0:W5:Y:S01]  /*02b0*/  LDG.E.64 R6, desc[UR8][R8.64] ;  /* 0x0000000808067981 */ /* 0x000162000c1e1b00 */
[----:B------:R-:W-:Y:S05]  /*02c0*/  BRA `(.L_x_547) ;  /* 0x0000000000407947 */ /* 0x000fea0003800000 */
.L_x_546:
        /* <DEDUP_REMOVED lines=13> */
.L_x_544:
[----:B------:R2:W-:Y:S04]  /*03a0*/  STS.U16 [R4], R14 ;  /* 0x0000000e04007388 */ /* 0x0005e80000000400 */
[----:B-----5:R2:W-:Y:S01]  /*03b0*/  STS.64 [R3], R6 ;  /* 0x0000000603007388 */ /* 0x0205e20000000a00 */
[----:B------:R-:W-:Y:S05]  /*03c0*/  BRA `(.L_x_548) ;  /* 0x0000000000447947 */ /* 0x000fea0003800000 */
.L_x_547:
[----:B------:R-:W-:Y:S05]  /*03d0*/  BSYNC.RELIABLE B1 ;  /* 0x0000000000017941 */ /* 0x000fea0003800100 */
.L_x_545:
[----:B------:R1:W-:Y:S04]  /*03e0*/  STS.U16 [R4], R5 ;  /* 0x0000000504007388 */ /* 0x0003e80000000400 */
[----:B-----5:R1:W-:Y:S01]  /*03f0*/  STS.64 [R3], R6 ;  /* 0x0000000603007388 */ /* 0x0203e20000000a00 */
[----:B------:R-:W-:Y:S05]  /*0400*/  BRA `(.L_x_548) ;  /* 0x0000000000347947 */ /* 0x000fea0003800000 */
.L_x_542:
        /* <DEDUP_REMOVED lines=13> */
.L_x_548:
[----:B------:R-:W-:Y:S05]  /*04e0*/  BSYNC.RECONVERGENT B0 ;  /* 0x0000000000007941 */ /* 0x000fea0003800200 */
.L_x_541:
[----:B------:R-:W-:Y:S05]  /*04f0*/  WARPSYNC.ALL ;  /* 0x0000000000007948 */ /* 0x000fea0003800000 */
[----:B------:R-:W-:Y:S01]  /*0500*/  BAR.SYNC.DEFER_BLOCKING 0x0 ;  /* 0x0000000000007b1d */ /* 0x000fe20000010000 */
[----:B------:R-:W-:-:S09]  /*0510*/  UISETP.GE.U32.AND UP0, UPT, UR5, 0x42, UPT ;  /* 0x000000420500788c */ /* 0x000fd2000bf06070 */
[----:B------:R-:W-:Y:S05]  /*0520*/  BRA.U !UP0, `(.L_x_549) ;  /* 0x0000000108847547 */ /* 0x000fea000b800000 */
.L_x_554:
        /* <DEDUP_REMOVED lines=11> */
[----:B0-----:R-:W-:-:S13]  /*05e0*/  HSETP2.GEU.AND P0, PT, R5.H0_H0, R10.H0_H0, PT ;  /* 0x2000000a05007234 */ /* 0x001fda0003f0e800 */
[----:B--2---:R0:W1:Y:S01]  /*05f0*/  @!P0 LDS.64 R6, [R8] ;  /* 0x0000000008068984 */ /* 0x0040620000000a00 */
        /* <DEDUP_REMOVED lines=12> */
.L_x_553:
[----:B------:R-:W-:Y:S05]  /*06c0*/  BSYNC.RELIABLE B1 ;  /* 0x0000000000017941 */ /* 0x000fea0003800100 */
.L_x_552:
[----:B------:R3:W-:Y:S04]  /*06d0*/  STS.U16 [R4], R10 ;  /* 0x0000000a04007388 */ /* 0x0007e80000000400 */
[----:B-1----:R3:W-:Y:S02]  /*06e0*/  STS.64 [R3], R6 ;  /* 0x0000000603007388 */ /* 0x0027e40000000a00 */
.L_x_551:
[----:B------:R-:W-:Y:S05]  /*06f0*/  BSYNC.RECONVERGENT B0 ;  /* 0x0000000000007941 */ /* 0x000fea0003800200 */
.L_x_550:
[----:B------:R-:W-:Y:S05]  /*0700*/  WARPSYNC.ALL ;  /* 0x0000000000007948 */ /* 0x000fea0003800000 */
[----:B------:R-:W-:Y:S01]  /*0710*/  BAR.SYNC.DEFER_BLOCKING 0x0 ;  /* 0x0000000000007b1d */ /* 0x000fe20000010000 */
[----:B------:R-:W-:-:S09]  /*0720*/  UISETP.GT.U32.AND UP0, UPT, UR4, 0x83, UPT ;  /* 0x000000830400788c */ /* 0x000fd2000bf04070 */
[----:B------:R-:W-:Y:S05]  /*0730*/  BRA.U UP0, `(.L_x_554) ;  /* 0xfffffffd007c7547 */ /* 0x000fea000b83ffff */
.L_x_549:
[----:B------:R-:W-:-:S13]  /*0740*/  ISETP.GT.U32.AND P0, PT, R2, 0x1f, PT ;  /* 0x0000001f0200780c */ /* 0x000fda0003f04070 */
[----:B------:R-:W-:Y:S05]  /*0750*/  @P0 EXIT ;  /* 0x000000000000094d */ /* 0x000fea0003800000 */
[----:B-1----:R-:W-:Y:S01]  /*0760*/  LDS.U16 R5, [R4] ;  /* 0x0000000004057984 */ /* 0x002fe20000000400 */
[----:B------:R-:W-:Y:S04]  /*0770*/  BSSY.RECONVERGENT B1, `(.L_x_555) ;  /* 0x0000014000017945 */ /* 0x000fe80003800200 */
[----:B------:R-:W-:Y:S01]  /*0780*/  BSSY.RELIABLE B0, `(.L_x_556) ;  /* 0x000000d000007945 */ /* 0x000fe20003800100 */
[----:B--23--:R-:W1:Y:S02]  /*0790*/  LDS.U16 R6, [R4+0x40] ;  /* 0x0000400004067984 */ /* 0x00ce640000000400 */
        /* <DEDUP_REMOVED lines=11> */
.L_x_557:
[----:B------:R-:W-:Y:S05]  /*0850*/  BSYNC.RELIABLE B0 ;  /* 0x0000000000007941 */ /* 0x000fea0003800100 */
.L_x_556:
[----:B------:R-:W1:Y:S04]  /*0860*/  LDS.64 R6, [R3+0x100] ;  /* 0x0001000003067984 */ /* 0x000e680000000a00 */
[----:B-1----:R-:W-:Y:S04]  /*0870*/  STS.64 [R3], R6 ;  /* 0x0000000603007388 */ /* 0x002fe80000000a00 */
[----:B0-----:R-:W0:Y:S04]  /*0880*/  LDS.U16 R9, [R4+0x40] ;  /* 0x0000400004097984 */ /* 0x001e280000000400 */
[----:B0-----:R1:W-:Y:S01]  /*0890*/  STS.U16 [R4], R9 ;  /* 0x0000000904007388 */ /* 0x0013e20000000400 */
[----:B------:R-:W-:-:S07]  /*08a0*/  PRMT R5, R9, 0x7610, R5 ;  /* 0x0000761009057816 */ /* 0x000fce0000000005 */
.L_x_558:
[----:B------:R-:W-:Y:S05]  /*08b0*/  BSYNC.RECONVERGENT B1 ;  /* 0x0000000000017941 */ /* 0x000fea0003800200 */
.L_x_555:
        /* <DEDUP_REMOVED lines=15> */
.L_x_561:
[----:B------:R-:W-:Y:S05]  /*09b0*/  BSYNC.RELIABLE B1 ;  /* 0x0000000000017941 */ /* 0x000fea0003800100 */
.L_x_560:
[----:B------:R-:W2:Y:S04]  /*09c0*/  LDS.64 R6, [R3+0x80] ;  /* 0x0000800003067984 */ /* 0x000ea80000000a00 */
[----:B--2---:R-:W-:Y:S04]  /*09d0*/  STS.64 [R3], R6 ;  /* 0x0000000603007388 */ /* 0x004fe80000000a00 */
[----:B01----:R-:W0:Y:S04]  /*09e0*/  LDS.U16 R9, [R4+0x20] ;  /* 0x0000200004097984 */ /* 0x003e280000000400 */
[----:B0-----:R2:W-:Y:S01]  /*09f0*/  STS.U16 [R4], R9 ;  /* 0x0000000904007388 */ /* 0x0015e20000000400 */
[----:B------:R-:W-:-:S07]  /*0a00*/  PRMT R5, R9, 0x7610, R5 ;  /* 0x0000761009057816 */ /* 0x000fce0000000005 */
.L_x_562:
[----:B------:R-:W-:Y:S05]  /*0a10*/  BSYNC.RECONVERGENT B2 ;  /* 0x0000000000027941 */ /* 0x000fea0003800200 */
.L_x_559:
        /* <DEDUP_REMOVED lines=15> */
.L_x_565:
[----:B------:R-:W-:Y:S05]  /*0b10*/  BSYNC.RELIABLE B2 ;  /* 0x0000000000027941 */ /* 0x000fea0003800100 */
.L_x_564:
[----:B------:R-:W3:Y:S04]  /*0b20*/  LDS.64 R6, [R3+0x40] ;  /* 0x0000400003067984 */ /* 0x000ee80000000a00 */
[----:B---3--:R-:W-:Y:S04]  /*0b30*/  STS.64 [R3], R6 ;  /* 0x0000000603007388 */ /* 0x008fe80000000a00 */
[----:B012---:R-:W0:Y:S04]  /*0b40*/  LDS.U16 R9, [R4+0x10] ;  /* 0x0000100004097984 */ /* 0x007e280000000400 */
[----:B0-----:R3:W-:Y:S01]  /*0b50*/  STS.U16 [R4], R9 ;  /* 0x0000000904007388 */ /* 0x0017e20000000400 */
[----:B------:R-:W-:-:S07]  /*0b60*/  PRMT R5, R9, 0x7610, R5 ;  /* 0x0000761009057816 */ /* 0x000fce0000000005 */
.L_x_566:
[----:B------:R-:W-:Y:S05]  /*0b70*/  BSYNC.RECONVERGENT B3 ;  /* 0x0000000000037941 */ /* 0x000fea0003800200 */
.L_x_563:
        /* <DEDUP_REMOVED lines=15> */
.L_x_569:
[----:B------:R-:W-:Y:S05]  /*0c70*/  BSYNC.RELIABLE B3 ;  /* 0x0000000000037941 */ /* 0x000fea0003800100 */
.L_x_568:
[----:B------:R-:W4:Y:S04]  /*0c80*/  LDS.64 R6, [R3+0x20] ;  /* 0x0000200003067984 */ /* 0x000f280000000a00 */
[----:B----4-:R-:W-:Y:S04]  /*0c90*/  STS.64 [R3], R6 ;  /* 0x0000000603007388 */ /* 0x010fe80000000a00 */
[----:B0123--:R-:W0:Y:S04]  /*0ca0*/  LDS.U16 R9, [R4+0x8] ;  /* 0x0000080004097984 */ /* 0x00fe280000000400 */
[----:B0-----:R4:W-:Y:S01]  /*0cb0*/  STS.U16 [R4], R9 ;  /* 0x0000000904007388 */ /* 0x0019e20000000400 */
[----:B------:R-:W-:-:S07]  /*0cc0*/  PRMT R5, R9, 0x7610, R5 ;  /* 0x0000761009057816 */ /* 0x000fce0000000005 */
.L_x_570:
[----:B------:R-:W-:Y:S05]  /*0cd0*/  BSYNC.RECONVERGENT B4 ;  /* 0x0000000000047941 */ /* 0x000fea0003800200 */
.L_x_567:
        /* <DEDUP_REMOVED lines=15> */
.L_x_573:
[----:B------:R-:W-:Y:S05]  /*0dd0*/  BSYNC.RELIABLE B4 ;  /* 0x0000000000047941 */ /* 0x000fea0003800100 */
.L_x_572:
[----:B------:R-:W5:Y:S04]  /*0de0*/  LDS.64 R6, [R3+0x10] ;  /* 0x0000100003067984 */ /* 0x000f680000000a00 */
[----:B-----5:R-:W-:Y:S04]  /*0df0*/  STS.64 [R3], R6 ;  /* 0x0000000603007388 */ /* 0x020fe80000000a00 */
[----:B01234-:R-:W0:Y:S04]  /*0e00*/  LDS.U16 R9, [R4+0x4] ;  /* 0x0000040004097984 */ /* 0x01fe280000000400 */
[----:B0-----:R0:W-:Y:S01]  /*0e10*/  STS.U16 [R4], R9 ;  /* 0x0000000904007388 */ /* 0x0011e20000000400 */
[----:B------:R-:W-:-:S07]  /*0e20*/  PRMT R5, R9, 0x7610, R5 ;  /* 0x0000761009057816 */ /* 0x000fce0000000005 */
.L_x_574:
[----:B------:R-:W-:Y:S05]  /*0e30*/  BSYNC.RECONVERGENT B5 ;  /* 0x0000000000057941 */ /* 0x000fea0003800200 */
.L_x_571:
        /* <DEDUP_REMOVED lines=15> */
.L_x_577:
[----:B------:R-:W-:Y:S05]  /*0f30*/  BSYNC.RELIABLE B6 ;  /* 0x0000000000067941 */ /* 0x000fea0003800100 */
.L_x_576:
[----:B------:R-:W5:Y:S04]  /*0f40*/  LDS.64 R6, [R3+0x8] ;  /* 0x0000080003067984 */ /* 0x000f680000000a00 */
[----:B-----5:R-:W-:Y:S04]  /*0f50*/  STS.64 [R3], R6 ;  /* 0x0000000603007388 */ /* 0x020fe80000000a00 */
[----:B------:R-:W5:Y:S04]  /*0f60*/  LDS.U16 R5, [R4+0x2] ;  /* 0x0000020004057984 */ /* 0x000f680000000400 */
[----:B-----5:R0:W-:Y:S02]  /*0f70*/  STS.U16 [R4], R5 ;  /* 0x0000000504007388 */ /* 0x0201e40000000400 */
.L_x_578:
[----:B------:R-:W-:Y:S05]  /*0f80*/  BSYNC.RECONVERGENT B5 ;  /* 0x0000000000057941 */ /* 0x000fea0003800200 */
.L_x_575:
        /* <DEDUP_REMOVED lines=15> */
.L_x_579:
        /* <DEDUP_REMOVED lines=16> */
.L_x_4895:


//--------------------- .text.uncontiguous_reduce_f16 --------------------------
	.section	.text.uncontiguous_reduce_f16,"ax",@progbits
	.align	128
        .global         uncontiguous_reduce_f16
        .type           uncontiguous_reduce_f16,@function
        .size           uncontiguous_reduce_f16,(.L_x_4843 - uncontiguous_reduce_f16)
        .other          uncontiguous_reduce_f16,@"STO_CUDA_ENTRY STV_DEFAULT"
uncontiguous_reduce_f16:
.text.uncontiguous_reduce_f16:
        /* <DEDUP_REMOVED lines=49> */
.L_x_608:
        /* <DEDUP_REMOVED lines=34> */
.L_x_585:
[----:B------:R-:W-:Y:S01]  /*0530*/  MOV R28, R14 ;  /* 0x0000000e001c7202 */ /* 0x000fe20000000f00 */
[----:B------:R-:W-:Y:S01]  /*0540*/  IMAD.MOV.U32 R13, RZ, RZ, R15 ;  /* 0x000000ffff0d7224 */ /* 0x000fe200078e000f */
[----:B------:R-:W-:Y:S01]  /*0550*/  MOV R12, R16 ;  /* 0x00000010000c7202 */ /* 0x000fe20000000f00 */
[----:B------:R-:W-:Y:S01]  /*0560*/  IMAD.MOV.U32 R11, RZ, RZ, R17 ;  /* 0x000000ffff0b7224 */ /* 0x000fe200078e0011 */
[----:B------:R-:W-:-:S07]  /*0570*/  MOV R10, 0x590 ;  /* 0x00000590000a7802 */ /* 0x000fce0000000f00 */
[----:B------:R-:W-:Y:S05]  /*0580*/  CALL.REL.NOINC `($__internal_6_$__cuda_sm20_div_s64) ;  /* 0x0000006c008c7944 */ /* 0x000fea0003c00000 */
        /* <DEDUP_REMOVED lines=9> */
.L_x_586:
[----:B------:R-:W-:Y:S05]  /*0620*/  BSYNC.RECONVERGENT B1 ;  /* 0x0000000000017941 */ /* 0x000fea0003800200 */
.L_x_584:
        /* <DEDUP_REMOVED lines=35> */
.L_x_588:
[----:B------:R-:W-:Y:S01]  /*0860*/  IMAD.MOV.U32 R28, RZ, RZ, R6 ;  /* 0x000000ffff1c7224 */ /* 0x000fe200078e0006 */
[----:B------:R-:W-:Y:S01]  /*0870*/  MOV R13, R7 ;  /* 0x00000007000d7202 */ /* 0x000fe20000000f00 */
[----:B------:R-:W-:Y:S01]  /*0880*/  IMAD.MOV.U32 R12, RZ, RZ, R16 ;  /* 0x000000ffff0c7224 */ /* 0x000fe200078e0010 */
[----:B------:R-:W-:Y:S02]  /*0890*/  MOV R11, R17 ;  /* 0x00000011000b7202 */ /* 0x000fe40000000f00 */
[----:B------:R-:W-:-:S07]  /*08a0*/  MOV R10, 0x8c0 ;  /* 0x000008c0000a7802 */ /* 0x000fce0000000f00 */
[----:B------:R-:W-:Y:S05]  /*08b0*/  CALL.REL.NOINC `($__internal_6_$__cuda_sm20_div_s64) ;  /* 0x0000006800c07944 */ /* 0x000fea0003c00000 */
        /* <DEDUP_REMOVED lines=9> */
.L_x_589:
[----:B------:R-:W-:Y:S05]  /*0950*/  BSYNC.RECONVERGENT B1 ;  /* 0x0000000000017941 */ /* 0x000fea0003800200 */
.L_x_587:
        /* <DEDUP_REMOVED lines=34> */
.L_x_591:
[----:B------:R-:W-:Y:S01]  /*0b80*/  IMAD.MOV.U32 R28, RZ, RZ, R14 ;  /* 0x000000ffff1c7224 */ /* 0x000fe200078e000e */
[----:B------:R-:W-:Y:S01]  /*0b90*/  MOV R13, R15 ;  /* 0x0000000f000d7202 */ /* 0x000fe20000000f00 */
[----:B------:R-:W-:Y:S01]  /*0ba0*/  IMAD.MOV.U32 R12, RZ, RZ, R6 ;  /* 0x000000ffff0c7224 */ /* 0x000fe200078e0006 */
[----:B------:R-:W-:Y:S02]  /*0bb0*/  MOV R11, R7 ;  /* 0x00000007000b7202 */ /* 0x000fe40000000f00 */
[----:B------:R-:W-:-:S07]  /*0bc0*/  MOV R10, 0xbe0 ;  /* 0x00000be0000a7802 */ /* 0x000fce0000000f00 */
[----:B------:R-:W-:Y:S05]  /*0bd0*/  CALL.REL.NOINC `($__internal_6_$__cuda_sm20_div_s64) ;  /* 0x0000006400f87944 */ /* 0x000fea0003c00000 */
        /* <DEDUP_REMOVED lines=11> */
.L_x_592:
[----:B------:R-:W-:Y:S05]  /*0c90*/  BSYNC.RECONVERGENT B1 ;  /* 0x0000000000017941 */ /* 0x000fea0003800200 */
.L_x_590:
        /* <DEDUP_REMOVED lines=35> */
.L_x_594:
[----:B------:R-:W-:Y:S01]  /*0ed0*/  MOV R28, R16 ;  /* 0x00000010001c7202 */ /* 0x000fe20000000f00 */
[----:B------:R-:W-:Y:S01]  /*0ee0*/  IMAD.MOV.U32 R13, RZ, RZ, R17 ;  /* 0x000000ffff0d7224 */ /* 0x000fe200078e0011 */
[----:B------:R-:W-:Y:S01]  /*0ef0*/  MOV R12, R6 ;  /* 0x00000006000c7202 */ /* 0x000fe20000000f00 */
[----:B------:R-:W-:Y:S01]  /*0f00*/  IMAD.MOV.U32 R11, RZ, RZ, R7 ;  /* 0x000000ffff0b7224 */ /* 0x000fe200078e0007 */
[----:B------:R-:W-:-:S07]  /*0f10*/  MOV R10, 0xf30 ;  /* 0x00000f30000a7802 */ /* 0x000fce0000000f00 */
[----:B------:R-:W-:Y:S05]  /*0f20*/  CALL.REL.NOINC `($__internal_6_$__cuda_sm20_div_s64) ;  /* 0x0000006400247944 */ /* 0x000fea0003c00000 */
        /* <DEDUP_REMOVED lines=11> */
.L_x_595:
[----:B------:R-:W-:Y:S05]  /*0fe0*/  BSYNC.RECONVERGENT B1 ;  /* 0x0000000000017941 */ /* 0x000fea0003800200 */
.L_x_593:
        /* <DEDUP_REMOVED lines=36> */
.L_x_597:
        /* <DEDUP_REMOVED lines=17> */
.L_x_598:
[----:B------:R-:W-:Y:S05]  /*1340*/  BSYNC.RECONVERGENT B1 ;  /* 0x0000000000017941 */ /* 0x000fea0003800200 */
.L_x_596:
        /* <DEDUP_REMOVED lines=36> */
.L_x_600:
[----:B------:R-:W-:Y:S01]  /*1590*/  MOV R28, R34 ;  /* 0x00000022001c7202 */ /* 0x000fe20000000f00 */
[----:B------:R-:W-:Y:S01]  /*15a0*/  IMAD.MOV.U32 R13, RZ, RZ, R35 ;  /* 0x000000ffff0d7224 */ /* 0x000fe200078e0023 */
[----:B------:R-:W-:Y:S01]  /*15b0*/  MOV R12, R16 ;  /* 0x00000010000c7202 */ /* 0x000fe20000000f00 */
[----:B------:R-:W-:Y:S01]  /*15c0*/  IMAD.MOV.U32 R11, RZ, RZ, R17 ;  /* 0x000000ffff0b7224 */ /* 0x000fe200078e0011 */
[----:B------:R-:W-:-:S07]  /*15d0*/  MOV R10, 0x15f0 ;  /* 0x000015f0000a7802 */ /* 0x000fce0000000f00 */
[----:B------:R-:W-:Y:S05]  /*15e0*/  CALL.REL.NOINC `($__internal_6_$__cuda_sm20_div_s64) ;  /* 0x0000005c00747944 */ /* 0x000fea0003c00000 */
        /* <DEDUP_REMOVED lines=11> */
.L_x_601:
[----:B------:R-:W-:Y:S05]  /*16a0*/  BSYNC.RECONVERGENT B1 ;  /* 0x0000000000017941 */ /* 0x000fea0003800200 */
.L_x_599:
        /* <DEDUP_REMOVED lines=36> */
.L_x_603:
        /* <DEDUP_REMOVED lines=16> */
.L_x_604:
[----:B------:R-:W-:Y:S05]  /*19f0*/  BSYNC.RECONVERGENT B1 ;  /* 0x0000000000017941 */ /* 0x000fea0003800200 */
.L_x_602:
        /* <DEDUP_REMOVED lines=36> */
.L_x_606:
[----:B------:R-:W-:Y:S01]  /*1c40*/  IMAD.MOV.U32 R28, RZ, RZ, R34 ;  /* 0x000000ffff1c7224 */ /* 0x000fe200078e0022 */
[----:B------:R-:W-:Y:S01]  /*1c50*/  MOV R13, R35 ;  /* 0x00000023000d7202 */ /* 0x000fe20000000f00 */
[----:B------:R-:W-:Y:S01]  /*1c60*/  IMAD.MOV.U32 R12, RZ, RZ, R16 ;  /* 0x000000ffff0c7224 */ /* 0x000fe200078e0010 */
[----:B------:R-:W-:Y:S02]  /*1c70*/  MOV R11, R17 ;  /* 0x00000011000b7202 */ /* 0x000fe40000000f00 */
[----:B------:R-:W-:-:S07]  /*1c80*/  MOV R10, 0x1ca0 ;  /* 0x00001ca0000a7802 */ /* 0x000fce0000000f00 */
[----:B------:R-:W-:Y:S05]  /*1c90*/  CALL.REL.NOINC `($__internal_6_$__cuda_sm20_div_s64) ;  /* 0x0000005400c87944 */ /* 0x000fea0003c00000 */
        /* <DEDUP_REMOVED lines=10> */
.L_x_607:
[----:B------:R-:W-:Y:S05]  /*1d40*/  BSYNC.RECONVERGENT B1 ;  /* 0x0000000000017941 */ /* 0x000fea0003800200 */
.L_x_605:
        /* <DEDUP_REMOVED lines=8> */
.L_x_583:
        /* <DEDUP_REMOVED lines=36> */
.L_x_611:
        /* <DEDUP_REMOVED lines=14> */
.L_x_612:
[----:B------:R-:W-:Y:S05]  /*20f0*/  BSYNC.RECONVERGENT B1 ;  /* 0x0000000000017941 */ /* 0x000fea0003800200 */
.L_x_610:
        /* <DEDUP_REMOVED lines=34> */
.L_x_614:
[----:B------:R-:W-:Y:S01]  /*2320*/  IMAD.MOV.U32 R28, RZ, RZ, R6 ;  /* 0x000000ffff1c7224 */ /* 0x000fe200078e0006 */
[----:B------:R-:W-:Y:S01]  /*2330*/  MOV R13, R7 ;  /* 0x00000007000d7202 */ /* 0x000fe20000000f00 */
[----:B------:R-:W-:Y:S01]  /*2340*/  IMAD.MOV.U32 R12, RZ, RZ, R16 ;  /* 0x000000ffff0c7224 */ /* 0x000fe200078e0010 */
[----:B------:R-:W-:Y:S02]  /*2350*/  MOV R11, R17 ;  /* 0x00000011000b7202 */ /* 0x000fe40000000f00 */
[----:B------:R-:W-:-:S07]  /*2360*/  MOV R10, 0x2380 ;  /* 0x00002380000a7802 */ /* 0x000fce0000000f00 */
[----:B------:R-:W-:Y:S05]  /*2370*/  CALL.REL.NOINC `($__internal_6_$__cuda_sm20_div_s64) ;  /* 0x0000005000107944 */ /* 0x000fea0003c00000 */
        /* <DEDUP_REMOVED lines=9> */
.L_x_615:
[----:B------:R-:W-:Y:S05]  /*2410*/  BSYNC.RECONVERGENT B1 ;  /* 0x0000000000017941 */ /* 0x000fea0003800200 */
.L_x_613:
        /* <DEDUP_REMOVED lines=36> */
.L_x_617:
        /* <DEDUP_REMOVED lines=16> */
.L_x_618:
[----:B------:R-:W-:Y:S05]  /*2760*/  BSYNC.RECONVERGENT B1 ;  /* 0x0000000000017941 */ /* 0x000fea0003800200 */
.L_x_616:
        /* <DEDUP_REMOVED lines=35> */
.L_x_620:
        /* <DEDUP_REMOVED lines=16> */
.L_x_621:
[----:B------:R-:W-:Y:S05]  /*2aa0*/  BSYNC.RECONVERGENT B1 ;  /* 0x0000000000017941 */ /* 0x000fea0003800200 */
.L_x_619:
[----:B------:R-:W-:Y:S01]  /*2ab0*/  IMAD R9, R9, R38, RZ ;  /* 0x0000002609097224 */ /* 0x000fe200078e02ff */
[----:B------:R-:W-:Y:S01]  /*2ac0*/  IADD3 R8, PT, PT, R8, -0x2, RZ ;  /* 0xfffffffe08087810 */ /* 0x000fe20007ffe0ff */
[----:B------:R-:W-:Y:S02]  /*2ad0*/  IMAD.MOV.U32 R34, RZ, RZ, R4 ;  /* 0x000000ffff227224 */ /* 0x000fe400078e0004 */
[-C--:B------:R-:W-:Y:S02]  /*2ae0*/  IMAD R9, R39, R10.reuse, R9 ;  /* 0x0000000a27097224 */ /* 0x080fe400078e0209 */
[----:B------:R-:W-:-:S04]  /*2af0*/  IMAD.WIDE.U32 R4, R38, R10, R34 ;  /* 0x0000000a26047225 */ /* 0x000fc800078e0022 */
[----:B------:R-:W-:-:S07]  /*2b00*/  IMAD.IADD R5, R5, 0x1, R9 ;  /* 0x0000000105057824 */ /* 0x000fce00078e0209 */
.L_x_609:
        /* <DEDUP_REMOVED lines=31> */
.L_x_623:
[----:B------:R-:W-:Y:S01]  /*2d00*/  MOV R22, R14 ;  /* 0x0000000e00167202 */ /* 0x000fe20000000f00 */
[----:B------:R-:W-:Y:S01]  /*2d10*/  IMAD.MOV.U32 R9, RZ, RZ, R15 ;  /* 0x000000ffff097224 */ /* 0x000fe200078e000f */
[----:B------:R-:W-:Y:S01]  /*2d20*/  MOV R24, R16 ;  /* 0x0000001000187202 */ /* 0x000fe20000000f00 */
[----:B------:R-:W-:Y:S01]  /*2d30*/  IMAD.MOV.U32 R23, RZ, RZ, R17 ;  /* 0x000000ffff177224 */ /* 0x000fe200078e0011 */
[----:B------:R-:W-:-:S07]  /*2d40*/  MOV R28, 0x2d60 ;  /* 0x00002d60001c7802 */ /* 0x000fce0000000f00 */
[----:B------:R-:W-:Y:S05]  /*2d50*/  CALL.REL.NOINC `($__internal_7_$__cuda_sm20_rem_s64) ;  /* 0x0000004800e47944 */ /* 0x000fea0003c00000 */
.L_x_624:
[----:B------:R-:W-:Y:S05]  /*2d60*/  BSYNC.RECONVERGENT B1 ;  /* 0x0000000000017941 */ /* 0x000fea0003800200 */
.L_x_622:
        /* <DEDUP_REMOVED lines=30> */
.L_x_626:
[----:B------:R-:W-:Y:S01]  /*2f50*/  MOV R24, R16 ;  /* 0x0000001000187202 */ /* 0x000fe20000000f00 */
[----:B------:R-:W-:Y:S01]  /*2f60*/  IMAD.MOV.U32 R23, RZ, RZ, R17 ;  /* 0x000000ffff177224 */ /* 0x000fe200078e0011 */
[----:B------:R-:W-:Y:S01]  /*2f70*/  MOV R22, R6 ;  /* 0x0000000600167202 */ /* 0x000fe20000000f00 */
[----:B------:R-:W-:Y:S01]  /*2f80*/  IMAD.MOV.U32 R9, RZ, RZ, R7 ;  /* 0x000000ffff097224 */ /* 0x000fe200078e0007 */
[----:B------:R-:W-:-:S07]  /*2f90*/  MOV R28, 0x2fb0 ;  /* 0x00002fb0001c7802 */ /* 0x000fce0000000f00 */
[----:B------:R-:W-:Y:S05]  /*2fa0*/  CALL.REL.NOINC `($__internal_7_$__cuda_sm20_rem_s64) ;  /* 0x0000004800507944 */ /* 0x000fea0003c00000 */
[----:B------:R-:W-:Y:S01]  /*2fb0*/  MOV R6, R10 ;  /* 0x0000000a00067202 */ /* 0x000fe20000000f00 */
[----:B------:R-:W-:-:S07]  /*2fc0*/  IMAD.MOV.U32 R7, RZ, RZ, R11 ;  /* 0x000000ffff077224 */ /* 0x000fce00078e000b */
.L_x_627:
[----:B------:R-:W-:Y:S05]  /*2fd0*/  BSYNC.RECONVERGENT B1 ;  /* 0x0000000000017941 */ /* 0x000fea0003800200 */
.L_x_625:
[----:B------:R-:W-:Y:S02]  /*2fe0*/  IMAD R7, R7, R30, RZ ;  /* 0x0000001e07077224 */ /* 0x000fe400078e02ff */
[----:B------:R-:W-:-:S04]  /*2ff0*/  IMAD.WIDE.U32 R4, R30, R6, R4 ;  /* 0x000000061e047225 */ /* 0x000fc800078e0004 */
[----:B------:R-:W-:-:S05]  /*3000*/  IMAD R7, R31, R6, R7 ;  /* 0x000000061f077224 */ /* 0x000fca00078e0207 */
[----:B------:R-:W-:-:S07]  /*3010*/  IADD3 R5, PT, PT, R5, R7, RZ ;  /* 0x0000000705057210 */ /* 0x000fce0007ffe0ff */
.L_x_582:
[----:B------:R-:W0:Y:S02]  /*3020*/  LDCU.64 UR14, c[0x0][0x390] ;  /* 0x00007200ff0e77ac */ /* 0x000e240008000a00 */
[----:B0-----:R-:W-:Y:S02]  /*3030*/  LEA R6, P0, R26, UR14, 0x1 ;  /* 0x0000000e1a067c11 */ /* 0x001fe4000f8008ff */
[----:B------:R-:W-:Y:S02]  /*3040*/  LEA R8, P1, R4, UR14, 0x1 ;  /* 0x0000000e04087c11 */ /* 0x000fe4000f8208ff */
[----:B------:R-:W-:Y:S02]  /*3050*/  LEA.HI.X R7, R26, UR15, R27, 0x1, P0 ;  /* 0x0000000f1a077c11 */ /* 0x000fe400080f0c1b */
[----:B------:R-:W-:-:S03]  /*3060*/  LEA.HI.X R9, R4, UR15, R5, 0x1, P1 ;  /* 0x0000000f04097c11 */ /* 0x000fc600088f0c05 */
[----:B------:R-:W2:Y:S04]  /*3070*/  LDG.E.U16 R6, desc[UR10][R6.64] ;  /* 0x0000000a06067981 */ /* 0x000ea8000c1e1500 */
[----:B------:R-:W2:Y:S02]  /*3080*/  LDG.E.U16 R8, desc[UR10][R8.64] ;  /* 0x0000000a08087981 */ /* 0x000ea4000c1e1500 */
[----:B--2---:R-:W-:-:S13]  /*3090*/  HSETP2.GEU.AND P0, PT, R6.H0_H0, R8.H0_H0, PT ;  /* 0x2000000806007234 */ /* 0x004fda0003f0e800 */
[----:B------:R0:W-:Y:S04]  /*30a0*/  @!P0 STS.U16 [R3], R6 ;  /* 0x0000000603008388 */ /* 0x0001e80000000400 */
[----:B------:R0:W-:Y:S04]  /*30b0*/  @!P0 STS.64 [R2], R18 ;  /* 0x0000001202008388 */ /* 0x0001e80000000a00 */
[----:B------:R0:W-:Y:S04]  /*30c0*/  @P0 STS.U16 [R3], R6 ;  /* 0x0000000603000388 */ /* 0x0001e80000000400 */
[----:B------:R0:W-:Y:S01]  /*30d0*/  @P0 STS.64 [R2], R20 ;  /* 0x0000001402000388 */ /* 0x0001e20000000a00 */
[----:B------:R-:W-:Y:S05]  /*30e0*/  BRA `(.L_x_628) ;  /* 0x0000003400c87947 */ /* 0x000fea0003800000 */
.L_x_581:
        /* <DEDUP_REMOVED lines=25> */
.L_x_655:
        /* <DEDUP_REMOVED lines=32> */
.L_x_632:
[----:B------:R-:W-:Y:S01]  /*3480*/  MOV R28, R14 ;  /* 0x0000000e001c7202 */ /* 0x000fe20000000f00 */
[----:B------:R-:W-:Y:S01]  /*3490*/  IMAD.MOV.U32 R13, RZ, RZ, R9 ;  /* 0x000000ffff0d7224 */ /* 0x000fe200078e0009 */
[----:B------:R-:W-:Y:S01]  /*34a0*/  MOV R12, R22 ;  /* 0x00000016000c7202 */ /* 0x000fe20000000f00 */
[----:B------:R-:W-:Y:S01]  /*34b0*/  IMAD.MOV.U32 R11, RZ, RZ, R23 ;  /* 0x000000ffff0b7224 */ /* 0x000fe200078e0017 */
[----:B------:R-:W-:-:S07]  /*34c0*/  MOV R10, 0x34e0 ;  /* 0x000034e0000a7802 */ /* 0x000fce0000000f00 */
[----:B-1----:R-:W-:Y:S05]  /*34d0*/  CALL.REL.NOINC `($__internal_6_$__cuda_sm20_div_s64) ;  /* 0x0000003c00b87944 */ /* 0x002fea0003c00000 */
        /* <DEDUP_REMOVED lines=10> */
.L_x_633:
[----:B------:R-:W-:Y:S05]  /*3580*/  BSYNC.RECONVERGENT B1 ;  /* 0x0000000000017941 */ /* 0x000fea0003800200 */
.L_x_631:
        /* <DEDUP_REMOVED lines=38> */
.L_x_635:
        /* <DEDUP_REMOVED lines=17> */
.L_x_636:
[----:B------:R-:W-:Y:S05]  /*3900*/  BSYNC.RECONVERGENT B1 ;  /* 0x0000000000017941 */ /* 0x000fea0003800200 */
.L_x_634:
        /* <DEDUP_REMOVED lines=38> */
.L_x_638:
        /* <DEDUP_REMOVED lines=17> */
.L_x_639:
[----:B------:R-:W-:Y:S05]  /*3c80*/  BSYNC.RECONVERGENT B1 ;  /* 0x0000000000017941 */ /* 0x000fea0003800200 */
.L_x_637:
        /* <DEDUP_REMOVED lines=37> */
.L_x_641:
        /* <DEDUP_REMOVED lines=17> */
.L_x_642:
[----:B------:R-:W-:Y:S05]  /*3ff0*/  BSYNC.RECONVERGENT B1 ;  /* 0x0000000000017941 */ /* 0x000fea0003800200 */
.L_x_640:
        /* <DEDUP_REMOVED lines=38> */
.L_x_644:
        /* <DEDUP_REMOVED lines=17> */
.L_x_645:
[----:B------:R-:W-:Y:S05]  /*4370*/  BSYNC.RECONVERGENT B1 ;  /* 0x0000000000017941 */ /* 0x000fea0003800200 */
.L_x_643:
        /* <DEDUP_REMOVED lines=38> */
.L_x_647:
        /* <DEDUP_REMOVED lines=17> */
.L_x_648:
[----:B------:R-:W-:Y:S05]  /*46f0*/  BSYNC.RECONVERGENT B1 ;  /* 0x0000000000017941 */ /* 0x000fea0003800200 */
.L_x_646:
        /* <DEDUP_REMOVED lines=38> */
.L_x_650:
        /* <DEDUP_REMOVED lines=17> */
.L_x_651:
[----:B------:R-:W-:Y:S05]  /*4a70*/  BSYNC.RECONVERGENT B1 ;  /* 0x0000000000017941 */ /* 0x000fea0003800200 */
.L_x_649:
        /* <DEDUP_REMOVED lines=37> */
.L_x_653:
        /* <DEDUP_REMOVED lines=17> */
.L_x_654:
[----:B------:R-:W-:Y:S05]  /*4de0*/  BSYNC.RECONVERGENT B1 ;  /* 0x0000000000017941 */ /* 0x000fea0003800200 */
.L_x_652:
        /* <DEDUP_REMOVED lines=12> */
.L_x_630:
        /* <DEDUP_REMOVED lines=36> */
.L_x_658:
        /* <DEDUP_REMOVED lines=16> */
.L_x_659:
[----:B------:R-:W-:Y:S05]  /*51f0*/  BSYNC.RECONVERGENT B1 ;  /* 0x0000000000017941 */ /* 0x000fea0003800200 */
.L_x_657:
        /* <DEDUP_REMOVED lines=41> */
.L_x_661:
        /* <DEDUP_REMOVED lines=17> */
.L_x_662:
[----:B------:R-:W-:Y:S05]  /*55a0*/  BSYNC.RECONVERGENT B1 ;  /* 0x0000000000017941 */ /* 0x000fea0003800200 */
.L_x_660:
        /* <DEDUP_REMOVED lines=40> */
.L_x_664:
        /* <DEDUP_REMOVED lines=17> */
.L_x_665:
[----:B------:R-:W-:Y:S05]  /*5940*/  BSYNC.RECONVERGENT B1 ;  /* 0x0000000000017941 */ /* 0x000fea0003800200 */
.L_x_663:
        /* <DEDUP_REMOVED lines=40> */
.L_x_667:
[----:B------:R-:W-:Y:S01]  /*5bd0*/  MOV R28, R14 ;  /* 0x0000000e001c7202 */ /* 0x000fe20000000f00 */
[----:B------:R-:W-:Y:S01]  /*5be0*/  IMAD.MOV.U32 R13, RZ, RZ, R15 ;  /* 0x000000ffff0d7224 */ /* 0x000fe200078e000f */
[----:B------:R-:W-:Y:S02]  /*5bf0*/  MOV R12, R18 ;  /* 0x00000012000c7202 */ /* 0x000fe40000000f00 */
[----:B------:R-:W-:Y:S02]  /*5c00*/  MOV R11, R19 ;  /* 0x00000013000b7202 */ /* 0x000fe40000000f00 */
[----:B------:R-:W-:-:S07]  /*5c10*/  MOV R10, 0x5c30 ;  /* 0x00005c30000a7802 */ /* 0x000fce0000000f00 */
[----:B------:R-:W-:Y:S05]  /*5c20*/  CALL.REL.NOINC `($__internal_6_$__cuda_sm20_div_s64) ;  /* 0x0000001400e47944 */ /* 0x000fea0003c00000 */
        /* <DEDUP_REMOVED lines=11> */
.L_x_668:
[----:B------:R-:W-:Y:S05]  /*5ce0*/  BSYNC.RECONVERGENT B1 ;  /* 0x0000000000017941 */ /* 0x000fea0003800200 */
.L_x_666:
        /* <DEDUP_REMOVED lines=9> */
.L_x_656:
        /* <DEDUP_REMOVED lines=35> */
.L_x_671:
        /* <DEDUP_REMOVED lines=16> */
.L_x_672:
[----:B------:R-:W-:Y:S05]  /*60b0*/  BSYNC.RECONVERGENT B1 ;  /* 0x0000000000017941 */ /* 0x000fea0003800200 */
.L_x_670:
        /* <DEDUP_REMOVED lines=40> */
.L_x_674:
        /* <DEDUP_REMOVED lines=17> */
.L_x_675:
[----:B------:R-:W-:Y:S05]  /*6450*/  BSYNC.RECONVERGENT B1 ;  /* 0x0000000000017941 */ /* 0x000fea0003800200 */
.L_x_673:
        /* <DEDUP_REMOVED lines=9> */
.L_x_669:
        /* <DEDUP_REMOVED lines=31> */
.L_x_677:
[----:B------:R-:W-:Y:S02]  /*66e0*/  MOV R24, R22 ;  /* 0x0000001600187202 */ /* 0x000fe40000000f00 */
[----:B------:R-:W-:Y:S02]  /*66f0*/  MOV R22, R14 ;  /* 0x0000000e00167202 */ /* 0x000fe40000000f00 */
[----:B------:R-:W-:-:S07]  /*6700*/  MOV R28, 0x6720 ;  /* 0x00006720001c7802 */ /* 0x000fce0000000f00 */
[----:B------:R-:W-:Y:S05]  /*6710*/  CALL.REL.NOINC `($__internal_7_$__cuda_sm20_rem_s64) ;  /* 0x0000001000747944 */ /* 0x000fea0003c00000 */
.L_x_678:
[----:B------:R-:W-:Y:S05]  /*6720*/  BSYNC.RECONVERGENT B1 ;  /* 0x0000000000017941 */ /* 0x000fea0003800200 */
.L_x_676:
        /* <DEDUP_REMOVED lines=8> */
.L_x_629:
[----:B------:R-:W0:Y:S02]  /*67b0*/  LDCU.64 UR14, c[0x0][0x390] ;  /* 0x00007200ff0e77ac */ /* 0x000e240008000a00 */
[----:B0-----:R-:W-:-:S04]  /*67c0*/  LEA R4, P0, R6, UR14, 0x1 ;  /* 0x0000000e06047c11 */ /* 0x001fc8000f8008ff */
[----:B------:R-:W-:-:S05]  /*67d0*/  LEA.HI.X R5, R6, UR15, R5, 0x1, P0 ;  /* 0x0000000f06057c11 */ /* 0x000fca00080f0c05 */
[----:B------:R-:W2:Y:S04]  /*67e0*/  LDG.E.U16 R4, desc[UR10][R4.64] ;  /* 0x0000000a04047981 */ /* 0x000ea8000c1e1500 */
[----:B--2---:R1:W-:Y:S04]  /*67f0*/  STS.U16 [R3], R4 ;  /* 0x0000000403007388 */ /* 0x0043e80000000400 */
[----:B------:R1:W-:Y:S02]  /*6800*/  STS.64 [R2], R20 ;  /* 0x0000001402007388 */ /* 0x0003e40000000a00 */
.L_x_628:
[----:B------:R-:W-:Y:S05]  /*6810*/  BSYNC.RECONVERGENT B0 ;  /* 0x0000000000007941 */ /* 0x000fea0003800200 */
.L_x_580:
[----:B------:R-:W-:Y:S01]  /*6820*/  BAR.SYNC.DEFER_BLOCKING 0x0 ;  /* 0x0000000000007b1d */ /* 0x000fe20000010000 */
[----:B------:R-:W-:-:S09]  /*6830*/  UISETP.GE.U32.AND UP0, UPT, UR5, 0x42, UPT ;  /* 0x000000420500788c */ /* 0x000fd2000bf06070 */
[----:B------:R-:W-:Y:S05]  /*6840*/  BRA.U !UP0, `(.L_x_679) ;  /* 0x0000000108847547 */ /* 0x000fea000b800000 */
.L_x_684:
        /* <DEDUP_REMOVED lines=25> */
.L_x_683:
[----:B------:R-:W-:Y:S05]  /*69e0*/  BSYNC.RELIABLE B1 ;  /* 0x0000000000017941 */ /* 0x000fea0003800100 */
.L_x_682:
[----:B------:R2:W-:Y:S04]  /*69f0*/  STS.U16 [R3], R9 ;  /* 0x0000000903007388 */ /* 0x0005e80000000400 */
[----:B-1----:R2:W-:Y:S02]  /*6a00*/  STS.64 [R2], R4 ;  /* 0x0000000402007388 */ /* 0x0025e40000000a00 */
.L_x_681:
[----:B------:R-:W-:Y:S05]  /*6a10*/  BSYNC.RECONVERGENT B0 ;  /* 0x0000000000007941 */ /* 0x000fea0003800200 */
.L_x_680:
[----:B------:R-:W-:Y:S05]  /*6a20*/  WARPSYNC.ALL ;  /* 0x0000000000007948 */ /* 0x000fea0003800000 */
[----:B------:R-:W-:Y:S01]  /*6a30*/  BAR.SYNC.DEFER_BLOCKING 0x0 ;  /* 0x0000000000007b1d */ /* 0x000fe20000010000 */
[----:B------:R-:W-:-:S09]  /*6a40*/  UISETP.GT.U32.AND UP0, UPT, UR4, 0x83, UPT ;  /* 0x000000830400788c */ /* 0x000fd2000bf04070 */
[----:B------:R-:W-:Y:S05]  /*6a50*/  BRA.U UP0, `(.L_x_684) ;  /* 0xfffffffd007c7547 */ /* 0x000fea000b83ffff */
.L_x_679:
[----:B------:R-:W-:-:S13]  /*6a60*/  ISETP.GT.U32.AND P0, PT, R0, 0x1f, PT ;  /* 0x0000001f0000780c */ /* 0x000fda0003f04070 */
[----:B------:R-:W-:Y:S05]  /*6a70*/  @P0 EXIT ;  /* 0x000000000000094d */ /* 0x000fea0003800000 */
[----:B-12---:R-:W-:Y:S01]  /*6a80*/  LDS.U16 R4, [R3] ;  /* 0x0000000003047984 */ /* 0x006fe20000000400 */
[----:B------:R-:W-:Y:S04]  /*6a90*/  BSSY.RECONVERGENT B0, `(.L_x_685) ;  /* 0x0000015000007945 */ /* 0x000fe80003800200 */
[----:B------:R-:W-:Y:S01]  /*6aa0*/  BSSY.RELIABLE B1, `(.L_x_686) ;  /* 0x000000e000017945 */ /* 0x000fe20003800100 */
[----:B------:R-:W1:Y:S02]  /*6ab0*/  LDS.U16 R5, [R3+0x40] ;  /* 0x0000400003057984 */ /* 0x000e640000000400 */
[----:B-1----:R-:W-:-:S13]  /*6ac0*/  HSETP2.GEU.AND P0, PT, R4.H0_H0, R5.H0_H0, PT ;  /* 0x2000000504007234 */ /* 0x002fda0003f0e800 */
[----:B------:R-:W-:Y:S05]  /*6ad0*/  @!P0 BRA `(.L_x_687) ;  /* 0x0000000000288947 */ /* 0x000fea0003800000 */
[----:B------:R-:W-:-:S05]  /*6ae0*/  PRMT R8, R4, 0x7610, R8 ;  /* 0x0000761004087816 */ /* 0x000fca0000000008 */
        /* <DEDUP_REMOVED lines=9> */
.L_x_687:
[----:B------:R-:W-:Y:S05]  /*6b80*/  BSYNC.RELIABLE B1 ;  /* 0x0000000000017941 */ /* 0x000fea0003800100 */
.L_x_686:
[----:B------:R-:W1:Y:S04]  /*6b90*/  LDS.64 R4, [R2+0x100] ;  /* 0x0001000002047984 */ /* 0x000e680000000a00 */
[----:B-1----:R-:W-:Y:S04]  /*6ba0*/  STS.64 [R2], R4 ;  /* 0x0000000402007388 */ /* 0x002fe80000000a00 */
[----:B0-----:R-:W0:Y:S04]  /*6bb0*/  LDS.U16 R6, [R3+0x40] ;  /* 0x0000400003067984 */ /* 0x001e280000000400 */
[----:B0-----:R1:W-:Y:S01]  /*6bc0*/  STS.U16 [R3], R6 ;  /* 0x0000000603007388 */ /* 0x0013e20000000400 */
[----:B------:R-:W-:-:S07]  /*6bd0*/  PRMT R8, R6, 0x7610, R8 ;  /* 0x0000761006087816 */ /* 0x000fce0000000008 */
.L_x_688:
[----:B------:R-:W-:Y:S05]  /*6be0*/  BSYNC.RECONVERGENT B0 ;  /* 0x0000000000007941 */ /* 0x000fea0003800200 */
.L_x_685:
        /* <DEDUP_REMOVED lines=15> */
.L_x_691:
[----:B------:R-:W-:Y:S05]  /*6ce0*/  BSYNC.RELIABLE B2 ;  /* 0x0000000000027941 */ /* 0x000fea0003800100 */
.L_x_690:
[----:B------:R-:W2:Y:S04]  /*6cf0*/  LDS.64 R4, [R2+0x80] ;  /* 0x0000800002047984 */ /* 0x000ea80000000a00 */
[----:B--2---:R-:W-:Y:S04]  /*6d00*/  STS.64 [R2], R4 ;  /* 0x0000000402007388 */ /* 0x004fe80000000a00 */
[----:B01----:R-:W0:Y:S04]  /*6d10*/  LDS.U16 R6, [R3+0x20] ;  /* 0x0000200003067984 */ /* 0x003e280000000400 */
[----:B0-----:R2:W-:Y:S01]  /*6d20*/  STS.U16 [R3], R6 ;  /* 0x0000000603007388 */ /* 0x0015e20000000400 */
[----:B------:R-:W-:-:S07]  /*6d30*/  PRMT R8, R6, 0x7610, R8 ;  /* 0x0000761006087816 */ /* 0x000fce0000000008 */
.L_x_692:
[----:B------:R-:W-:Y:S05]  /*6d40*/  BSYNC.RECONVERGENT B0 ;  /* 0x0000000000007941 */ /* 0x000fea0003800200 */
.L_x_689:
        /* <DEDUP_REMOVED lines=15> */
.L_x_695:
[----:B------:R-:W-:Y:S05]  /*6e40*/  BSYNC.RELIABLE B3 ;  /* 0x0000000000037941 */ /* 0x000fea0003800100 */
.L_x_694:
[----:B------:R-:W3:Y:S04]  /*6e50*/  LDS.64 R4, [R2+0x40] ;  /* 0x0000400002047984 */ /* 0x000ee80000000a00 */
[----:B---3--:R-:W-:Y:S04]  /*6e60*/  STS.64 [R2], R4 ;  /* 0x0000000402007388 */ /* 0x008fe80000000a00 */
[----:B012---:R-:W0:Y:S04]  /*6e70*/  LDS.U16 R6, [R3+0x10] ;  /* 0x0000100003067984 */ /* 0x007e280000000400 */
[----:B0-----:R3:W-:Y:S01]  /*6e80*/  STS.U16 [R3], R6 ;  /* 0x0000000603007388 */ /* 0x0017e20000000400 */
[----:B------:R-:W-:-:S07]  /*6e90*/  PRMT R8, R6, 0x7610, R8 ;  /* 0x0000761006087816 */ /* 0x000fce0000000008 */
.L_x_696:
[----:B------:R-:W-:Y:S05]  /*6ea0*/  BSYNC.RECONVERGENT B0 ;  /* 0x0000000000007941 */ /* 0x000fea0003800200 */
.L_x_693:
        /* <DEDUP_REMOVED lines=15> */
.L_x_699:
[----:B------:R-:W-:Y:S05]  /*6fa0*/  BSYNC.RELIABLE B4 ;  /* 0x0000000000047941 */ /* 0x000fea0003800100 */
.L_x_698:
[----:B------:R-:W4:Y:S04]  /*6fb0*/  LDS.64 R4, [R2+0x20] ;  /* 0x0000200002047984 */ /* 0x000f280000000a00 */
[----:B----4-:R-:W-:Y:S04]  /*6fc0*/  STS.64 [R2], R4 ;  /* 0x0000000402007388 */ /* 0x010fe80000000a00 */
[----:B0123--:R-:W0:Y:S04]  /*6fd0*/  LDS.U16 R6, [R3+0x8] ;  /* 0x0000080003067984 */ /* 0x00fe280000000400 */
[----:B0-----:R4:W-:Y:S01]  /*6fe0*/  STS.U16 [R3], R6 ;  /* 0x0000000603007388 */ /* 0x0019e20000000400 */
[----:B------:R-:W-:-:S07]  /*6ff0*/  PRMT R8, R6, 0x7610, R8 ;  /* 0x0000761006087816 */ /* 0x000fce0000000008 */
.L_x_700:
[----:B------:R-:W-:Y:S05]  /*7000*/  BSYNC.RECONVERGENT B0 ;  /* 0x0000000000007941 */ /* 0x000fea0003800200 */
.L_x_697:
        /* <DEDUP_REMOVED lines=15> */
.L_x_703:
[----:B------:R-:W-:Y:S05]  /*7100*/  BSYNC.RELIABLE B5 ;  /* 0x0000000000057941 */ /* 0x000fea0003800100 */
.L_x_702:
[----:B------:R-:W5:Y:S04]  /*7110*/  LDS.64 R4, [R2+0x10] ;  /* 0x0000100002047984 */ /* 0x000f680000000a00 */
[----:B-----5:R-:W-:Y:S04]  /*7120*/  STS.64 [R2], R4 ;  /* 0x0000000402007388 */ /* 0x020fe80000000a00 */
[----:B01234-:R-:W0:Y:S04]  /*7130*/  LDS.U16 R6, [R3+0x4] ;  /* 0x0000040003067984 */ /* 0x01fe280000000400 */
[----:B0-----:R0:W-:Y:S01]  /*7140*/  STS.U16 [R3], R6 ;  /* 0x0000000603007388 */ /* 0x0011e20000000400 */
[----:B------:R-:W-:-:S07]  /*7150*/  PRMT R8, R6, 0x7610, R8 ;  /* 0x0000761006087816 */ /* 0x000fce0000000008 */
.L_x_704:
[----:B------:R-:W-:Y:S05]  /*7160*/  BSYNC.RECONVERGENT B0 ;  /* 0x0000000000007941 */ /* 0x000fea0003800200 */
.L_x_701:
        /* <DEDUP_REMOVED lines=15> */
.L_x_707:
[----:B------:R-:W-:Y:S05]  /*7260*/  BSYNC.RELIABLE B6 ;  /* 0x0000000000067941 */ /* 0x000fea0003800100 */
.L_x_706:
[----:B------:R-:W5:Y:S04]  /*7270*/  LDS.64 R4, [R2+0x8] ;  /* 0x0000080002047984 */ /* 0x000f680000000a00 */
[----:B-----5:R-:W-:Y:S04]  /*7280*/  STS.64 [R2], R4 ;  /* 0x0000000402007388 */ /* 0x020fe80000000a00 */
[----:B01234-:R-:W0:Y:S04]  /*7290*/  LDS.U16 R6, [R3+0x2] ;  /* 0x0000020003067984 */ /* 0x01fe280000000400 */
[----:B0-----:R0:W-:Y:S02]  /*72a0*/  STS.U16 [R3], R6 ;  /* 0x0000000603007388 */ /* 0x0011e40000000400 */
.L_x_708:
[----:B------:R-:W-:Y:S05]  /*72b0*/  BSYNC.RECONVERGENT B0 ;  /* 0x0000000000007941 */ /* 0x000fea0003800200 */
.L_x_705:
        /* <DEDUP_REMOVED lines=16> */
        .weak           $__internal_6_$__cuda_sm20_div_s64
        .type           $__internal_6_$__cuda_sm20_div_s64,@function
        .size           $__internal_6_$__cuda_sm20_div_s64,($__internal_7_$__cuda_sm20_rem_s64 - $__internal_6_$__cuda_sm20_div_s64)
$__internal_6_$__cuda_sm20_div_s64:
        /* <DEDUP_REMOVED lines=82> */
[----:B------:R-:W-:Y:S06]  /*78e0*/  RET.REL.NODEC R10 `(uncontiguous_reduce_f16) ;  /* 0xffffff840ac47950 */ /* 0x000fec0003c3ffff */
        .weak           $__internal_7_$__cuda_sm20_rem_s64
        .type           $__internal_7_$__cuda_sm20_rem_s64,@function
        .size           $__internal_7_$__cuda_sm20_rem_s64,(.L_x_4843 - $__internal_7_$__cuda_sm20_rem_s64)
$__internal_7_$__cuda_sm20_rem_s64:
        /* <DEDUP_REMOVED lines=76> */
[----:B------:R-:W-:Y:S06]  /*7db0*/  RET.REL.NODEC R28 `(uncontiguous_reduce_f16) ;  /* 0xffffff801c907950 */ /* 0x000fec0003c3ffff */
.L_x_709:
        /* <DEDUP_REMOVED lines=12> */
.L_x_4843:


//--------------------- .text.contiguous_reduce_f16 --------------------------
	.section	.text.contiguous_reduce_f16,"ax",@progbits
	.align	128
        .global         contiguous_reduce_f16
        .type           contiguous_reduce_f16,@function
        .size           contiguous_reduce_f16,(.L_x_4897 - contiguous_reduce_f16)
        .other          contiguous_reduce_f16,@"STO_CUDA_ENTRY STV_DEFAULT"
contiguous_reduce_f16:
.text.contiguous_reduce_f16:
        /* <DEDUP_REMOVED lines=31> */
[----:B--2---:R-:W-:-:S13]  /*01f0*/  HSETP2.GEU.AND P0, PT, R11.H0_H0, R12.H0_H0, PT ;  /* 0x2000000c0b007234 */ /* 0x004fda0003f0e800 */
[----:B------:R1:W-:Y:S04]  /*0200*/  @!P0 STS.U16 [R4], R12 ;  /* 0x0000000c04008388 */ /* 0x0003e80000000400 */
[----:B------:R1:W-:Y:S04]  /*0210*/  @!P0 STS.64 [R3], R8 ;  /* 0x0000000803008388 */ /* 0x0003e80000000a00 */
[----:B------:R1:W-:Y:S04]  /*0220*/  @P0 STS.U16 [R4], R11 ;  /* 0x0000000b04000388 */ /* 0x0003e80000000400 */
[----:B------:R1:W-:Y:S01]  /*0230*/  @P0 STS.64 [R3], R6 ;  /* 0x0000000603000388 */ /* 0x0003e20000000a00 */
[----:B------:R-:W-:Y:S05]  /*0240*/  BRA `(.L_x_712) ;  /* 0x0000000000247947 */ /* 0x000fea0003800000 */
.L_x_711:
        /* <DEDUP_REMOVED lines=9> */
.L_x_712:
[----:B------:R-:W-:Y:S05]  /*02e0*/  BSYNC.RECONVERGENT B0 ;  /* 0x0000000000007941 */ /* 0x000fea0003800200 */
.L_x_710:
[----:B------:R-:W-:Y:S01]  /*02f0*/  BAR.SYNC.DEFER_BLOCKING 0x0 ;  /* 0x0000000000007b1d */ /* 0x000fe20000010000 */
[----:B------:R-:W-:-:S09]  /*0300*/  UISETP.GE.U32.AND UP0, UPT, UR5, 0x42, UPT ;  /* 0x000000420500788c */ /* 0x000fd2000bf06070 */
[----:B------:R-:W-:Y:S05]  /*0310*/  BRA.U !UP0, `(.L_x_713) ;  /* 0x0000000108847547 */ /* 0x000fea000b800000 */
.L_x_718:
        /* <DEDUP_REMOVED lines=11> */
[----:B-1----:R-:W-:-:S13]  /*03d0*/  HSETP2.GEU.AND P0, PT, R5.H0_H0, R10.H0_H0, PT ;  /* 0x2000000a05007234 */ /* 0x002fda0003f0e800 */
[----:B0-----:R0:W1:Y:S01]  /*03e0*/  @!P0 LDS.64 R6, [R8] ;  /* 0x0000000008068984 */ /* 0x0010620000000a00 */
        /* <DEDUP_REMOVED lines=12> */
.L_x_717:
[----:B------:R-:W-:Y:S05]  /*04b0*/  BSYNC.RELIABLE B1 ;  /* 0x0000000000017941 */ /* 0x000fea0003800100 */
.L_x_716:
[----:B------:R2:W-:Y:S04]  /*04c0*/  STS.U16 [R4], R10 ;  /* 0x0000000a04007388 */ /* 0x0005e80000000400 */
[----:B-1----:R2:W-:Y:S02]  /*04d0*/  STS.64 [R3], R6 ;  /* 0x0000000603007388 */ /* 0x0025e40000000a00 */
.L_x_715:
[----:B------:R-:W-:Y:S05]  /*04e0*/  BSYNC.RECONVERGENT B0 ;  /* 0x0000000000007941 */ /* 0x000fea0003800200 */
.L_x_714:
[----:B------:R-:W-:Y:S05]  /*04f0*/  WARPSYNC.ALL ;  /* 0x0000000000007948 */ /* 0x000fea0003800000 */
[----:B------:R-:W-:Y:S01]  /*0500*/  BAR.SYNC.DEFER_BLOCKING 0x0 ;  /* 0x0000000000007b1d */ /* 0x000fe20000010000 */
[----:B------:R-:W-:-:S09]  /*0510*/  UISETP.GT.U32.AND UP0, UPT, UR4, 0x83, UPT ;  /* 0x000000830400788c */ /* 0x000fd2000bf04070 */
[----:B------:R-:W-:Y:S05]  /*0520*/  BRA.U UP0, `(.L_x_718) ;  /* 0xfffffffd007c7547 */ /* 0x000fea000b83ffff */
.L_x_713:
[----:B------:R-:W-:-:S13]  /*0530*/  ISETP.GT.U32.AND P0, PT, R2, 0x1f, PT ;  /* 0x0000001f0200780c */ /* 0x000fda0003f04070 */
[----:B------:R-:W-:Y:S05]  /*0540*/  @P0 EXIT ;  /* 0x000000000000094d */ /* 0x000fea0003800000 */
[----:B------:R-:W-:Y:S01]  /*0550*/  LDS.U16 R5, [R4] ;  /* 0x0000000004057984 */ /* 0x000fe20000000400 */
[----:B------:R-:W-:Y:S04]  /*0560*/  BSSY.RECONVERGENT B1, `(.L_x_719) ;  /* 0x0000014000017945 */ /* 0x000fe80003800200 */
[----:B------:R-:W-:Y:S01]  /*0570*/  BSSY.RELIABLE B0, `(.L_x_720) ;  /* 0x000000d000007945 */ /* 0x000fe20003800100 */
[----:B012---:R-:W0:Y:S02]  /*0580*/  LDS.U16 R6, [R4+0x40] ;  /* 0x0000400004067984 */ /* 0x007e240000000400 */
        /* <DEDUP_REMOVED lines=11> */
.L_x_721:
[----:B------:R-:W-:Y:S05]  /*0640*/  BSYNC.RELIABLE B0 ;  /* 0x0000000000007941 */ /* 0x000fea0003800100 */
.L_x_720:
[----:B------:R-:W0:Y:S04]  /*0650*/  LDS.64 R6, [R3+0x100] ;  /* 0x0001000003067984 */ /* 0x000e280000000a00 */
[----:B0-----:R-:W-:Y:S04]  /*0660*/  STS.64 [R3], R6 ;  /* 0x0000000603007388 */ /* 0x001fe80000000a00 */
[----:B------:R-:W0:Y:S04]  /*0670*/  LDS.U16 R9, [R4+0x40] ;  /* 0x0000400004097984 */ /* 0x000e280000000400 */
[----:B0-----:R0:W-:Y:S01]  /*0680*/  STS.U16 [R4], R9 ;  /* 0x0000000904007388 */ /* 0x0011e20000000400 */
[----:B------:R-:W-:-:S07]  /*0690*/  PRMT R5, R9, 0x7610, R5 ;  /* 0x0000761009057816 */ /* 0x000fce0000000005 */
.L_x_722:
[----:B------:R-:W-:Y:S05]  /*06a0*/  BSYNC.RECONVERGENT B1 ;  /* 0x0000000000017941 */ /* 0x000fea0003800200 */
.L_x_719:
        /* <DEDUP_REMOVED lines=15> */
.L_x_725:
[----:B------:R-:W-:Y:S05]  /*07a0*/  BSYNC.RELIABLE B1 ;  /* 0x0000000000017941 */ /* 0x000fea0003800100 */
.L_x_724:
[----:B------:R-:W1:Y:S04]  /*07b0*/  LDS.64 R6, [R3+0x80] ;  /* 0x0000800003067984 */ /* 0x000e680000000a00 */
[----:B-1----:R-:W-:Y:S04]  /*07c0*/  STS.64 [R3], R6 ;  /* 0x0000000603007388 */ /* 0x002fe80000000a00 */
[----:B0-----:R-:W0:Y:S04]  /*07d0*/  LDS.U16 R9, [R4+0x20] ;  /* 0x0000200004097984 */ /* 0x001e280000000400 */
[----:B0-----:R1:W-:Y:S01]  /*07e0*/  STS.U16 [R4], R9 ;  /* 0x0000000904007388 */ /* 0x0013e20000000400 */
[----:B------:R-:W-:-:S07]  /*07f0*/  PRMT R5, R9, 0x7610, R5 ;  /* 0x0000761009057816 */ /* 0x000fce0000000005 */
.L_x_726:
[----:B------:R-:W-:Y:S05]  /*0800*/  BSYNC.RECONVERGENT B2 ;  /* 0x0000000000027941 */ /* 0x000fea0003800200 */
.L_x_723:
        /* <DEDUP_REMOVED lines=15> */
.L_x_729:
[----:B------:R-:W-:Y:S05]  /*0900*/  BSYNC.RELIABLE B2 ;  /* 0x0000000000027941 */ /* 0x000fea0003800100 */
.L_x_728:
[----:B------:R-:W2:Y:S04]  /*0910*/  LDS.64 R6, [R3+0x40] ;  /* 0x0000400003067984 */ /* 0x000ea80000000a00 */
[----:B--2---:R-:W-:Y:S04]  /*0920*/  STS.64 [R3], R6 ;  /* 0x0000000603007388 */ /* 0x004fe80000000a00 */
[----:B01----:R-:W0:Y:S04]  /*0930*/  LDS.U16 R9, [R4+0x10] ;  /* 0x0000100004097984 */ /* 0x003e280000000400 */
[----:B0-----:R2:W-:Y:S01]  /*0940*/  STS.U16 [R4], R9 ;  /* 0x0000000904007388 */ /* 0x0015e20000000400 */
[----:B------:R-:W-:-:S07]  /*0950*/  PRMT R5, R9, 0x7610, R5 ;  /* 0x0000761009057816 */ /* 0x000fce0000000005 */
.L_x_730:
[----:B------:R-:W-:Y:S05]  /*0960*/  BSYNC.RECONVERGENT B3 ;  /* 0x0000000000037941 */ /* 0x000fea0003800200 */
.L_x_727:
        /* <DEDUP_REMOVED lines=15> */
.L_x_733:
[----:B------:R-:W-:Y:S05]  /*0a60*/  BSYNC.RELIABLE B3 ;  /* 0x0000000000037941 */ /* 0x000fea0003800100 */
.L_x_732:
[----:B------:R-:W3:Y:S04]  /*0a70*/  LDS.64 R6, [R3+0x20] ;  /* 0x0000200003067984 */ /* 0x000ee80000000a00 */
[----:B---3--:R-:W-:Y:S04]  /*0a80*/  STS.64 [R3], R6 ;  /* 0x0000000603007388 */ /* 0x008fe80000000a00 */
[----:B012---:R-:W0:Y:S04]  /*0a90*/  LDS.U16 R9, [R4+0x8] ;  /* 0x0000080004097984 */ /* 0x007e280000000400 */
[----:B0-----:R3:W-:Y:S01]  /*0aa0*/  STS.U16 [R4], R9 ;  /* 0x0000000904007388 */ /* 0x0017e20000000400 */
[----:B------:R-:W-:-:S07]  /*0ab0*/  PRMT R5, R9, 0x7610, R5 ;  /* 0x0000761009057816 */ /* 0x000fce0000000005 */
.L_x_734:
[----:B------:R-:W-:Y:S05]  /*0ac0*/  BSYNC.RECONVERGENT B4 ;  /* 0x0000000000047941 */ /* 0x000fea0003800200 */
.L_x_731:
        /* <DEDUP_REMOVED lines=15> */
.L_x_737:
[----:B------:R-:W-:Y:S05]  /*0bc0*/  BSYNC.RELIABLE B4 ;  /* 0x0000000000047941 */ /* 0x000fea0003800100 */
.L_x_736:
[----:B------:R-:W4:Y:S04]  /*0bd0*/  LDS.64 R6, [R3+0x10] ;  /* 0x0000100003067984 */ /* 0x000f280000000a00 */
[----:B----4-:R-:W-:Y:S04]  /*0be0*/  STS.64 [R3], R6 ;  /* 0x0000000603007388 */ /* 0x010fe80000000a00 */
[----:B0123--:R-:W0:Y:S04]  /*0bf0*/  LDS.U16 R9, [R4+0x4] ;  /* 0x0000040004097984 */ /* 0x00fe280000000400 */
[----:B0-----:R4:W-:Y:S01]  /*0c00*/  STS.U16 [R4], R9 ;  /* 0x0000000904007388 */ /* 0x0019e20000000400 */
[----:B------:R-:W-:-:S07]  /*0c10*/  PRMT R5, R9, 0x7610, R5 ;  /* 0x0000761009057816 */ /* 0x000fce0000000005 */
.L_x_738:
[----:B------:R-:W-:Y:S05]  /*0c20*/  BSYNC.RECONVERGENT B5 ;  /* 0x0000000000057941 */ /* 0x000fea0003800200 */
.L_x_735:
        /* <DEDUP_REMOVED lines=15> */
.L_x_741:
[----:B------:R-:W-:Y:S05]  /*0d20*/  BSYNC.RELIABLE B6 ;  /* 0x0000000000067941 */ /* 0x000fea0003800100 */
.L_x_740:
[----:B------:R-:W5:Y:S04]  /*0d30*/  LDS.64 R6, [R3+0x8] ;  /* 0x0000080003067984 */ /* 0x000f680000000a00 */
[----:B-----5:R-:W-:Y:S04]  /*0d40*/  STS.64 [R3], R6 ;  /* 0x0000000603007388 */ /* 0x020fe80000000a00 */
[----:B------:R-:W5:Y:S04]  /*0d50*/  LDS.U16 R5, [R4+0x2] ;  /* 0x0000020004057984 */ /* 0x000f680000000400 */
[----:B-----5:R0:W-:Y:S02]  /*0d60*/  STS.U16 [R4], R5 ;  /* 0x0000000504007388 */ /* 0x0201e40000000400 */
.L_x_742:
[----:B------:R-:W-:Y:S05]  /*0d70*/  BSYNC.RECONVERGENT B5 ;  /* 0x0000000000057941 */ /* 0x000fea0003800200 */
.L_x_739:
        /* <DEDUP_REMOVED lines=15> */
.L_x_743:
        /* <DEDUP_REMOVED lines=9> */
.L_x_4897:


//--------------------- .text.nkd2_f64            --------------------------
	.section	.text.nkd2_f64,"ax",@progbits
	.align	128
        .global         nkd2_f64
        .type           nkd2_f64,@function
        .size           nkd2_f64,(.L_x_4898 - nkd2_f64)
        .other          nkd2_f64,@"STO_CUDA_ENTRY STV_DEFAULT"
nkd2_f64:
.text.nkd2_f64:
[----:B------:R-:W-:Y:S08]  /*0000*/  LDC R1, c[0x0][0x37c] ;  /* 0x0000df00ff017b82 */ /* 0x000ff00000000800 */
[----:B------:R-:W0:Y:S01]  /*0010*/  S2UR UR4, SR_CTAID.Y ;  /* 0x00000000000479c3 */ /* 0x000e220000002600 */
[----:B------:R-:W0:Y:S01]  /*0020*/  LDCU.64 UR6, c[0x0][0x398] ;  /* 0x00007300ff0677ac */ /* 0x000e220008000a00 */
[----:B------:R-:W1:Y:S01]  /*0030*/  S2R R13, SR_CTAID.X ;  /* 0x00000000000d7919 */ /* 0x000e620000002500 */
[----:B------:R-:W-:Y:S01]  /*0040*/  IMAD.MOV.U32 R15, RZ, RZ, RZ ;  /* 0x000000ffff0f7224 */ /* 0x000fe200078e00ff */
[----:B------:R-:W1:Y:S01]  /*0050*/  LDCU UR9, c[0x0][0x360] ;  /* 0x00006c00ff0977ac */ /* 0x000e620008000800 */
[----:B------:R-:W2:Y:S03]  /*0060*/  S2R R11, SR_TID.X ;  /* 0x00000000000b7919 */ /* 0x000ea60000002100 */
[----:B------:R-:W3:Y:S08]  /*0070*/  LDC.64 R2, c[0x0][0x3a8] ;  /* 0x0000ea00ff027b82 */ /* 0x000ef00000000a00 */
[----:B------:R-:W4:Y:S01]  /*0080*/  S2UR UR5, SR_CgaCtaId ;  /* 0x00000000000579c3 */ /* 0x000f220000008800 */
[----:B0-----:R-:W-:-:S03]  /*0090*/  UIADD3 UR6, UP0, UPT, UR4, UR6, URZ ;  /* 0x0000000604067290 */ /* 0x001fc6000ff1e0ff */
[----:B------:R-:W-:Y:S01]  /*00a0*/  UMOV UR4, 0x400 ;  /* 0x0000040000047882 */ /* 0x000fe20000000000 */
[----:B------:R-:W-:Y:S02]  /*00b0*/  UIADD3.X UR7, UPT, UPT, URZ, UR7, URZ, UP0, !UPT ;  /* 0x00000007ff077290 */ /* 0x000fe400087fe4ff */
[----:B---3--:R-:W-:Y:S01]  /*00c0*/  ISETP.LE.U32.AND P0, PT, R2, UR6, PT ;  /* 0x0000000602007c0c */ /* 0x008fe2000bf03070 */
[----:B------:R-:W-:-:S03]  /*00d0*/  IMAD.MOV.U32 R2, RZ, RZ, 0x0 ;  /* 0x00000000ff027424 */ /* 0x000fc600078e00ff */
[----:B------:R-:W-:Y:S02]  /*00e0*/  IMAD.U32 R0, RZ, RZ, UR7 ;  /* 0x00000007ff007e24 */ /* 0x000fe4000f8e00ff */
[----:B-1----:R-:W-:Y:S01]  /*00f0*/  IMAD R14, R13, UR9, RZ ;  /* 0x000000090d0e7c24 */ /* 0x002fe2000f8e02ff */
[----:B----4-:R-:W-:Y:S02]  /*0100*/  ULEA UR4, UR5, UR4, 0x18 ;  /* 0x0000000405047291 */ /* 0x010fe4000f8ec0ff */
[----:B------:R-:W-:Y:S01]  /*0110*/  ISETP.GE.U32.AND.EX P0, PT, R0, R3, PT, P0 ;  /* 0x000000030000720c */ /* 0x000fe20003f06100 */
[----:B------:R-:W-:Y:S01]  /*0120*/  IMAD.MOV.U32 R3, RZ, RZ, -0x100000 ;  /* 0xfff00000ff037424 */ /* 0x000fe200078e00ff */
[----:B------:R-:W-:Y:S01]  /*0130*/  ULEA UR8, UR9, UR4, 0x3 ;  /* 0x0000000409087291 */ /* 0x000fe2000f8e18ff */
[----:B--2---:R-:W-:Y:S01]  /*0140*/  IMAD R14, R14, 0x2, R11 ;  /* 0x000000020e0e7824 */ /* 0x004fe200078e020b */
[----:B------:R-:W-:-:S04]  /*0150*/  LEA R9, R11, UR4, 0x3 ;  /* 0x000000040b097c11 */ /* 0x000fc8000f8e18ff */
[----:B------:R-:W-:Y:S01]  /*0160*/  LEA R7, R11, UR8, 0x3 ;  /* 0x000000080b077c11 */ /* 0x000fe2000f8e18ff */
[----:B------:R0:W-:Y:S04]  /*0170*/  STS.64 [R9], R2 ;  /* 0x0000000209007388 */ /* 0x0001e80000000a00 */
[----:B------:R0:W-:Y:S01]  /*0180*/  STS.64 [R7], R14 ;  /* 0x0000000e07007388 */ /* 0x0001e20000000a00 */
[----:B------:R-:W-:Y:S05]  /*0190*/  @P0 EXIT ;  /* 0x000000000000094d */ /* 0x000fea0003800000 */
[----:B------:R-:W1:Y:S01]  /*01a0*/  LDCU.64 UR4, c[0x0][0x3a0] ;  /* 0x00007400ff0477ac */ /* 0x000e620008000a00 */
[----:B------:R-:W2:Y:S01]  /*01b0*/  LDC.64 R16, c[0x0][0x3b8] ;  /* 0x0000ee00ff107b82 */ /* 0x000ea20000000a00 */
[----:B------:R-:W-:Y:S01]  /*01c0*/  IMAD.U32 R0, RZ, RZ, UR9 ;  /* 0x00000009ff007e24 */ /* 0x000fe2000f8e00ff */
[----:B------:R-:W-:Y:S01]  /*01d0*/  BSSY.RECONVERGENT B0, `(.L_x_744) ;  /* 0x000003a000007945 */ /* 0x000fe20003800200 */
[----:B------:R-:W3:Y:S02]  /*01e0*/  LDCU.64 UR10, c[0x0][0x358] ;  /* 0x00006b00ff0a77ac */ /* 0x000ee40008000a00 */
[----:B0-----:R-:W-:-:S05]  /*01f0*/  IMAD.IADD R2, R14, 0x1, R0 ;  /* 0x000000010e027824 */ /* 0x001fca00078e0200 */
[----:B-1----:R-:W-:-:S04]  /*0200*/  ISETP.GE.U32.AND P0, PT, R2, UR4, PT ;  /* 0x0000000402007c0c */ /* 0x002fc8000bf06070 */
[----:B------:R-:W-:Y:S01]  /*0210*/  ISETP.GE.U32.AND.EX P0, PT, RZ, UR5, PT, P0 ;  /* 0x00000005ff007c0c */ /* 0x000fe2000bf06100 */
[C---:B--2---:R-:W-:Y:S02]  /*0220*/  IMAD R4, R16.reuse, UR7, RZ ;  /* 0x0000000710047c24 */ /* 0x044fe4000f8e02ff */
[----:B------:R-:W-:-:S04]  /*0230*/  IMAD.WIDE.U32 R2, R16, UR6, RZ ;  /* 0x0000000610027c25 */ /* 0x000fc8000f8e00ff */
[----:B------:R-:W-:Y:S02]  /*0240*/  IMAD R5, R17, UR6, R4 ;  /* 0x0000000611057c24 */ /* 0x000fe4000f8e0204 */
[----:B------:R-:W-:-:S04]  /*0250*/  IMAD.IADD R19, R14, 0x1, R2 ;  /* 0x000000010e137824 */ /* 0x000fc800078e0202 */
[----:B---3--:R-:W-:Y:S05]  /*0260*/  @P0 BRA `(.L_x_745) ;  /* 0x0000000000940947 */ /* 0x008fea0003800000 */
[----:B------:R-:W0:Y:S01]  /*0270*/  LDC.64 R16, c[0x0][0x388] ;  /* 0x0000e200ff107b82 */ /* 0x000e220000000a00 */
[----:B------:R-:W-:Y:S02]  /*0280*/  IMAD.IADD R23, R0, 0x1, R19 ;  /* 0x0000000100177824 */ /* 0x000fe400078e0213 */
[----:B0-----:R-:W-:-:S04]  /*0290*/  IMAD.WIDE.U32 R14, R19, 0x8, R16 ;  /* 0x00000008130e7825 */ /* 0x001fc800078e0010 */
[----:B------:R-:W-:Y:S02]  /*02a0*/  IMAD.WIDE.U32 R16, R23, 0x8, R16 ;  /* 0x0000000817107825 */ /* 0x000fe400078e0010 */
[----:B------:R-:W2:Y:S04]  /*02b0*/  LDG.E.64 R14, desc[UR10][R14.64] ;  /* 0x0000000a0e0e7981 */ /* 0x000ea8000c1e1b00 */
[----:B------:R-:W2:Y:S02]  /*02c0*/  LDG.E.64 R16, desc[UR10][R16.64] ;  /* 0x0000000a10107981 */ /* 0x000ea4000c1e1b00 */
[----:B--2---:R-:W-:-:S14]  /*02d0*/  DSETP.GEU.AND P0, PT, R14, R16, PT ;  /* 0x000000100e00722a */ /* 0x004fdc0003f0e000 */
[----:B------:R-:W-:Y:S05]  /*02e0*/  @P0 BRA `(.L_x_746) ;  /* 0x0000000000100947 */ /* 0x000fea0003800000 */
[----:B------:R-:W0:Y:S02]  /*02f0*/  LDC.64 R14, c[0x0][0x390] ;  /* 0x0000e400ff0e7b82 */ /* 0x000e240000000a00 */
[----:B0-----:R-:W-:-:S06]  /*0300*/  IMAD.WIDE.U32 R14, R23, 0x8, R14 ;  /* 0x00000008170e7825 */ /* 0x001fcc00078e000e */
[----:B------:R-:W5:Y:S01]  /*0310*/  LDG.E.64 R14, desc[UR10][R14.64] ;  /* 0x0000000a0e0e7981 */ /* 0x000f62000c1e1b00 */
[----:B------:R-:W-:Y:S05]  /*0320*/  BRA `(.L_x_747) ;  /* 0x0000000000487947 */ /* 0x000fea0003800000 */
.L_x_746:
[----:B------:R-:W-:Y:S01]  /*0330*/  DSETP.NEU.AND P0, PT, R14, R16, PT ;  /* 0x000000100e00722a */ /* 0x000fe20003f0d000 */
[----:B------:R-:W-:-:S13]  /*0340*/  BSSY.RELIABLE B1, `(.L_x_748) ;  /* 0x0000014000017945 */ /* 0x000fda0003800100 */
[----:B------:R-:W-:Y:S05]  /*0350*/  @!P0 BRA `(.L_x_749) ;  /* 0x0000000000108947 */ /* 0x000fea0003800000 */
[----:B------:R-:W0:Y:S02]  /*0360*/  LDC.64 R16, c[0x0][0x390] ;  /* 0x0000e400ff107b82 */ /* 0x000e240000000a00 */
[----:B0-----:R-:W-:-:S05]  /*0370*/  IMAD.WIDE.U32 R16, R19, 0x8, R16 ;  /* 0x0000000813107825 */ /* 0x001fca00078e0010 */
[----:B------:R0:W5:Y:S01]  /*0380*/  LDG.E.64 R18, desc[UR10][R16.64] ;  /* 0x0000000a10127981 */ /* 0x000162000c1e1b00 */
[----:B------:R-:W-:Y:S05]  /*0390*/  BRA `(.L_x_750) ;  /* 0x0000000000387947 */ /* 0x000fea0003800000 */
.L_x_749:
        /* <DEDUP_REMOVED lines=11> */
.L_x_747:
[----:B------:R0:W-:Y:S04]  /*0450*/  STS.64 [R9], R16 ;  /* 0x0000001009007388 */ /* 0x0001e80000000a00 */
[----:B-----5:R0:W-:Y:S01]  /*0460*/  STS.64 [R7], R14 ;  /* 0x0000000e07007388 */ /* 0x0201e20000000a00 */
[----:B------:R-:W-:Y:S05]  /*0470*/  BRA `(.L_x_751) ;  /* 0x00000000003c7947 */ /* 0x000fea0003800000 */
.L_x_750:
[----:B------:R-:W-:Y:S05]  /*0480*/  BSYNC.RELIABLE B1 ;  /* 0x0000000000017941 */ /* 0x000fea0003800100 */
.L_x_748:
[----:B------:R1:W-:Y:S04]  /*0490*/  STS.64 [R9], R14 ;  /* 0x0000000e09007388 */ /* 0x0003e80000000a00 */
[----:B-----5:R1:W-:Y:S01]  /*04a0*/  STS.64 [R7], R18 ;  /* 0x0000001207007388 */ /* 0x0203e20000000a00 */
[----:B------:R-:W-:Y:S05]  /*04b0*/  BRA `(.L_x_751) ;  /* 0x00000000002c7947 */ /* 0x000fea0003800000 */
.L_x_745:
[----:B------:R-:W-:-:S04]  /*04c0*/  ISETP.GE.U32.AND P0, PT, R14, UR4, PT ;  /* 0x000000040e007c0c */ /* 0x000fc8000bf06070 */
[----:B------:R-:W-:-:S13]  /*04d0*/  ISETP.GE.U32.AND.EX P0, PT, RZ, UR5, PT, P0 ;  /* 0x00000005ff007c0c */ /* 0x000fda000bf06100 */
[----:B------:R-:W-:Y:S05]  /*04e0*/  @P0 BRA `(.L_x_751) ;  /* 0x0000000000200947 */ /* 0x000fea0003800000 */
[----:B------:R-:W0:Y:S08]  /*04f0*/  LDC.64 R14, c[0x0][0x388] ;  /* 0x0000e200ff0e7b82 */ /* 0x000e300000000a00 */
[----:B------:R-:W1:Y:S01]  /*0500*/  LDC.64 R16, c[0x0][0x390] ;  /* 0x0000e400ff107b82 */ /* 0x000e620000000a00 */
[----:B0-----:R-:W-:-:S06]  /*0510*/  IMAD.WIDE.U32 R14, R19, 0x8, R14 ;  /* 0x00000008130e7825 */ /* 0x001fcc00078e000e */
[----:B------:R-:W2:Y:S01]  /*0520*/  LDG.E.64 R14, desc[UR10][R14.64] ;  /* 0x0000000a0e0e7981 */ /* 0x000ea2000c1e1b00 */
[----:B-1----:R-:W-:-:S06]  /*0530*/  IMAD.WIDE.U32 R16, R19, 0x8, R16 ;  /* 0x0000000813107825 */ /* 0x002fcc00078e0010 */
[----:B------:R-:W3:Y:S04]  /*0540*/  LDG.E.64 R16, desc[UR10][R16.64] ;  /* 0x0000000a10107981 */ /* 0x000ee8000c1e1b00 */
[----:B--2---:R2:W-:Y:S04]  /*0550*/  STS.64 [R9], R14 ;  /* 0x0000000e09007388 */ /* 0x0045e80000000a00 */
[----:B---3--:R2:W-:Y:S02]  /*0560*/  STS.64 [R7], R16 ;  /* 0x0000001007007388 */ /* 0x0085e40000000a00 */
.L_x_751:
[----:B------:R-:W-:Y:S05]  /*0570*/  BSYNC.RECONVERGENT B0 ;  /* 0x0000000000007941 */ /* 0x000fea0003800200 */
.L_x_744:
[----:B------:R-:W-:Y:S05]  /*0580*/  WARPSYNC.ALL ;  /* 0x0000000000007948 */ /* 0x000fea0003800000 */
[----:B------:R-:W-:Y:S01]  /*0590*/  BAR.SYNC.DEFER_BLOCKING 0x0 ;  /* 0x0000000000007b1d */ /* 0x000fe20000010000 */
[----:B------:R-:W-:-:S13]  /*05a0*/  ISETP.GE.U32.AND P0, PT, R0, 0x42, PT ;  /* 0x000000420000780c */ /* 0x000fda0003f06070 */
[----:B------:R-:W-:Y:S05]  /*05b0*/  @!P0 BRA `(.L_x_752) ;  /* 0x0000000000788947 */ /* 0x000fea0003800000 */
.L_x_757:
[--C-:B------:R-:W-:Y:S01]  /*05c0*/  IMAD.MOV.U32 R4, RZ, RZ, R0.reuse ;  /* 0x000000ffff047224 */ /* 0x100fe200078e0000 */
[----:B------:R-:W-:Y:S01]  /*05d0*/  SHF.R.U32.HI R0, RZ, 0x1, R0 ;  /* 0x00000001ff007819 */ /* 0x000fe20000011600 */
[----:B------:R-:W-:Y:S03]  /*05e0*/  BSSY.RECONVERGENT B0, `(.L_x_753) ;  /* 0x0000017000007945 */ /* 0x000fe60003800200 */
[----:B------:R-:W-:-:S13]  /*05f0*/  ISETP.GE.U32.AND P0, PT, R11, R0, PT ;  /* 0x000000000b00720c */ /* 0x000fda0003f06070 */
[----:B01-3--:R-:W-:Y:S05]  /*0600*/  @P0 BRA `(.L_x_754) ;  /* 0x0000000000500947 */ /* 0x00bfea0003800000 */
[C---:B-1----:R-:W-:Y:S01]  /*0610*/  IMAD R18, R0.reuse, 0x8, R9 ;  /* 0x0000000800127824 */ /* 0x042fe200078e0209 */
[----:B0-2---:R-:W-:Y:S01]  /*0620*/  LDS.64 R14, [R9] ;  /* 0x00000000090e7984 */ /* 0x005fe20000000a00 */
[----:B------:R-:W-:Y:S01]  /*0630*/  IMAD R6, R0, 0x8, R7 ;  /* 0x0000000800067824 */ /* 0x000fe200078e0207 */
[----:B------:R-:W-:Y:S03]  /*0640*/  BSSY.RELIABLE B1, `(.L_x_755) ;  /* 0x000000e000017945 */ /* 0x000fe60003800100 */
[----:B------:R-:W0:Y:S02]  /*0650*/  LDS.64 R18, [R18] ;  /* 0x0000000012127984 */ /* 0x000e240000000a00 */
[----:B0-----:R-:W-:-:S14]  /*0660*/  DSETP.GEU.AND P0, PT, R14, R18, PT ;  /* 0x000000120e00722a */ /* 0x001fdc0003f0e000 */
[----:B------:R0:W1:Y:S01]  /*0670*/  @!P0 LDS.64 R16, [R6] ;  /* 0x0000000006108984 */ /* 0x0000620000000a00 */
[----:B------:R-:W-:Y:S05]  /*0680*/  @!P0 BRA `(.L_x_756) ;  /* 0x0000000000248947 */ /* 0x000fea0003800000 */
[----:B------:R-:W-:-:S14]  /*0690*/  DSETP.NEU.AND P0, PT, R14, R18, PT ;  /* 0x000000120e00722a */ /* 0x000fdc0003f0d000 */
[----:B------:R-:W-:Y:S05]  /*06a0*/  @P0 BREAK.RELIABLE B1 ;  /* 0x0000000000010942 */ /* 0x000fea0003800100 */
[----:B------:R-:W-:Y:S05]  /*06b0*/  @P0 BRA `(.L_x_754) ;  /* 0x0000000000240947 */ /* 0x000fea0003800000 */
[----:B-1----:R-:W-:Y:S04]  /*06c0*/  LDS.64 R16, [R6] ;  /* 0x0000000006107984 */ /* 0x002fe80000000a00 */
[----:B------:R-:W1:Y:S02]  /*06d0*/  LDS.64 R14, [R7] ;  /* 0x00000000070e7984 */ /* 0x000e640000000a00 */
[----:B-1----:R-:W-:-:S04]  /*06e0*/  ISETP.GT.U32.AND P0, PT, R14, R16, PT ;  /* 0x000000100e00720c */ /* 0x002fc80003f04070 */
[----:B------:R-:W-:-:S13]  /*06f0*/  ISETP.GT.AND.EX P0, PT, R15, R17, PT, P0 ;  /* 0x000000110f00720c */ /* 0x000fda0003f04300 */
[----:B------:R-:W-:Y:S05]  /*0700*/  @!P0 BREAK.RELIABLE B1 ;  /* 0x0000000000018942 */ /* 0x000fea0003800100 */
[----:B------:R-:W-:Y:S05]  /*0710*/  @!P0 BRA `(.L_x_754) ;  /* 0x00000000000c8947 */ /* 0x000fea0003800000 */
.L_x_756:
[----:B------:R-:W-:Y:S05]  /*0720*/  BSYNC.RELIABLE B1 ;  /* 0x0000000000017941 */ /* 0x000fea0003800100 */
.L_x_755:
[----:B------:R3:W-:Y:S04]  /*0730*/  STS.64 [R9], R18 ;  /* 0x0000001209007388 */ /* 0x0007e80000000a00 */
[----:B-1----:R3:W-:Y:S02]  /*0740*/  STS.64 [R7], R16 ;  /* 0x0000001007007388 */ /* 0x0027e40000000a00 */
.L_x_754:
[----:B------:R-:W-:Y:S05]  /*0750*/  BSYNC.RECONVERGENT B0 ;  /* 0x0000000000007941 */ /* 0x000fea0003800200 */
.L_x_753:
[----:B------:R-:W-:Y:S05]  /*0760*/  WARPSYNC.ALL ;  /* 0x0000000000007948 */ /* 0x000fea0003800000 */
[----:B------:R-:W-:Y:S01]  /*0770*/  BAR.SYNC.DEFER_BLOCKING 0x0 ;  /* 0x0000000000007b1d */ /* 0x000fe20000010000 */
[----:B------:R-:W-:-:S13]  /*0780*/  ISETP.GT.U32.AND P0, PT, R4, 0x83, PT ;  /* 0x000000830400780c */ /* 0x000fda0003f04070 */
[----:B------:R-:W-:Y:S05]  /*0790*/  @P0 BRA `(.L_x_757) ;  /* 0xfffffffc00880947 */ /* 0x000fea000383ffff */
.L_x_752:
[----:B------:R-:W-:-:S13]  /*07a0*/  ISETP.GT.U32.AND P0, PT, R11, 0x1f, PT ;  /* 0x0000001f0b00780c */ /* 0x000fda0003f04070 */
[----:B------:R-:W-:Y:S05]  /*07b0*/  @P0 EXIT ;  /* 0x000000000000094d */ /* 0x000fea0003800000 */
[----:B012---:R-:W-:Y:S01]  /*07c0*/  LDS.64 R14, [R9] ;  /* 0x00000000090e7984 */ /* 0x007fe20000000a00 */
[----:B------:R-:W-:Y:S04]  /*07d0*/  BSSY.RECONVERGENT B1, `(.L_x_758) ;  /* 0x0000015000017945 */ /* 0x000fe80003800200 */
[----:B------:R-:W-:Y:S01]  /*07e0*/  BSSY.RELIABLE B0, `(.L_x_759) ;  /* 0x000000f000007945 */ /* 0x000fe20003800100 */
[----:B---3--:R-:W0:Y:S02]  /*07f0*/  LDS.64 R16, [R9+0x100] ;  /* 0x0001000009107984 */ /* 0x008e240000000a00 */
[----:B0-----:R-:W-:-:S14]  /*0800*/  DSETP.GEU.AND P0, PT, R14, R16, PT ;  /* 0x000000100e00722a */ /* 0x001fdc0003f0e000 */
[----:B------:R-:W-:Y:S05]  /*0810*/  @!P0 BRA `(.L_x_760) ;  /* 0x00000000002c8947 */ /* 0x000fea0003800000 */
[----:B------:R-:W-:Y:S04]  /*0820*/  LDS.64 R14, [R9] ;  /* 0x00000000090e7984 */ /* 0x000fe80000000a00 */
[----:B------:R-:W0:Y:S02]  /*0830*/  LDS.64 R16, [R9+0x100] ;  /* 0x0001000009107984 */ /* 0x000e240000000a00 */
[----:B0-----:R-:W-:-:S14]  /*0840*/  DSETP.NEU.AND P0, PT, R14, R16, PT ;  /* 0x000000100e00722a */ /* 0x001fdc0003f0d000 */
        /* <DEDUP_REMOVED lines=8> */
.L_x_760:
[----:B------:R-:W-:Y:S05]  /*08d0*/  BSYNC.RELIABLE B0 ;  /* 0x0000000000007941 */ /* 0x000fea0003800100 */
.L_x_759:
[----:B------:R-:W0:Y:S04]  /*08e0*/  LDS.64 R14, [R7+0x100] ;  /* 0x00010000070e7984 */ /* 0x000e280000000a00 */
[----:B0-----:R-:W-:Y:S04]  /*08f0*/  STS.64 [R7], R14 ;  /* 0x0000000e07007388 */ /* 0x001fe80000000a00 */
[----:B------:R-:W0:Y:S04]  /*0900*/  LDS.64 R16, [R9+0x100] ;  /* 0x0001000009107984 */ /* 0x000e280000000a00 */
[----:B0-----:R0:W-:Y:S02]  /*0910*/  STS.64 [R9], R16 ;  /* 0x0000001009007388 */ /* 0x0011e40000000a00 */
.L_x_761:
[----:B------:R-:W-:Y:S05]  /*0920*/  BSYNC.RECONVERGENT B1 ;  /* 0x0000000000017941 */ /* 0x000fea0003800200 */
.L_x_758:
[----:B------:R-:W-:Y:S05]  /*0930*/  WARPSYNC.ALL ;  /* 0x0000000000007948 */ /* 0x000fea0003800000 */
[----:B------:R-:W-:Y:S01]  /*0940*/  LDS.64 R14, [R9] ;  /* 0x00000000090e7984 */ /* 0x000fe20000000a00 */
[----:B------:R-:W-:Y:S04]  /*0950*/  BSSY.RECONVERGENT B2, `(.L_x_762) ;  /* 0x0000015000027945 */ /* 0x000fe80003800200 */
[----:B------:R-:W-:Y:S01]  /*0960*/  BSSY.RELIABLE B1, `(.L_x_763) ;  /* 0x000000f000017945 */ /* 0x000fe20003800100 */
[----:B0-----:R-:W0:Y:S02]  /*0970*/  LDS.64 R16, [R9+0x80] ;  /* 0x0000800009107984 */ /* 0x001e240000000a00 */
        /* <DEDUP_REMOVED lines=13> */
.L_x_764:
[----:B------:R-:W-:Y:S05]  /*0a50*/  BSYNC.RELIABLE B1 ;  /* 0x0000000000017941 */ /* 0x000fea0003800100 */
.L_x_763:
[----:B------:R-:W0:Y:S04]  /*0a60*/  LDS.64 R14, [R7+0x80] ;  /* 0x00008000070e7984 */ /* 0x000e280000000a00 */
[----:B0-----:R-:W-:Y:S04]  /*0a70*/  STS.64 [R7], R14 ;  /* 0x0000000e07007388 */ /* 0x001fe80000000a00 */
[----:B------:R-:W0:Y:S04]  /*0a80*/  LDS.64 R16, [R9+0x80] ;  /* 0x0000800009107984 */ /* 0x000e280000000a00 */
[----:B0-----:R0:W-:Y:S02]  /*0a90*/  STS.64 [R9], R16 ;  /* 0x0000001009007388 */ /* 0x0011e40000000a00 */
.L_x_765:
[----:B------:R-:W-:Y:S05]  /*0aa0*/  BSYNC.RECONVERGENT B2 ;  /* 0x0000000000027941 */ /* 0x000fea0003800200 */
.L_x_762:
        /* <DEDUP_REMOVED lines=18> */
.L_x_768:
[----:B------:R-:W-:Y:S05]  /*0bd0*/  BSYNC.RELIABLE B2 ;  /* 0x0000000000027941 */ /* 0x000fea0003800100 */
.L_x_767:
[----:B------:R-:W0:Y:S04]  /*0be0*/  LDS.64 R14, [R7+0x40] ;  /* 0x00004000070e7984 */ /* 0x000e280000000a00 */
[----:B0-----:R-:W-:Y:S04]  /*0bf0*/  STS.64 [R7], R14 ;  /* 0x0000000e07007388 */ /* 0x001fe80000000a00 */
[----:B------:R-:W0:Y:S04]  /*0c00*/  LDS.64 R16, [R9+0x40] ;  /* 0x0000400009107984 */ /* 0x000e280000000a00 */
[----:B0-----:R0:W-:Y:S02]  /*0c10*/  STS.64 [R9], R16 ;  /* 0x0000001009007388 */ /* 0x0011e40000000a00 */
.L_x_769:
[----:B------:R-:W-:Y:S05]  /*0c20*/  BSYNC.RECONVERGENT B3 ;  /* 0x0000000000037941 */ /* 0x000fea0003800200 */
.L_x_766:
        /* <DEDUP_REMOVED lines=18> */
.L_x_772:
[----:B------:R-:W-:Y:S05]  /*0d50*/  BSYNC.RELIABLE B3 ;  /* 0x0000000000037941 */ /* 0x000fea0003800100 */
.L_x_771:
[----:B------:R-:W0:Y:S04]  /*0d60*/  LDS.64 R14, [R7+0x20] ;  /* 0x00002000070e7984 */ /* 0x000e280000000a00 */
[----:B0-----:R-:W-:Y:S04]  /*0d70*/  STS.64 [R7], R14 ;  /* 0x0000000e07007388 */ /* 0x001fe80000000a00 */
[----:B------:R-:W0:Y:S04]  /*0d80*/  LDS.64 R16, [R9+0x20] ;  /* 0x0000200009107984 */ /* 0x000e280000000a00 */
[----:B0-----:R0:W-:Y:S02]  /*0d90*/  STS.64 [R9], R16 ;  /* 0x0000001009007388 */ /* 0x0011e40000000a00 */
.L_x_773:
[----:B------:R-:W-:Y:S05]  /*0da0*/  BSYNC.RECONVERGENT B4 ;  /* 0x0000000000047941 */ /* 0x000fea0003800200 */
.L_x_770:
        /* <DEDUP_REMOVED lines=18> */
.L_x_776:
[----:B------:R-:W-:Y:S05]  /*0ed0*/  BSYNC.RELIABLE B4 ;  /* 0x0000000000047941 */ /* 0x000fea0003800100 */
.L_x_775:
[----:B------:R-:W0:Y:S04]  /*0ee0*/  LDS.64 R14, [R7+0x10] ;  /* 0x00001000070e7984 */ /* 0x000e280000000a00 */
[----:B0-----:R-:W-:Y:S04]  /*0ef0*/  STS.64 [R7], R14 ;  /* 0x0000000e07007388 */ /* 0x001fe80000000a00 */
[----:B------:R-:W0:Y:S04]  /*0f00*/  LDS.64 R16, [R9+0x10] ;  /* 0x0000100009107984 */ /* 0x000e280000000a00 */
[----:B0-----:R0:W-:Y:S02]  /*0f10*/  STS.64 [R9], R16 ;  /* 0x0000001009007388 */ /* 0x0011e40000000a00 */
.L_x_777:
[----:B------:R-:W-:Y:S05]  /*0f20*/  BSYNC.RECONVERGENT B5 ;  /* 0x0000000000057941 */ /* 0x000fea0003800200 */
.L_x_774:
        /* <DEDUP_REMOVED lines=18> */
.L_x_780:
[----:B------:R-:W-:Y:S05]  /*1050*/  BSYNC.RELIABLE B6 ;  /* 0x0000000000067941 */ /* 0x000fea0003800100 */
.L_x_779:
[----:B------:R-:W0:Y:S04]  /*1060*/  LDS.64 R14, [R7+0x8] ;  /* 0x00000800070e7984 */ /* 0x000e280000000a00 */
[----:B0-----:R-:W-:Y:S04]  /*1070*/  STS.64 [R7], R14 ;  /* 0x0000000e07007388 */ /* 0x001fe80000000a00 */
[----:B------:R-:W0:Y:S04]  /*1080*/  LDS.64 R16, [R9+0x8] ;  /* 0x0000080009107984 */ /* 0x000e280000000a00 */
[----:B0-----:R0:W-:Y:S02]  /*1090*/  STS.64 [R9], R16 ;  /* 0x0000001009007388 */ /* 0x0011e40000000a00 */
.L_x_781:
[----:B------:R-:W-:Y:S05]  /*10a0*/  BSYNC.RECONVERGENT B5 ;  /* 0x0000000000057941 */ /* 0x000fea0003800200 */
.L_x_778:
[----:B------:R-:W-:Y:S05]  /*10b0*/  WARPSYNC.ALL ;  /* 0x0000000000007948 */ /* 0x000fea0003800000 */
[----:B------:R-:W-:-:S13]  /*10c0*/  ISETP.NE.AND P0, PT, R11, RZ, PT ;  /* 0x000000ff0b00720c */ /* 0x000fda0003f05270 */
[----:B------:R-:W-:Y:S05]  /*10d0*/  @P0 EXIT ;  /* 0x000000000000094d */ /* 0x000fea0003800000 */
[----:B------:R-:W1:Y:S01]  /*10e0*/  S2UR UR5, SR_CgaCtaId ;  /* 0x00000000000579c3 */ /* 0x000e620000008800 */
[----:B------:R-:W-:Y:S01]  /*10f0*/  UMOV UR4, 0x400 ;  /* 0x0000040000047882 */ /* 0x000fe20000000000 */
[----:B0-----:R-:W-:Y:S01]  /*1100*/  LDS.64 R8, [UR8] ;  /* 0x00000008ff087984 */ /* 0x001fe20008000a00 */
[----:B------:R-:W0:Y:S01]  /*1110*/  LDCU.64 UR6, c[0x0][0x390] ;  /* 0x00007200ff0677ac */ /* 0x000e220008000a00 */
[----:B------:R-:W-:-:S05]  /*1120*/  IADD3 R0, P0, PT, R13, R2, RZ ;  /* 0x000000020d007210 */ /* 0x000fca0007f1e0ff */
[----:B------:R-:W-:Y:S02]  /*1130*/  IMAD.X R5, R3, 0x1, R5, P0 ;  /* 0x0000000103057824 */ /* 0x000fe400000e0605 */
[----:B------:R-:W-:-:S03]  /*1140*/  IMAD.SHL.U32 R4, R0, 0x8, RZ ;  /* 0x0000000800047824 */ /* 0x000fc600078e00ff */
[----:B------:R-:W-:Y:S01]  /*1150*/  SHF.L.U64.HI R0, R0, 0x3, R5 ;  /* 0x0000000300007819 */ /* 0x000fe20000010205 */
[----:B-1----:R-:W-:-:S09]  /*1160*/  ULEA UR4, UR5, UR4, 0x18 ;  /* 0x0000000405047291 */ /* 0x002fd2000f8ec0ff */
[----:B------:R-:W1:Y:S02]  /*1170*/  LDS.64 R6, [UR4] ;  /* 0x00000004ff067984 */ /* 0x000e640008000a00 */
[----:B------:R-:W2:Y:S02]  /*1180*/  LDCU.64 UR4, c[0x0][0x380] ;  /* 0x00007000ff0477ac */ /* 0x000ea40008000a00 */
[C---:B--2---:R-:W-:Y:S02]  /*1190*/  IADD3 R2, P0, PT, R4.reuse, UR4, RZ ;  /* 0x0000000404027c10 */ /* 0x044fe4000ff1e0ff */
[----:B0-----:R-:W-:Y:S02]  /*11a0*/  IADD3 R4, P1, PT, R4, UR6, RZ ;  /* 0x0000000604047c10 */ /* 0x001fe4000ff3e0ff */
[C---:B------:R-:W-:Y:S02]  /*11b0*/  IADD3.X R3, PT, PT, R0.reuse, UR5, RZ, P0, !PT ;  /* 0x0000000500037c10 */ /* 0x040fe400087fe4ff */
[----:B------:R-:W-:-:S03]  /*11c0*/  IADD3.X R5, PT, PT, R0, UR7, RZ, P1, !PT ;  /* 0x0000000700057c10 */ /* 0x000fc60008ffe4ff */
[----:B-1----:R-:W-:Y:S04]  /*11d0*/  STG.E.64 desc[UR10][R2.64], R6 ;  /* 0x0000000602007986 */ /* 0x002fe8000c101b0a */
[----:B------:R-:W-:Y:S01]  /*11e0*/  STG.E.64 desc[UR10][R4.64], R8 ;  /* 0x0000000804007986 */ /* 0x000fe2000c101b0a */
[----:B------:R-:W-:Y:S05]  /*11f0*/  EXIT ;  /* 0x000000000000794d */ /* 0x000fea0003800000 */
.L_x_782:
        /* <DEDUP_REMOVED lines=16> */
.L_x_4898:


//--------------------- .text.nkd_f64             --------------------------
	.section	.text.nkd_f64,"ax",@progbits
	.align	128
        .global         nkd_f64
        .type           nkd_f64,@function
        .size           nkd_f64,(.L_x_4845 - nkd_f64)
        .other          nkd_f64,@"STO_CUDA_ENTRY STV_DEFAULT"
nkd_f64:
.text.nkd_f64:
[----:B------:R-:W-:Y:S08]  /*0000*/  LDC R1, c[0x0][0x37c] ;  /* 0x0000df00ff017b82 */ /* 0x000ff00000000800 */
[----:B------:R-:W0:Y:S01]  /*0010*/  S2UR UR4, SR_CTAID.Y ;  /* 0x00000000000479c3 */ /* 0x000e220000002600 */
[----:B------:R-:W1:Y:S01]  /*0020*/  S2R R16, SR_CTAID.X ;  /* 0x0000000000107919 */ /* 0x000e620000002500 */
[----:B------:R-:W0:Y:S01]  /*0030*/  LDCU.64 UR6, c[0x0][0x3b0] ;  /* 0x00007600ff0677ac */ /* 0x000e220008000a00 */
[----:B------:R-:W-:Y:S01]  /*0040*/  IMAD.MOV.U32 R4, RZ, RZ, 0x0 ;  /* 0x00000000ff047424 */ /* 0x000fe200078e00ff */
[----:B------:R-:W-:Y:S01]  /*0050*/  MOV R5, 0xfff00000 ;  /* 0xfff0000000057802 */ /* 0x000fe20000000f00 */
[----:B------:R-:W2:Y:S01]  /*0060*/  S2R R0, SR_TID.X ;  /* 0x0000000000007919 */ /* 0x000ea20000002100 */
[----:B------:R-:W1:Y:S02]  /*0070*/  LDCU UR9, c[0x0][0x360] ;  /* 0x00006c00ff0977ac */ /* 0x000e640008000800 */
[----:B------:R-:W3:Y:S08]  /*0080*/  LDC.64 R2, c[0x0][0x3c0] ;  /* 0x0000f000ff027b82 */ /* 0x000ef00000000a00 */
[----:B------:R-:W4:Y:S01]  /*0090*/  S2UR UR5, SR_CgaCtaId ;  /* 0x00000000000579c3 */ /* 0x000f220000008800 */
[----:B0-----:R-:W-:-:S03]  /*00a0*/  UIADD3 UR6, UP0, UPT, UR4, UR6, URZ ;  /* 0x0000000604067290 */ /* 0x001fc6000ff1e0ff */
[----:B------:R-:W-:Y:S01]  /*00b0*/  UMOV UR4, 0x400 ;  /* 0x0000040000047882 */ /* 0x000fe20000000000 */
[----:B------:R-:W-:Y:S02]  /*00c0*/  UIADD3.X UR7, UPT, UPT, URZ, UR7, URZ, UP0, !UPT ;  /* 0x00000007ff077290 */ /* 0x000fe400087fe4ff */
[----:B---3--:R-:W-:Y:S01]  /*00d0*/  ISETP.LE.U32.AND P0, PT, R2, UR6, PT ;  /* 0x0000000602007c0c */ /* 0x008fe2000bf03070 */
[----:B-1----:R-:W-:-:S03]  /*00e0*/  IMAD R19, R16, UR9, RZ ;  /* 0x0000000910137c24 */ /* 0x002fc6000f8e02ff */
[----:B------:R-:W-:Y:S01]  /*00f0*/  MOV R2, UR7 ;  /* 0x0000000700027c02 */ /* 0x000fe20008000f00 */
[----:B--2---:R-:W-:-:S03]  /*0100*/  IMAD R18, R19, 0x2, R0 ;  /* 0x0000000213127824 */ /* 0x004fc600078e0200 */
[----:B------:R-:W-:Y:S01]  /*0110*/  ISETP.GE.U32.AND.EX P0, PT, R2, R3, PT, P0 ;  /* 0x000000030200720c */ /* 0x000fe20003f06100 */
[----:B------:R-:W-:Y:S01]  /*0120*/  HFMA2 R19, -RZ, RZ, 0, 0 ;  /* 0x00000000ff137431 */ /* 0x000fe200000001ff */
[----:B----4-:R-:W-:-:S04]  /*0130*/  ULEA UR4, UR5, UR4, 0x18 ;  /* 0x0000000405047291 */ /* 0x010fc8000f8ec0ff */
[----:B------:R-:W-:Y:S02]  /*0140*/  ULEA UR8, UR9, UR4, 0x3 ;  /* 0x0000000409087291 */ /* 0x000fe4000f8e18ff */
[----:B------:R-:W-:-:S04]  /*0150*/  LEA R2, R0, UR4, 0x3 ;  /* 0x0000000400027c11 */ /* 0x000fc8000f8e18ff */
[----:B------:R-:W-:Y:S01]  /*0160*/  LEA R3, R0, UR8, 0x3 ;  /* 0x0000000800037c11 */ /* 0x000fe2000f8e18ff */
[----:B------:R0:W-:Y:S04]  /*0170*/  STS.64 [R2], R4 ;  /* 0x0000000402007388 */ /* 0x0001e80000000a00 */
[----:B------:R0:W-:Y:S01]  /*0180*/  STS.64 [R3], R18 ;  /* 0x0000001203007388 */ /* 0x0001e20000000a00 */
[----:B------:R-:W-:Y:S05]  /*0190*/  @P0 EXIT ;  /* 0x000000000000094d */ /* 0x000fea0003800000 */
[----:B------:R-:W1:Y:S01]  /*01a0*/  LDC.64 R8, c[0x0][0x3b8] ;  /* 0x0000ee00ff087b82 */ /* 0x000e620000000a00 */
[----:B0-----:R-:W-:Y:S01]  /*01b0*/  IMAD.U32 R5, RZ, RZ, UR9 ;  /* 0x00000009ff057e24 */ /* 0x001fe2000f8e00ff */
[----:B------:R-:W0:Y:S01]  /*01c0*/  LDCU.64 UR4, c[0x0][0x388] ;  /* 0x00007100ff0477ac */ /* 0x000e220008000a00 */
[----:B------:R-:W-:Y:S03]  /*01d0*/  BSSY.RECONVERGENT B0, `(.L_x_783) ;  /* 0x000066c000007945 */ /* 0x000fe60003800200 */
[----:B------:R-:W-:Y:S01]  /*01e0*/  IADD3 R20, PT, PT, R18, R5, RZ ;  /* 0x0000000512147210 */ /* 0x000fe20007ffe0ff */
[----:B------:R-:W2:Y:S01]  /*01f0*/  LDCU.64 UR10, c[0x0][0x358] ;  /* 0x00006b00ff0a77ac */ /* 0x000ea20008000a00 */
[----:B------:R-:W3:Y:S01]  /*0200*/  LDC R10, c[0x0][0x3a8] ;  /* 0x0000ea00ff0a7b82 */ /* 0x000ee20000000800 */
[----:B0-----:R-:W-:Y:S01]  /*0210*/  IMAD.U32 R6, RZ, RZ, UR4 ;  /* 0x00000004ff067e24 */ /* 0x001fe2000f8e00ff */
[----:B------:R-:W-:-:S02]  /*0220*/  MOV R7, UR5 ;  /* 0x0000000500077c02 */ /* 0x000fc40008000f00 */
[----:B-1----:R-:W-:-:S04]  /*0230*/  ISETP.GE.U32.AND P0, PT, R20, R8, PT ;  /* 0x000000081400720c */ /* 0x002fc80003f06070 */
[----:B------:R-:W-:Y:S01]  /*0240*/  ISETP.GE.U32.AND.EX P0, PT, RZ, R9, PT, P0 ;  /* 0x00000009ff00720c */ /* 0x000fe20003f06100 */
[----:B---3--:R-:W-:-:S12]  /*0250*/  VIADD R4, R10, 0xffffffff ;  /* 0xffffffff0a047836 */ /* 0x008fd80000000000 */
[----:B--2---:R-:W-:Y:S05]  /*0260*/  @P0 BRA `(.L_x_784) ;  /* 0x0000002c00c80947 */ /* 0x004fea0003800000 */
[----:B------:R-:W-:Y:S01]  /*0270*/  ISETP.GE.AND P0, PT, R4, RZ, PT ;  /* 0x000000ff0400720c */ /* 0x000fe20003f06270 */
[C---:B------:R-:W-:Y:S01]  /*0280*/  IMAD R6, R8.reuse, UR7, RZ ;  /* 0x0000000708067c24 */ /* 0x040fe2000f8e02ff */
[----:B------:R-:W-:Y:S02]  /*0290*/  MOV R21, RZ ;  /* 0x000000ff00157202 */ /* 0x000fe40000000f00 */
[----:B------:R-:W-:Y:S02]  /*02a0*/  CS2R R22, SRZ ;  /* 0x0000000000167805 */ /* 0x000fe4000001ff00 */
[----:B------:R-:W-:Y:S01]  /*02b0*/  CS2R R26, SRZ ;  /* 0x00000000001a7805 */ /* 0x000fe2000001ff00 */
[----:B------:R-:W-:Y:S02]  /*02c0*/  IMAD R9, R9, UR6, R6 ;  /* 0x0000000609097c24 */ /* 0x000fe4000f8e0206 */
[----:B------:R-:W-:-:S04]  /*02d0*/  IMAD.WIDE.U32 R24, R8, UR6, R20 ;  /* 0x0000000608187c25 */ /* 0x000fc8000f8e0014 */
[----:B------:R-:W-:Y:S05]  /*02e0*/  @!P0 BRA `(.L_x_785) ;  /* 0x0000002c00708947 */ /* 0x000fea0003800000 */
[----:B------:R-:W-:Y:S01]  /*02f0*/  ISETP.GE.U32.AND P0, PT, R4, 0x3, PT ;  /* 0x000000030400780c */ /* 0x000fe20003f06070 */
[----:B------:R-:W-:Y:S01]  /*0300*/  IMAD.WIDE.U32 R6, R8, UR6, R18 ;  /* 0x0000000608067c25 */ /* 0x000fe2000f8e0012 */
[----:B------:R-:W-:Y:S02]  /*0310*/  CS2R R26, SRZ ;  /* 0x00000000001a7805 */ /* 0x000fe4000001ff00 */
[----:B------:R-:W-:Y:S01]  /*0320*/  CS2R R22, SRZ ;  /* 0x0000000000167805 */ /* 0x000fe2000001ff00 */
[----:B------:R-:W-:Y:S01]  /*0330*/  IMAD.IADD R25, R9, 0x1, R25 ;  /* 0x0000000109197824 */ /* 0x000fe200078e0219 */
[----:B------:R-:W-:-:S07]  /*0340*/  IADD3 R7, PT, PT, R7, R9, RZ ;  /* 0x0000000907077210 */ /* 0x000fce0007ffe0ff */
[----:B------:R-:W-:Y:S05]  /*0350*/  @!P0 BRA `(.L_x_786) ;  /* 0x0000001800bc8947 */ /* 0x000fea0003800000 */
[C---:B------:R-:W-:Y:S01]  /*0360*/  LOP3.LUT R8, R10.reuse, 0xfffffffc, RZ, 0xc0, !PT ;  /* 0xfffffffc0a087812 */ /* 0x040fe200078ec0ff */
[----:B------:R-:W-:Y:S01]  /*0370*/  VIADD R4, R10, 0xfffffffe ;  /* 0xfffffffe0a047836 */ /* 0x000fe20000000000 */
[----:B------:R-:W-:Y:S02]  /*0380*/  CS2R R26, SRZ ;  /* 0x00000000001a7805 */ /* 0x000fe4000001ff00 */
[----:B------:R-:W-:-:S07]  /*0390*/  IADD3 R8, PT, PT, -R8, RZ, RZ ;  /* 0x000000ff08087210 */ /* 0x000fce0007ffe1ff */
.L_x_811:
        /* <DEDUP_REMOVED lines=33> */
.L_x_788:
[----:B------:R-:W-:Y:S01]  /*05b0*/  IMAD.MOV.U32 R14, RZ, RZ, R6 ;  /* 0x000000ffff0e7224 */ /* 0x000fe200078e0006 */
[----:B------:R-:W-:Y:S01]  /*05c0*/  MOV R13, R7 ;  /* 0x00000007000d7202 */ /* 0x000fe20000000f00 */
[----:B------:R-:W-:Y:S01]  /*05d0*/  IMAD.MOV.U32 R12, RZ, RZ, R28 ;  /* 0x000000ffff0c7224 */ /* 0x000fe200078e001c */
[----:B------:R-:W-:Y:S02]  /*05e0*/  MOV R11, R29 ;  /* 0x0000001d000b7202 */ /* 0x000fe40000000f00 */
[----:B------:R-:W-:-:S07]  /*05f0*/  MOV R10, 0x610 ;  /* 0x00000610000a7802 */ /* 0x000fce0000000f00 */
[----:B------:R-:W-:Y:S05]  /*0600*/  CALL.REL.NOINC `($__internal_8_$__cuda_sm20_div_s64) ;  /* 0x0000006c00d07944 */ /* 0x000fea0003c00000 */
[-C--:B------:R-:W-:Y:S01]  /*0610*/  IADD3 R13, P0, PT, RZ, -R14.reuse, RZ ;  /* 0x8000000eff0d7210 */ /* 0x080fe20007f1e0ff */
[----:B------:R-:W-:Y:S01]  /*0620*/  IMAD.MOV.U32 R41, RZ, RZ, R15 ;  /* 0x000000ffff297224 */ /* 0x000fe200078e000f */
[----:B------:R-:W-:-:S03]  /*0630*/  MOV R40, R14 ;  /* 0x0000000e00287202 */ /* 0x000fc60000000f00 */
[----:B------:R-:W-:Y:S02]  /*0640*/  IMAD.X R11, RZ, RZ, ~R15, P0 ;  /* 0x000000ffff0b7224 */ /* 0x000fe400000e0e0f */
[----:B------:R-:W-:-:S04]  /*0650*/  IMAD.WIDE.U32 R6, R28, R13, R6 ;  /* 0x0000000d1c067225 */ /* 0x000fc800078e0006 */
[----:B------:R-:W-:-:S04]  /*0660*/  IMAD R11, R11, R28, RZ ;  /* 0x0000001c0b0b7224 */ /* 0x000fc800078e02ff */
[----:B------:R-:W-:Y:S01]  /*0670*/  IMAD R13, R29, R13, R11 ;  /* 0x0000000d1d0d7224 */ /* 0x000fe200078e020b */
[----:B------:R-:W-:-:S03]  /*0680*/  MOV R11, R6 ;  /* 0x00000006000b7202 */ /* 0x000fc60000000f00 */
[----:B------:R-:W-:-:S07]  /*0690*/  IMAD.IADD R13, R7, 0x1, R13 ;  /* 0x00000001070d7824 */ /* 0x000fce00078e020d */
.L_x_789:
[----:B------:R-:W-:Y:S05]  /*06a0*/  BSYNC.RECONVERGENT B1 ;  /* 0x0000000000017941 */ /* 0x000fea0003800200 */
.L_x_787:
        /* <DEDUP_REMOVED lines=34> */
.L_x_791:
        /* <DEDUP_REMOVED lines=15> */
.L_x_792:
[----:B------:R-:W-:Y:S05]  /*09c0*/  BSYNC.RECONVERGENT B1 ;  /* 0x0000000000017941 */ /* 0x000fea0003800200 */
.L_x_790:
[----:B------:R-:W0:Y:S02]  /*09d0*/  LDC.64 R24, c[0x0][0x398] ;  /* 0x0000e600ff187b82 */ /* 0x000e240000000a00 */
[----:B0-----:R-:W-:-:S06]  /*09e0*/  IMAD.WIDE.U32 R24, R4, 0x8, R24 ;  /* 0x0000000804187825 */ /* 0x001fcc00078e0018 */
[----:B------:R-:W2:Y:S01]  /*09f0*/  LDG.E.64 R24, desc[UR10][R24.64] ;  /* 0x0000000a18187981 */ /* 0x000ea2000c1e1b00 */
[----:B------:R-:W-:Y:S01]  /*0a00*/  IMAD R11, R11, R6, RZ ;  /* 0x000000060b0b7224 */ /* 0x000fe200078e02ff */
[----:B------:R-:W-:Y:S01]  /*0a10*/  BSSY.RECONVERGENT B1, `(.L_x_793) ;  /* 0x0000030000017945 */ /* 0x000fe20003800200 */
[----:B------:R-:W-:Y:S01]  /*0a20*/  IMAD.WIDE.U32 R28, R6, R13, R26 ;  /* 0x0000000d061c7225 */ /* 0x000fe200078e001a */
[----:B------:R-:W-:-:S03]  /*0a30*/  IADD3 R32, PT, PT, R4, -0x2, RZ ;  /* 0xfffffffe04207810 */ /* 0x000fc60007ffe0ff */
        /* <DEDUP_REMOVED lines=29> */
.L_x_794:
[----:B------:R-:W-:Y:S01]  /*0c10*/  IMAD.MOV.U32 R14, RZ, RZ, R40 ;  /* 0x000000ffff0e7224 */ /* 0x000fe200078e0028 */
[----:B------:R-:W-:Y:S01]  /*0c20*/  MOV R13, R41 ;  /* 0x00000029000d7202 */ /* 0x000fe20000000f00 */
[----:B------:R-:W-:Y:S01]  /*0c30*/  IMAD.MOV.U32 R12, RZ, RZ, R24 ;  /* 0x000000ffff0c7224 */ /* 0x000fe200078e0018 */
[----:B------:R-:W-:Y:S02]  /*0c40*/  MOV R11, R25 ;  /* 0x00000019000b7202 */ /* 0x000fe40000000f00 */
[----:B------:R-:W-:-:S07]  /*0c50*/  MOV R10, 0xc70 ;  /* 0x00000c70000a7802 */ /* 0x000fce0000000f00 */
[----:B------:R-:W-:Y:S05]  /*0c60*/  CALL.REL.NOINC `($__internal_8_$__cuda_sm20_div_s64) ;  /* 0x0000006800387944 */ /* 0x000fea0003c00000 */
[----:B------:R-:W-:Y:S01]  /*0c70*/  IADD3 R27, P0, PT, RZ, -R14, RZ ;  /* 0x8000000eff1b7210 */ /* 0x000fe20007f1e0ff */
[----:B------:R-:W-:Y:S01]  /*0c80*/  IMAD.MOV.U32 R11, RZ, RZ, R41 ;  /* 0x000000ffff0b7224 */ /* 0x000fe200078e0029 */
[----:B------:R-:W-:Y:S01]  /*0c90*/  MOV R10, R40 ;  /* 0x00000028000a7202 */ /* 0x000fe20000000f00 */
[----:B------:R-:W-:Y:S01]  /*0ca0*/  IMAD.MOV.U32 R40, RZ, RZ, R14 ;  /* 0x000000ffff287224 */ /* 0x000fe200078e000e */
[----:B------:R-:W-:Y:S01]  /*0cb0*/  MOV R41, R15 ;  /* 0x0000000f00297202 */ /* 0x000fe20000000f00 */
[----:B------:R-:W-:Y:S02]  /*0cc0*/  IMAD.X R13, RZ, RZ, ~R15, P0 ;  /* 0x000000ffff0d7224 */ /* 0x000fe400000e0e0f */
[----:B------:R-:W-:-:S04]  /*0cd0*/  IMAD.WIDE.U32 R10, R24, R27, R10 ;  /* 0x0000001b180a7225 */ /* 0x000fc800078e000a */
[----:B------:R-:W-:-:S04]  /*0ce0*/  IMAD R13, R13, R24, RZ ;  /* 0x000000180d0d7224 */ /* 0x000fc800078e02ff */
[----:B------:R-:W-:-:S05]  /*0cf0*/  IMAD R13, R25, R27, R13 ;  /* 0x0000001b190d7224 */ /* 0x000fca00078e020d */
[----:B------:R-:W-:-:S07]  /*0d00*/  IADD3 R13, PT, PT, R11, R13, RZ ;  /* 0x0000000d0b0d7210 */ /* 0x000fce0007ffe0ff */
.L_x_795:
[----:B------:R-:W-:Y:S05]  /*0d10*/  BSYNC.RECONVERGENT B1 ;  /* 0x0000000000017941 */ /* 0x000fea0003800200 */
.L_x_793:
        /* <DEDUP_REMOVED lines=35> */
.L_x_797:
        /* <DEDUP_REMOVED lines=8> */
[----:B------:R-:W-:Y:S02]  /*0fd0*/  MOV R10, R44 ;  /* 0x0000002c000a7202 */ /* 0x000fe40000000f00 */
[----:B------:R-:W-:Y:S01]  /*0fe0*/  MOV R27, R15 ;  /* 0x0000000f001b7202 */ /* 0x000fe20000000f00 */
[----:B------:R-:W-:-:S04]  /*0ff0*/  IMAD.X R11, RZ, RZ, ~R15, P0 ;  /* 0x000000ffff0b7224 */ /* 0x000fc800000e0e0f */
[----:B------:R-:W-:Y:S02]  /*1000*/  IMAD R6, R11, R24, RZ ;  /* 0x000000180b067224 */ /* 0x000fe400078e02ff */
[----:B------:R-:W-:Y:S02]  /*1010*/  IMAD.MOV.U32 R11, RZ, RZ, R45 ;  /* 0x000000ffff0b7224 */ /* 0x000fe400078e002d */
[----:B------:R-:W-:-:S04]  /*1020*/  IMAD.WIDE.U32 R10, R24, R13, R10 ;  /* 0x0000000d180a7225 */ /* 0x000fc800078e000a */
[----:B------:R-:W-:-:S05]  /*1030*/  IMAD R13, R25, R13, R6 ;  /* 0x0000000d190d7224 */ /* 0x000fca00078e0206 */
[----:B------:R-:W-:-:S07]  /*1040*/  IADD3 R13, PT, PT, R13, R11, RZ ;  /* 0x0000000b0d0d7210 */ /* 0x000fce0007ffe0ff */
.L_x_798:
[----:B------:R-:W-:Y:S05]  /*1050*/  BSYNC.RECONVERGENT B1 ;  /* 0x0000000000017941 */ /* 0x000fea0003800200 */
.L_x_796:
        /* <DEDUP_REMOVED lines=37> */
.L_x_800:
        /* <DEDUP_REMOVED lines=16> */
.L_x_801:
[----:B------:R-:W-:Y:S05]  /*13b0*/  BSYNC.RECONVERGENT B1 ;  /* 0x0000000000017941 */ /* 0x000fea0003800200 */
.L_x_799:
        /* <DEDUP_REMOVED lines=36> */
.L_x_803:
[----:B------:R-:W-:Y:S01]  /*1600*/  MOV R14, R26 ;  /* 0x0000001a000e7202 */ /* 0x000fe20000000f00 */
[----:B------:R-:W-:Y:S01]  /*1610*/  IMAD.MOV.U32 R13, RZ, RZ, R27 ;  /* 0x000000ffff0d7224 */ /* 0x000fe200078e001b */
[----:B------:R-:W-:Y:S01]  /*1620*/  MOV R12, R24 ;  /* 0x00000018000c7202 */ /* 0x000fe20000000f00 */
[----:B------:R-:W-:Y:S01]  /*1630*/  IMAD.MOV.U32 R11, RZ, RZ, R25 ;  /* 0x000000ffff0b7224 */ /* 0x000fe200078e0019 */
[----:B------:R-:W-:-:S07]  /*1640*/  MOV R10, 0x1660 ;  /* 0x00001660000a7802 */ /* 0x000fce0000000f00 */
[----:B------:R-:W-:Y:S05]  /*1650*/  CALL.REL.NOINC `($__internal_8_$__cuda_sm20_div_s64) ;  /* 0x0000005c00bc7944 */ /* 0x000fea0003c00000 */
[----:B------:R-:W-:Y:S01]  /*1660*/  IADD3 R9, P0, PT, RZ, -R14, RZ ;  /* 0x8000000eff097210 */ /* 0x000fe20007f1e0ff */
[----:B------:R-:W-:-:S03]  /*1670*/  IMAD.MOV.U32 R10, RZ, RZ, R26 ;  /* 0x000000ffff0a7224 */ /* 0x000fc600078e001a */
[----:B------:R-:W-:-:S05]  /*1680*/  IADD3.X R11, PT, PT, RZ, ~R15, RZ, P0, !PT ;  /* 0x8000000fff0b7210 */ /* 0x000fca00007fe4ff */
[----:B------:R-:W-:Y:S01]  /*1690*/  IMAD R6, R11, R24, RZ ;  /* 0x000000180b067224 */ /* 0x000fe200078e02ff */
[----:B------:R-:W-:-:S03]  /*16a0*/  MOV R11, R27 ;  /* 0x0000001b000b7202 */ /* 0x000fc60000000f00 */
[----:B------:R-:W-:Y:S01]  /*16b0*/  IMAD.WIDE.U32 R10, R24, R9, R10 ;  /* 0x00000009180a7225 */ /* 0x000fe200078e000a */
[----:B------:R-:W-:-:S03]  /*16c0*/  MOV R24, R14 ;  /* 0x0000000e00187202 */ /* 0x000fc60000000f00 */
[----:B------:R-:W-:Y:S02]  /*16d0*/  IMAD R9, R25, R9, R6 ;  /* 0x0000000919097224 */ /* 0x000fe400078e0206 */
[----:B------:R-:W-:Y:S02]  /*16e0*/  IMAD.MOV.U32 R25, RZ, RZ, R15 ;  /* 0x000000ffff197224 */ /* 0x000fe400078e000f */
[----:B------:R-:W-:-:S07]  /*16f0*/  IMAD.IADD R11, R9, 0x1, R11 ;  /* 0x00000001090b7824 */ /* 0x000fce00078e020b */
.L_x_804:
[----:B------:R-:W-:Y:S05]  /*1700*/  BSYNC.RECONVERGENT B1 ;  /* 0x0000000000017941 */ /* 0x000fea0003800200 */
.L_x_802:
[----:B------:R-:W0:Y:S02]  /*1710*/  LDC.64 R26, c[0x0][0x398] ;  /* 0x0000e600ff1a7b82 */ /* 0x000e240000000a00 */
[----:B0-----:R-:W-:-:S06]  /*1720*/  IMAD.WIDE.U32 R26, R32, 0x8, R26 ;  /* 0x00000008201a7825 */ /* 0x001fcc00078e001a */
[----:B------:R-:W2:Y:S01]  /*1730*/  LDG.E.64 R26, desc[UR10][R26.64] ;  /* 0x0000000a1a1a7981 */ /* 0x000ea2000c1e1b00 */
[----:B------:R-:W-:Y:S01]  /*1740*/  MOV R6, R28 ;  /* 0x0000001c00067202 */ /* 0x000fe20000000f00 */
[----:B------:R-:W-:Y:S01]  /*1750*/  IMAD R11, R11, R42, RZ ;  /* 0x0000002a0b0b7224 */ /* 0x000fe200078e02ff */
[----:B------:R-:W-:Y:S03]  /*1760*/  BSSY.RECONVERGENT B1, `(.L_x_805) ;  /* 0x000002f000017945 */ /* 0x000fe60003800200 */
[----:B------:R-:W-:Y:S01]  /*1770*/  IMAD.WIDE.U32 R28, R42, R10, R6 ;  /* 0x0000000a2a1c7225 */ /* 0x000fe200078e0006 */
[----:B--2---:R-:W-:-:S04]  /*1780*/  LOP3.LUT R9, R41, R27, RZ, 0xfc, !PT ;  /* 0x0000001b29097212 */ /* 0x004fc800078efcff */
[----:B------:R-:W-:Y:S01]  /*1790*/  ISETP.NE.U32.AND P0, PT, R9, RZ, PT ;  /* 0x000000ff0900720c */ /* 0x000fe20003f05070 */
[----:B------:R-:W-:-:S04]  /*17a0*/  IMAD R9, R43, R10, R11 ;  /* 0x0000000a2b097224 */ /* 0x000fc800078e020b */
[----:B------:R-:W-:-:S08]  /*17b0*/  IMAD.IADD R9, R29, 0x1, R9 ;  /* 0x000000011d097824 */ /* 0x000fd000078e0209 */
        /* <DEDUP_REMOVED lines=9> */
[----:B------:R-:W-:-:S04]  /*1850*/  IMAD.HI.U32 R7, R7, R11, R6 ;  /* 0x0000000b07077227 */ /* 0x000fc800078e0006 */
[----:B------:R-:W-:Y:S02]  /*1860*/  IMAD.MOV.U32 R11, RZ, RZ, RZ ;  /* 0x000000ffff0b7224 */ /* 0x000fe400078e00ff */
        /* <DEDUP_REMOVED lines=13> */
.L_x_806:
[----:B------:R-:W-:Y:S01]  /*1940*/  MOV R14, R40 ;  /* 0x00000028000e7202 */ /* 0x000fe20000000f00 */
[----:B------:R-:W-:Y:S01]  /*1950*/  IMAD.MOV.U32 R13, RZ, RZ, R41 ;  /* 0x000000ffff0d7224 */ /* 0x000fe200078e0029 */
[----:B------:R-:W-:Y:S01]  /*1960*/  MOV R12, R26 ;  /* 0x0000001a000c7202 */ /* 0x000fe20000000f00 */
[----:B------:R-:W-:Y:S01]  /*1970*/  IMAD.MOV.U32 R11, RZ, RZ, R27 ;  /* 0x000000ffff0b7224 */ /* 0x000fe200078e001b */
[----:B------:R-:W-:-:S07]  /*1980*/  MOV R10, 0x19a0 ;  /* 0x000019a0000a7802 */ /* 0x000fce0000000f00 */
[----:B------:R-:W-:Y:S05]  /*1990*/  CALL.REL.NOINC `($__internal_8_$__cuda_sm20_div_s64) ;  /* 0x0000005800ec7944 */ /* 0x000fea0003c00000 */
        /* <DEDUP_REMOVED lines=11> */
.L_x_807:
[----:B------:R-:W-:Y:S05]  /*1a50*/  BSYNC.RECONVERGENT B1 ;  /* 0x0000000000017941 */ /* 0x000fea0003800200 */
.L_x_805:
        /* <DEDUP_REMOVED lines=36> */
.L_x_809:
[----:B------:R-:W-:Y:S01]  /*1ca0*/  MOV R14, R24 ;  /* 0x00000018000e7202 */ /* 0x000fe20000000f00 */
[----:B------:R-:W-:Y:S01]  /*1cb0*/  IMAD.MOV.U32 R13, RZ, RZ, R25 ;  /* 0x000000ffff0d7224 */ /* 0x000fe200078e0019 */
[----:B------:R-:W-:Y:S01]  /*1cc0*/  MOV R12, R26 ;  /* 0x0000001a000c7202 */ /* 0x000fe20000000f00 */
[----:B------:R-:W-:Y:S01]  /*1cd0*/  IMAD.MOV.U32 R11, RZ, RZ, R27 ;  /* 0x000000ffff0b7224 */ /* 0x000fe200078e001b */
[----:B------:R-:W-:-:S07]  /*1ce0*/  MOV R10, 0x1d00 ;  /* 0x00001d00000a7802 */ /* 0x000fce0000000f00 */
[----:B------:R-:W-:Y:S05]  /*1cf0*/  CALL.REL.NOINC `($__internal_8_$__cuda_sm20_div_s64) ;  /* 0x0000005800147944 */ /* 0x000fea0003c00000 */
        /* <DEDUP_REMOVED lines=9> */
[----:B------:R-:W-:Y:S01]  /*1d90*/  IMAD.IADD R11, R27, 0x1, R11 ;  /* 0x000000011b0b7824 */ /* 0x000fe200078e020b */
[----:B------:R-:W-:-:S07]  /*1da0*/  MOV R13, R10 ;  /* 0x0000000a000d7202 */ /* 0x000fce0000000f00 */
.L_x_810:
[----:B------:R-:W-:Y:S05]  /*1db0*/  BSYNC.RECONVERGENT B1 ;  /* 0x0000000000017941 */ /* 0x000fea0003800200 */
.L_x_808:
        /* <DEDUP_REMOVED lines=9> */
.L_x_786:
        /* <DEDUP_REMOVED lines=18> */
[----:B------:R-:W-:-:S05]  /*1f70*/  HFMA2 R7, -RZ, RZ, 0, 0 ;  /* 0x00000000ff077431 */ /* 0x000fca00000001ff */
        /* <DEDUP_REMOVED lines=17> */
.L_x_814:
[----:B------:R-:W-:Y:S01]  /*2090*/  IMAD.MOV.U32 R14, RZ, RZ, R6 ;  /* 0x000000ffff0e7224 */ /* 0x000fe200078e0006 */
[----:B------:R-:W-:Y:S01]  /*20a0*/  MOV R13, R7 ;  /* 0x00000007000d7202 */ /* 0x000fe20000000f00 */
[----:B------:R-:W-:Y:S01]  /*20b0*/  IMAD.MOV.U32 R12, RZ, RZ, R8 ;  /* 0x000000ffff0c7224 */ /* 0x000fe200078e0008 */
[----:B------:R-:W-:Y:S02]  /*20c0*/  MOV R11, R9 ;  /* 0x00000009000b7202 */ /* 0x000fe40000000f00 */
[----:B------:R-:W-:-:S07]  /*20d0*/  MOV R10, 0x20f0 ;  /* 0x000020f0000a7802 */ /* 0x000fce0000000f00 */
[----:B------:R-:W-:Y:S05]  /*20e0*/  CALL.REL.NOINC `($__internal_8_$__cuda_sm20_div_s64) ;  /* 0x0000005400187944 */ /* 0x000fea0003c00000 */
[----:B------:R-:W-:-:S05]  /*20f0*/  IADD3 R13, P0, PT, RZ, -R14, RZ ;  /* 0x8000000eff0d7210 */ /* 0x000fca0007f1e0ff */
[----:B------:R-:W-:Y:S02]  /*2100*/  IMAD.X R11, RZ, RZ, ~R15, P0 ;  /* 0x000000ffff0b7224 */ /* 0x000fe400000e0e0f */
[----:B------:R-:W-:-:S04]  /*2110*/  IMAD.WIDE.U32 R6, R8, R13, R6 ;  /* 0x0000000d08067225 */ /* 0x000fc800078e0006 */
[----:B------:R-:W-:-:S04]  /*2120*/  IMAD R11, R11, R8, RZ ;  /* 0x000000080b0b7224 */ /* 0x000fc800078e02ff */
[----:B------:R-:W-:Y:S01]  /*2130*/  IMAD R11, R9, R13, R11 ;  /* 0x0000000d090b7224 */ /* 0x000fe200078e020b */
[----:B------:R-:W-:Y:S02]  /*2140*/  MOV R13, R6 ;  /* 0x00000006000d7202 */ /* 0x000fe40000000f00 */
[----:B------:R-:W-:Y:S01]  /*2150*/  MOV R6, R14 ;  /* 0x0000000e00067202 */ /* 0x000fe20000000f00 */
[----:B------:R-:W-:Y:S02]  /*2160*/  IMAD.IADD R29, R7, 0x1, R11 ;  /* 0x00000001071d7824 */ /* 0x000fe400078e020b */
[----:B------:R-:W-:-:S07]  /*2170*/  IMAD.MOV.U32 R7, RZ, RZ, R15 ;  /* 0x000000ffff077224 */ /* 0x000fce00078e000f */
.L_x_815:
[----:B------:R-:W-:Y:S05]  /*2180*/  BSYNC.RECONVERGENT B1 ;  /* 0x0000000000017941 */ /* 0x000fea0003800200 */
.L_x_813:
        /* <DEDUP_REMOVED lines=34> */
.L_x_817:
        /* <DEDUP_REMOVED lines=8> */
[----:B------:R-:W-:-:S03]  /*2430*/  MOV R29, R15 ;  /* 0x0000000f001d7202 */ /* 0x000fc60000000f00 */
[----:B------:R-:W-:-:S04]  /*2440*/  IMAD.X R11, RZ, RZ, ~R15, P0 ;  /* 0x000000ffff0b7224 */ /* 0x000fc800000e0e0f */
[----:B------:R-:W-:Y:S02]  /*2450*/  IMAD R12, R11, R8, RZ ;  /* 0x000000080b0c7224 */ /* 0x000fe400078e02ff */
[----:B------:R-:W-:-:S04]  /*2460*/  IMAD.WIDE.U32 R10, R8, R13, R24 ;  /* 0x0000000d080a7225 */ /* 0x000fc800078e0018 */
[----:B------:R-:W-:-:S05]  /*2470*/  IMAD R9, R9, R13, R12 ;  /* 0x0000000d09097224 */ /* 0x000fca00078e020c */
[----:B------:R-:W-:-:S07]  /*2480*/  IADD3 R11, PT, PT, R9, R11, RZ ;  /* 0x0000000b090b7210 */ /* 0x000fce0007ffe0ff */
.L_x_818:
[----:B------:R-:W-:Y:S05]  /*2490*/  BSYNC.RECONVERGENT B1 ;  /* 0x0000000000017941 */ /* 0x000fea0003800200 */
.L_x_816:
[----:B------:R-:W0:Y:S01]  /*24a0*/  LDC.64 R24, c[0x0][0x398] ;  /* 0x0000e600ff187b82 */ /* 0x000e220000000a00 */
[----:B------:R-:W-:-:S04]  /*24b0*/  VIADD R8, R4, 0xffffffff ;  /* 0xffffffff04087836 */ /* 0x000fc80000000000 */
[----:B0-----:R-:W-:-:S06]  /*24c0*/  IMAD.WIDE.U32 R24, R8, 0x8, R24 ;  /* 0x0000000808187825 */ /* 0x001fcc00078e0018 */
[----:B------:R-:W2:Y:S01]  /*24d0*/  LDG.E.64 R24, desc[UR10][R24.64] ;  /* 0x0000000a18187981 */ /* 0x000ea2000c1e1b00 */
[----:B------:R-:W-:Y:S01]  /*24e0*/  IMAD R11, R11, R32, RZ ;  /* 0x000000200b0b7224 */ /* 0x000fe200078e02ff */
[----:B------:R-:W-:Y:S01]  /*24f0*/  BSSY.RECONVERGENT B1, `(.L_x_819) ;  /* 0x0000030000017945 */ /* 0x000fe20003800200 */
[----:B------:R-:W-:-:S04]  /*2500*/  IMAD.WIDE.U32 R26, R32, R10, R26 ;  /* 0x0000000a201a7225 */ /* 0x000fc800078e001a */
[----:B------:R-:W-:Y:S01]  /*2510*/  IMAD R11, R33, R10, R11 ;  /* 0x0000000a210b7224 */ /* 0x000fe200078e020b */
[----:B--2---:R-:W-:-:S04]  /*2520*/  LOP3.LUT R9, R7, R25, RZ, 0xfc, !PT ;  /* 0x0000001907097212 */ /* 0x004fc800078efcff */
[----:B------:R-:W-:Y:S02]  /*2530*/  ISETP.NE.U32.AND P0, PT, R9, RZ, PT ;  /* 0x000000ff0900720c */ /* 0x000fe40003f05070 */
[----:B------:R-:W-:-:S11]  /*2540*/  IADD3 R9, PT, PT, R27, R11, RZ ;  /* 0x0000000b1b097210 */ /* 0x000fd60007ffe0ff */
[----:B------:R-:W-:Y:S05]  /*2550*/  @P0 BRA `(.L_x_820) ;  /* 0x0000000000600947 */ /* 0x000fea0003800000 */
        /* <DEDUP_REMOVED lines=24> */
.L_x_820:
        /* <DEDUP_REMOVED lines=17> */
.L_x_821:
[----:B------:R-:W-:Y:S05]  /*27f0*/  BSYNC.RECONVERGENT B1 ;  /* 0x0000000000017941 */ /* 0x000fea0003800200 */
.L_x_819:
        /* <DEDUP_REMOVED lines=36> */
.L_x_823:
        /* <DEDUP_REMOVED lines=11> */
[----:B------:R-:W-:-:S04]  /*2af0*/  IMAD.WIDE.U32 R10, R24, R13, R10 ;  /* 0x0000000d180a7225 */ /* 0x000fc800078e000a */
[----:B------:R-:W-:Y:S01]  /*2b00*/  IMAD R13, R25, R13, R12 ;  /* 0x0000000d190d7224 */ /* 0x000fe200078e020c */
[----:B------:R-:W-:Y:S01]  /*2b10*/  MOV R29, R10 ;  /* 0x0000000a001d7202 */ /* 0x000fe20000000f00 */
[----:B------:R-:W-:Y:S01]  /*2b20*/  IMAD.MOV.U32 R24, RZ, RZ, R14 ;  /* 0x000000ffff187224 */ /* 0x000fe200078e000e */
[----:B------:R-:W-:Y:S01]  /*2b30*/  MOV R25, R15 ;  /* 0x0000000f00197202 */ /* 0x000fe20000000f00 */
[----:B------:R-:W-:-:S07]  /*2b40*/  IMAD.IADD R11, R13, 0x1, R11 ;  /* 0x000000010d0b7824 */ /* 0x000fce00078e020b */
.L_x_824:
[----:B------:R-:W-:Y:S05]  /*2b50*/  BSYNC.RECONVERGENT B1 ;  /* 0x0000000000017941 */ /* 0x000fea0003800200 */
.L_x_822:
[----:B------:R-:W-:Y:S01]  /*2b60*/  IMAD R11, R11, R32, RZ ;  /* 0x000000200b0b7224 */ /* 0x000fe200078e02ff */
[----:B------:R-:W-:Y:S01]  /*2b70*/  IADD3 R4, PT, PT, R4, -0x2, RZ ;  /* 0xfffffffe04047810 */ /* 0x000fe20007ffe0ff */
[----:B------:R-:W-:Y:S02]  /*2b80*/  IMAD.MOV.U32 R8, RZ, RZ, R26 ;  /* 0x000000ffff087224 */ /* 0x000fe400078e001a */
[-C--:B------:R-:W-:Y:S02]  /*2b90*/  IMAD R11, R33, R29.reuse, R11 ;  /* 0x0000001d210b7224 */ /* 0x080fe400078e020b */
[----:B------:R-:W-:-:S04]  /*2ba0*/  IMAD.WIDE.U32 R26, R32, R29, R8 ;  /* 0x0000001d201a7225 */ /* 0x000fc800078e0008 */
[----:B------:R-:W-:-:S07]  /*2bb0*/  IMAD.IADD R27, R27, 0x1, R11 ;  /* 0x000000011b1b7824 */ /* 0x000fce00078e020b */
.L_x_812:
        /* <DEDUP_REMOVED lines=31> */
.L_x_826:
[----:B------:R-:W-:Y:S01]  /*2db0*/  MOV R28, R6 ;  /* 0x00000006001c7202 */ /* 0x000fe20000000f00 */
[----:B------:R-:W-:Y:S01]  /*2dc0*/  IMAD.MOV.U32 R31, RZ, RZ, R7 ;  /* 0x000000ffff1f7224 */ /* 0x000fe200078e0007 */
[----:B------:R-:W-:Y:S01]  /*2dd0*/  MOV R30, R14 ;  /* 0x0000000e001e7202 */ /* 0x000fe20000000f00 */
[----:B------:R-:W-:Y:S01]  /*2de0*/  IMAD.MOV.U32 R29, RZ, RZ, R15 ;  /* 0x000000ffff1d7224 */ /* 0x000fe200078e000f */
[----:B------:R-:W-:-:S07]  /*2df0*/  MOV R32, 0x2e10 ;  /* 0x00002e1000207802 */ /* 0x000fce0000000f00 */
[----:B------:R-:W-:Y:S05]  /*2e00*/  CALL.REL.NOINC `($__internal_9_$__cuda_sm20_rem_s64) ;  /* 0x0000004c001c7944 */ /* 0x000fea0003c00000 */
.L_x_827:
[----:B------:R-:W-:Y:S05]  /*2e10*/  BSYNC.RECONVERGENT B1 ;  /* 0x0000000000017941 */ /* 0x000fea0003800200 */
.L_x_825:
        /* <DEDUP_REMOVED lines=30> */
.L_x_829:
[----:B------:R-:W-:Y:S01]  /*3000*/  MOV R30, R14 ;  /* 0x0000000e001e7202 */ /* 0x000fe20000000f00 */
[----:B------:R-:W-:Y:S01]  /*3010*/  IMAD.MOV.U32 R29, RZ, RZ, R15 ;  /* 0x000000ffff1d7224 */ /* 0x000fe200078e000f */
[----:B------:R-:W-:Y:S01]  /*3020*/  MOV R28, R24 ;  /* 0x00000018001c7202 */ /* 0x000fe20000000f00 */
[----:B------:R-:W-:Y:S01]  /*3030*/  IMAD.MOV.U32 R31, RZ, RZ, R25 ;  /* 0x000000ffff1f7224 */ /* 0x000fe200078e0019 */
[----:B------:R-:W-:-:S07]  /*3040*/  MOV R32, 0x3060 ;  /* 0x0000306000207802 */ /* 0x000fce0000000f00 */
[----:B------:R-:W-:Y:S05]  /*3050*/  CALL.REL.NOINC `($__internal_9_$__cuda_sm20_rem_s64) ;  /* 0x0000004800887944 */ /* 0x000fea0003c00000 */
.L_x_830:
[----:B------:R-:W-:Y:S05]  /*3060*/  BSYNC.RECONVERGENT B1 ;  /* 0x0000000000017941 */ /* 0x000fea0003800200 */
.L_x_828:
[----:B------:R-:W-:Y:S02]  /*3070*/  IMAD R9, R9, R6, RZ ;  /* 0x0000000609097224 */ /* 0x000fe400078e02ff */
[----:B------:R-:W-:-:S04]  /*3080*/  IMAD.WIDE.U32 R26, R6, R8, R26 ;  /* 0x00000008061a7225 */ /* 0x000fc800078e001a */
[----:B------:R-:W-:-:S05]  /*3090*/  IMAD R9, R7, R8, R9 ;  /* 0x0000000807097224 */ /* 0x000fca00078e0209 */
[----:B------:R-:W-:-:S07]  /*30a0*/  IADD3 R27, PT, PT, R27, R9, RZ ;  /* 0x000000091b1b7210 */ /* 0x000fce0007ffe0ff */
.L_x_785:
[----:B------:R-:W0:Y:S02]  /*30b0*/  LDCU.64 UR4, c[0x0][0x388] ;  /* 0x00007100ff0477ac */ /* 0x000e240008000a00 */
[----:B0-----:R-:W-:Y:S02]  /*30c0*/  LEA R6, P0, R22, UR4, 0x3 ;  /* 0x0000000416067c11 */ /* 0x001fe4000f8018ff */
[----:B------:R-:W-:Y:S02]  /*30d0*/  LEA R8, P1, R26, UR4, 0x3 ;  /* 0x000000041a087c11 */ /* 0x000fe4000f8218ff */
[----:B------:R-:W-:Y:S02]  /*30e0*/  LEA.HI.X R7, R22, UR5, R23, 0x3, P0 ;  /* 0x0000000516077c11 */ /* 0x000fe400080f1c17 */
[----:B------:R-:W-:-:S04]  /*30f0*/  LEA.HI.X R9, R26, UR5, R27, 0x3, P1 ;  /* 0x000000051a097c11 */ /* 0x000fc800088f1c1b */
[----:B------:R-:W2:Y:S04]  /*3100*/  LDG.E.64 R6, desc[UR10][R6.64] ;  /* 0x0000000a06067981 */ /* 0x000ea8000c1e1b00 */
[----:B------:R-:W2:Y:S02]  /*3110*/  LDG.E.64 R8, desc[UR10][R8.64] ;  /* 0x0000000a08087981 */ /* 0x000ea4000c1e1b00 */
[----:B--2---:R-:W-:-:S14]  /*3120*/  DSETP.GEU.AND P0, PT, R6, R8, PT ;  /* 0x000000080600722a */ /* 0x004fdc0003f0e000 */
[----:B------:R-:W-:Y:S01]  /*3130*/  @!P0 IMAD.MOV.U32 R21, RZ, RZ, RZ ;  /* 0x000000ffff158224 */ /* 0x000fe200078e00ff */
[----:B------:R0:W-:Y:S04]  /*3140*/  @!P0 STS.64 [R2], R8 ;  /* 0x0000000802008388 */ /* 0x0001e80000000a00 */
[----:B------:R0:W-:Y:S04]  /*3150*/  @!P0 STS.64 [R3], R20 ;  /* 0x0000001403008388 */ /* 0x0001e80000000a00 */
[----:B------:R0:W-:Y:S04]  /*3160*/  @P0 STS.64 [R2], R6 ;  /* 0x0000000602000388 */ /* 0x0001e80000000a00 */
[----:B------:R0:W-:Y:S01]  /*3170*/  @P0 STS.64 [R3], R18 ;  /* 0x0000001203000388 */ /* 0x0001e20000000a00 */
[----:B------:R-:W-:Y:S05]  /*3180*/  BRA `(.L_x_831) ;  /* 0x0000003400c07947 */ /* 0x000fea0003800000 */
.L_x_784:
[----:B------:R-:W-:-:S04]  /*3190*/  ISETP.GE.U32.AND P0, PT, R18, R8, PT ;  /* 0x000000081200720c */ /* 0x000fc80003f06070 */
[----:B------:R-:W-:-:S13]  /*31a0*/  ISETP.GE.U32.AND.EX P0, PT, RZ, R9, PT, P0 ;  /* 0x00000009ff00720c */ /* 0x000fda0003f06100 */
[----:B------:R-:W-:Y:S05]  /*31b0*/  @P0 BRA `(.L_x_831) ;  /* 0x0000003400b40947 */ /* 0x000fea0003800000 */
[----:B------:R-:W-:Y:S01]  /*31c0*/  ISETP.GE.AND P0, PT, R4, RZ, PT ;  /* 0x000000ff0400720c */ /* 0x000fe20003f06270 */
[----:B------:R-:W-:-:S04]  /*31d0*/  IMAD R12, R8, UR7, RZ ;  /* 0x00000007080c7c24 */ /* 0x000fc8000f8e02ff */
[----:B------:R-:W-:-:S08]  /*31e0*/  IMAD R9, R9, UR6, R12 ;  /* 0x0000000609097c24 */ /* 0x000fd0000f8e020c */
[----:B------:R-:W-:Y:S05]  /*31f0*/  @!P0 BRA `(.L_x_832) ;  /* 0x0000003400988947 */ /* 0x000fea0003800000 */
[----:B------:R-:W-:Y:S01]  /*3200*/  MOV R22, R4 ;  /* 0x0000000400167202 */ /* 0x000fe20000000f00 */
[----:B------:R-:W-:Y:S01]  /*3210*/  IMAD.WIDE.U32 R24, R8, UR6, R18 ;  /* 0x0000000608187c25 */ /* 0x000fe2000f8e0012 */
[----:B------:R-:W-:Y:S02]  /*3220*/  LOP3.LUT R23, R10, 0x7, RZ, 0xc0, !PT ;  /* 0x000000070a177812 */ /* 0x000fe400078ec0ff */
[----:B------:R-:W-:Y:S01]  /*3230*/  ISETP.GE.U32.AND P0, PT, R22, 0x7, PT ;  /* 0x000000071600780c */ /* 0x000fe20003f06070 */
[----:B------:R-:W-:-:S12]  /*3240*/  IMAD.IADD R25, R25, 0x1, R9 ;  /* 0x0000000119197824 */ /* 0x000fd800078e0209 */
[----:B------:R-:W-:Y:S05]  /*3250*/  @!P0 BRA `(.L_x_833) ;  /* 0x0000001c00488947 */ /* 0x000fea0003800000 */
[C---:B------:R-:W-:Y:S02]  /*3260*/  LOP3.LUT R21, R10.reuse, 0xfffffff8, RZ, 0xc0, !PT ;  /* 0xfffffff80a157812 */ /* 0x040fe400078ec0ff */
[----:B------:R-:W-:-:S03]  /*3270*/  IADD3 R22, PT, PT, R10, -0x4, RZ ;  /* 0xfffffffc0a167810 */ /* 0x000fc60007ffe0ff */
[----:B------:R-:W-:-:S07]  /*3280*/  IMAD.MOV R21, RZ, RZ, -R21 ;  /* 0x000000ffff157224 */ /* 0x000fce00078e0a15 */
.L_x_858:
[----:B------:R-:W0:Y:S01]  /*3290*/  LDC.64 R26, c[0x0][0x398] ;  /* 0x0000e600ff1a7b82 */ /* 0x000e220000000a00 */
[----:B------:R-:W-:-:S05]  /*32a0*/  IADD3 R4, PT, PT, R22, 0x3, RZ ;  /* 0x0000000316047810 */ /* 0x000fca0007ffe0ff */
        /* <DEDUP_REMOVED lines=30> */
.L_x_835:
[----:B------:R-:W-:Y:S01]  /*3490*/  MOV R14, R24 ;  /* 0x00000018000e7202 */ /* 0x000fe20000000f00 */
[----:B------:R-:W-:Y:S01]  /*34a0*/  IMAD.MOV.U32 R13, RZ, RZ, R25 ;  /* 0x000000ffff0d7224 */ /* 0x000fe200078e0019 */
[----:B------:R-:W-:Y:S01]  /*34b0*/  MOV R12, R8 ;  /* 0x00000008000c7202 */ /* 0x000fe20000000f00 */
[----:B------:R-:W-:Y:S01]  /*34c0*/  IMAD.MOV.U32 R11, RZ, RZ, R9 ;  /* 0x000000ffff0b7224 */ /* 0x000fe200078e0009 */
[----:B------:R-:W-:-:S07]  /*34d0*/  MOV R10, 0x34f0 ;  /* 0x000034f0000a7802 */ /* 0x000fce0000000f00 */
[----:B------:R-:W-:Y:S05]  /*34e0*/  CALL.REL.NOINC `($__internal_8_$__cuda_sm20_div_s64) ;  /* 0x0000004000187944 */ /* 0x000fea0003c00000 */
        /* <DEDUP_REMOVED lines=9> */
.L_x_836:
[----:B------:R-:W-:Y:S05]  /*3580*/  BSYNC.RECONVERGENT B1 ;  /* 0x0000000000017941 */ /* 0x000fea0003800200 */
.L_x_834:
[----:B------:R-:W0:Y:S01]  /*3590*/  LDC.64 R10, c[0x0][0x3a0] ;  /* 0x0000e800ff0a7b82 */ /* 0x000e220000000a00 */
[----:B------:R-:W-:-:S04]  /*35a0*/  VIADD R8, R22, 0x2 ;  /* 0x0000000216087836 */ /* 0x000fc80000000000 */
        /* <DEDUP_REMOVED lines=35> */
.L_x_838:
        /* <DEDUP_REMOVED lines=17> */
.L_x_839:
[----:B------:R-:W-:Y:S05]  /*38f0*/  BSYNC.RECONVERGENT B1 ;  /* 0x0000000000017941 */ /* 0x000fea0003800200 */
.L_x_837:
[----:B------:R-:W0:Y:S01]  /*3900*/  LDC.64 R26, c[0x0][0x398] ;  /* 0x0000e600ff1a7b82 */ /* 0x000e220000000a00 */
[----:B------:R-:W-:-:S07]  /*3910*/  IADD3 R4, PT, PT, R22, 0x1, RZ ;  /* 0x0000000116047810 */ /* 0x000fce0007ffe0ff */
        /* <DEDUP_REMOVED lines=38> */
.L_x_841:
        /* <DEDUP_REMOVED lines=17> */
.L_x_842:
[----:B------:R-:W-:Y:S05]  /*3c90*/  BSYNC.RECONVERGENT B1 ;  /* 0x0000000000017941 */ /* 0x000fea0003800200 */
.L_x_840:
[----:B------:R-:W0:Y:S08]  /*3ca0*/  LDC.64 R26, c[0x0][0x398] ;  /* 0x0000e600ff1a7b82 */ /* 0x000e300000000a00 */
[----:B------:R-:W1:Y:S01]  /*3cb0*/  LDC.64 R10, c[0x0][0x3a0] ;  /* 0x0000e800ff0a7b82 */ /* 0x000e620000000a00 */
[----:B0-----:R-:W-:-:S06]  /*3cc0*/  IMAD.WIDE.U32 R26, R22, 0x8, R26 ;  /* 0x00000008161a7825 */ /* 0x001fcc00078e001a */
[----:B------:R-:W2:Y:S01]  /*3cd0*/  LDG.E.64 R26, desc[UR10][R26.64] ;  /* 0x0000000a1a1a7981 */ /* 0x000ea2000c1e1b00 */
[----:B-1----:R-:W-:-:S06]  /*3ce0*/  IMAD.WIDE.U32 R10, R4, 0x8, R10 ;  /* 0x00000008040a7825 */ /* 0x002fcc00078e000a */
[----:B------:R-:W3:Y:S01]  /*3cf0*/  LDG.E.64 R10, desc[UR10][R10.64] ;  /* 0x0000000a0a0a7981 */ /* 0x000ee2000c1e1b00 */
[----:B------:R-:W-:Y:S01]  /*3d00*/  IMAD.MOV.U32 R29, RZ, RZ, R9 ;  /* 0x000000ffff1d7224 */ /* 0x000fe200078e0009 */
[----:B------:R-:W-:Y:S01]  /*3d10*/  BSSY.RECONVERGENT B1, `(.L_x_843) ;  /* 0x0000032000017945 */ /* 0x000fe20003800200 */
[----:B------:R-:W-:Y:S02]  /*3d20*/  IADD3 R20, PT, PT, R22, -0x4, RZ ;  /* 0xfffffffc16147810 */ /* 0x000fe40007ffe0ff */
        /* <DEDUP_REMOVED lines=31> */
.L_x_844:
        /* <DEDUP_REMOVED lines=14> */
[----:B------:R-:W-:-:S03]  /*4000*/  MOV R13, R10 ;  /* 0x0000000a000d7202 */ /* 0x000fc60000000f00 */
[----:B------:R-:W-:Y:S02]  /*4010*/  IMAD.IADD R8, R11, 0x1, R27 ;  /* 0x000000010b087824 */ /* 0x000fe400078e021b */
[----:B------:R-:W-:-:S07]  /*4020*/  IMAD.MOV.U32 R27, RZ, RZ, R15 ;  /* 0x000000ffff1b7224 */ /* 0x000fce00078e000f */
.L_x_845:
[----:B------:R-:W-:Y:S05]  /*4030*/  BSYNC.RECONVERGENT B1 ;  /* 0x0000000000017941 */ /* 0x000fea0003800200 */
.L_x_843:
        /* <DEDUP_REMOVED lines=39> */
.L_x_847:
        /* <DEDUP_REMOVED lines=17> */
.L_x_848:
[----:B------:R-:W-:Y:S05]  /*43c0*/  BSYNC.RECONVERGENT B1 ;  /* 0x0000000000017941 */ /* 0x000fea0003800200 */
.L_x_846:
        /* <DEDUP_REMOVED lines=39> */
.L_x_850:
        /* <DEDUP_REMOVED lines=17> */
.L_x_851:
[----:B------:R-:W-:Y:S05]  /*4750*/  BSYNC.RECONVERGENT B1 ;  /* 0x0000000000017941 */ /* 0x000fea0003800200 */
.L_x_849:
        /* <DEDUP_REMOVED lines=40> */
.L_x_853:
        /* <DEDUP_REMOVED lines=17> */
.L_x_854:
[----:B------:R-:W-:Y:S05]  /*4af0*/  BSYNC.RECONVERGENT B1 ;  /* 0x0000000000017941 */ /* 0x000fea0003800200 */
.L_x_852:
        /* <DEDUP_REMOVED lines=39> */
.L_x_856:
        /* <DEDUP_REMOVED lines=17> */
.L_x_857:
[----:B------:R-:W-:Y:S05]  /*4e80*/  BSYNC.RECONVERGENT B1 ;  /* 0x0000000000017941 */ /* 0x000fea0003800200 */
.L_x_855:
[----:B------:R-:W0:Y:S02]  /*4e90*/  LDC.64 R10, c[0x0][0x3a0] ;  /* 0x0000e800ff0a7b82 */ /* 0x000e240000000a00 */
[----:B0-----:R-:W-:-:S06]  /*4ea0*/  IMAD.WIDE.U32 R10, R20, 0x8, R10 ;  /* 0x00000008140a7825 */ /* 0x001fcc00078e000a */
[----:B------:R-:W2:Y:S01]  /*4eb0*/  LDG.E.64 R10, desc[UR10][R10.64] ;  /* 0x0000000a0a0a7981 */ /* 0x000ea2000c1e1b00 */
[----:B------:R-:W-:Y:S01]  /*4ec0*/  IADD3 R21, PT, PT, R21, 0x8, RZ ;  /* 0x0000000815157810 */ /* 0x000fe20007ffe0ff */
[----:B------:R-:W-:Y:S01]  /*4ed0*/  IMAD.MOV.U32 R8, RZ, RZ, R28 ;  /* 0x000000ffff087224 */ /* 0x000fe200078e001c */
[----:B------:R-:W-:Y:S02]  /*4ee0*/  IADD3 R22, PT, PT, R22, -0x8, RZ ;  /* 0xfffffff816167810 */ /* 0x000fe40007ffe0ff */
[----:B------:R-:W-:Y:S01]  /*4ef0*/  ISETP.NE.AND P0, PT, R21, RZ, PT ;  /* 0x000000ff1500720c */ /* 0x000fe20003f05270 */
[-C--:B--2---:R-:W-:Y:S02]  /*4f00*/  IMAD R4, R11, R27.reuse, RZ ;  /* 0x0000001b0b047224 */ /* 0x084fe400078e02ff */
[----:B------:R-:W-:-:S04]  /*4f10*/  IMAD.WIDE.U32 R8, R10, R27, R8 ;  /* 0x0000001b0a087225 */ /* 0x000fc800078e0008 */
[----:B------:R-:W-:Y:S01]  /*4f20*/  IMAD R13, R10, R13, R4 ;  /* 0x0000000d0a0d7224 */ /* 0x000fe200078e0204 */
[----:B------:R-:W-:-:S03]  /*4f30*/  LEA R6, P1, R8, R6, 0x3 ;  /* 0x0000000608067211 */ /* 0x000fc600078218ff */
[----:B------:R-:W-:-:S05]  /*4f40*/  IMAD.IADD R4, R9, 0x1, R13 ;  /* 0x0000000109047824 */ /* 0x000fca00078e020d */
[----:B------:R-:W-:Y:S01]  /*4f50*/  LEA.HI.X R7, R8, R7, R4, 0x3, P1 ;  /* 0x0000000708077211 */ /* 0x000fe200008f1c04 */
[----:B------:R-:W-:Y:S06]  /*4f60*/  @P0 BRA `(.L_x_858) ;  /* 0xffffffe000c80947 */ /* 0x000fec000383ffff */
[----:B------:R-:W-:-:S07]  /*4f70*/  VIADD R22, R22, 0x3 ;  /* 0x0000000316167836 */ /* 0x000fce0000000000 */
.L_x_833:
        /* <DEDUP_REMOVED lines=16> */
[----:B------:R-:W-:Y:S01]  /*5080*/  IMAD.MOV.U32 R29, RZ, RZ, RZ ;  /* 0x000000ffff1d7224 */ /* 0x000fe200078e00ff */
        /* <DEDUP_REMOVED lines=19> */
.L_x_861:
        /* <DEDUP_REMOVED lines=8> */
[-C--:B------:R-:W-:Y:S02]  /*5240*/  MOV R29, R15.reuse ;  /* 0x0000000f001d7202 */ /* 0x080fe40000000f00 */
[----:B------:R-:W-:Y:S01]  /*5250*/  IADD3.X R9, PT, PT, RZ, ~R15, RZ, P0, !PT ;  /* 0x8000000fff097210 */ /* 0x000fe200007fe4ff */
[----:B------:R-:W-:-:S04]  /*5260*/  IMAD.WIDE.U32 R10, R20, R13, R24 ;  /* 0x0000000d140a7225 */ /* 0x000fc800078e0018 */
[----:B------:R-:W-:-:S04]  /*5270*/  IMAD R9, R9, R20, RZ ;  /* 0x0000001409097224 */ /* 0x000fc800078e02ff */
[----:B------:R-:W-:Y:S02]  /*5280*/  IMAD R9, R21, R13, R9 ;  /* 0x0000000d15097224 */ /* 0x000fe400078e0209 */
[----:B------:R-:W-:-:S03]  /*5290*/  IMAD.MOV.U32 R21, RZ, RZ, R10 ;  /* 0x000000ffff157224 */ /* 0x000fc600078e000a */
[----:B------:R-:W-:-:S07]  /*52a0*/  IADD3 R13, PT, PT, R11, R9, RZ ;  /* 0x000000090b0d7210 */ /* 0x000fce0007ffe0ff */
.L_x_862:
[----:B------:R-:W-:Y:S05]  /*52b0*/  BSYNC.RECONVERGENT B1 ;  /* 0x0000000000017941 */ /* 0x000fea0003800200 */
.L_x_860:
        /* <DEDUP_REMOVED lines=38> */
.L_x_864:
        /* <DEDUP_REMOVED lines=12> */
[----:B------:R-:W-:Y:S02]  /*55e0*/  MOV R23, R10 ;  /* 0x0000000a00177202 */ /* 0x000fe40000000f00 */
[----:B------:R-:W-:Y:S01]  /*55f0*/  MOV R24, R14 ;  /* 0x0000000e00187202 */ /* 0x000fe20000000f00 */
[----:B------:R-:W-:Y:S02]  /*5600*/  IMAD R9, R25, R13, R9 ;  /* 0x0000000d19097224 */ /* 0x000fe400078e0209 */
[----:B------:R-:W-:Y:S02]  /*5610*/  IMAD.MOV.U32 R25, RZ, RZ, R15 ;  /* 0x000000ffff197224 */ /* 0x000fe400078e000f */
[----:B------:R-:W-:-:S07]  /*5620*/  IMAD.IADD R10, R11, 0x1, R9 ;  /* 0x000000010b0a7824 */ /* 0x000fce00078e0209 */
.L_x_865:
[----:B------:R-:W-:Y:S05]  /*5630*/  BSYNC.RECONVERGENT B1 ;  /* 0x0000000000017941 */ /* 0x000fea0003800200 */
.L_x_863:
        /* <DEDUP_REMOVED lines=39> */
.L_x_867:
[----:B------:R-:W-:Y:S01]  /*58b0*/  MOV R14, R24 ;  /* 0x00000018000e7202 */ /* 0x000fe20000000f00 */
[----:B------:R-:W-:Y:S01]  /*58c0*/  IMAD.MOV.U32 R13, RZ, RZ, R25 ;  /* 0x000000ffff0d7224 */ /* 0x000fe200078e0019 */
[----:B------:R-:W-:Y:S02]  /*58d0*/  MOV R12, R28 ;  /* 0x0000001c000c7202 */ /* 0x000fe40000000f00 */
[----:B------:R-:W-:Y:S02]  /*58e0*/  MOV R11, R29 ;  /* 0x0000001d000b7202 */ /* 0x000fe40000000f00 */
[----:B------:R-:W-:-:S07]  /*58f0*/  MOV R10, 0x5910 ;  /* 0x00005910000a7802 */ /* 0x000fce0000000f00 */
[----:B------:R-:W-:Y:S05]  /*5900*/  CALL.REL.NOINC `($__internal_8_$__cuda_sm20_div_s64) ;  /* 0x0000001c00107944 */ /* 0x000fea0003c00000 */
[----:B------:R-:W-:Y:S02]  /*5910*/  IADD3 R23, P0, PT, RZ, -R14, RZ ;  /* 0x8000000eff177210 */ /* 0x000fe40007f1e0ff */
[----:B------:R-:W-:Y:S02]  /*5920*/  MOV R10, R24 ;  /* 0x00000018000a7202 */ /* 0x000fe40000000f00 */
[----:B------:R-:W-:Y:S01]  /*5930*/  MOV R11, R25 ;  /* 0x00000019000b7202 */ /* 0x000fe20000000f00 */
[--C-:B------:R-:W-:Y:S01]  /*5940*/  IMAD.X R13, RZ, RZ, ~R15.reuse, P0 ;  /* 0x000000ffff0d7224 */ /* 0x100fe200000e0e0f */
[----:B------:R-:W-:Y:S01]  /*5950*/  MOV R24, R14 ;  /* 0x0000000e00187202 */ /* 0x000fe20000000f00 */
[----:B------:R-:W-:Y:S02]  /*5960*/  IMAD.MOV.U32 R25, RZ, RZ, R15 ;  /* 0x000000ffff197224 */ /* 0x000fe400078e000f */
[----:B------:R-:W-:Y:S02]  /*5970*/  IMAD R13, R13, R28, RZ ;  /* 0x0000001c0d0d7224 */ /* 0x000fe400078e02ff */
[----:B------:R-:W-:-:S04]  /*5980*/  IMAD.WIDE.U32 R10, R28, R23, R10 ;  /* 0x000000171c0a7225 */ /* 0x000fc800078e000a */
[----:B------:R-:W-:Y:S02]  /*5990*/  IMAD R13, R29, R23, R13 ;  /* 0x000000171d0d7224 */ /* 0x000fe400078e020d */
[----:B------:R-:W-:-:S03]  /*59a0*/  IMAD.MOV.U32 R23, RZ, RZ, R10 ;  /* 0x000000ffff177224 */ /* 0x000fc600078e000a */
[----:B------:R-:W-:-:S07]  /*59b0*/  IADD3 R10, PT, PT, R11, R13, RZ ;  /* 0x0000000d0b0a7210 */ /* 0x000fce0007ffe0ff */
.L_x_868:
[----:B------:R-:W-:Y:S05]  /*59c0*/  BSYNC.RECONVERGENT B1 ;  /* 0x0000000000017941 */ /* 0x000fea0003800200 */
.L_x_866:
        /* <DEDUP_REMOVED lines=21> */
[----:B0-----:R-:W-:Y:S01]  /*5b20*/  IADD3 R10, PT, PT, R9, 0xffffffe, RZ ;  /* 0x0ffffffe090a7810 */ /* 0x001fe20007ffe0ff */
[----:B------:R-:W-:-:S05]  /*5b30*/  HFMA2 R9, -RZ, RZ, 0, 0 ;  /* 0x00000000ff097431 */ /* 0x000fca00000001ff */
        /* <DEDUP_REMOVED lines=17> */
.L_x_870:
        /* <DEDUP_REMOVED lines=17> */
.L_x_871:
[----:B------:R-:W-:Y:S05]  /*5d60*/  BSYNC.RECONVERGENT B1 ;  /* 0x0000000000017941 */ /* 0x000fea0003800200 */
.L_x_869:
        /* <DEDUP_REMOVED lines=11> */
.L_x_859:
        /* <DEDUP_REMOVED lines=29> */
[----:B------:R-:W-:Y:S02]  /*5ff0*/  @P1 IADD3 R26, PT, PT, R26, 0x1, RZ ;  /* 0x000000011a1a1810 */ /* 0x000fe40007ffe0ff */
[----:B------:R-:W-:-:S05]  /*6000*/  @!P2 LOP3.LUT R26, RZ, R8, RZ, 0x33, !PT ;  /* 0x00000008ff1aa212 */ /* 0x000fca00078e33ff */
[----:B------:R-:W-:-:S04]  /*6010*/  IMAD.MOV R13, RZ, RZ, -R26 ;  /* 0x000000ffff0d7224 */ /* 0x000fc800078e0a1a */
[----:B------:R-:W-:Y:S01]  /*6020*/  IMAD R13, R8, R13, R24 ;  /* 0x0000000d080d7224 */ /* 0x000fe200078e0218 */
[----:B------:R-:W-:Y:S06]  /*6030*/  BRA `(.L_x_875) ;  /* 0x00000000003c7947 */ /* 0x000fec0003800000 */
.L_x_874:
[----:B------:R-:W-:Y:S01]  /*6040*/  IMAD.MOV.U32 R14, RZ, RZ, R24 ;  /* 0x000000ffff0e7224 */ /* 0x000fe200078e0018 */
[----:B------:R-:W-:Y:S01]  /*6050*/  MOV R13, R25 ;  /* 0x00000019000d7202 */ /* 0x000fe20000000f00 */
[----:B------:R-:W-:Y:S01]  /*6060*/  IMAD.MOV.U32 R11, RZ, RZ, R9 ;  /* 0x000000ffff0b7224 */ /* 0x000fe200078e0009 */
[----:B------:R-:W-:Y:S02]  /*6070*/  MOV R12, R8 ;  /* 0x00000008000c7202 */ /* 0x000fe40000000f00 */
[----:B------:R-:W-:-:S07]  /*6080*/  MOV R10, 0x60a0 ;  /* 0x000060a0000a7802 */ /* 0x000fce0000000f00 */
[----:B------:R-:W-:Y:S05]  /*6090*/  CALL.REL.NOINC `($__internal_8_$__cuda_sm20_div_s64) ;  /* 0x00000014002c7944 */ /* 0x000fea0003c00000 */
[-C--:B------:R-:W-:Y:S02]  /*60a0*/  IADD3 R21, P0, PT, RZ, -R14.reuse, RZ ;  /* 0x8000000eff157210 */ /* 0x080fe40007f1e0ff */
[----:B------:R-:W-:Y:S02]  /*60b0*/  MOV R26, R14 ;  /* 0x0000000e001a7202 */ /* 0x000fe40000000f00 */
[----:B------:R-:W-:Y:S01]  /*60c0*/  IADD3.X R13, PT, PT, RZ, ~R15, RZ, P0, !PT ;  /* 0x8000000fff0d7210 */ /* 0x000fe200007fe4ff */
[----:B------:R-:W-:Y:S01]  /*60d0*/  IMAD.WIDE.U32 R10, R8, R21, R24 ;  /* 0x00000015080a7225 */ /* 0x000fe200078e0018 */
[----:B------:R-:W-:-:S03]  /*60e0*/  MOV R27, R15 ;  /* 0x0000000f001b7202 */ /* 0x000fc60000000f00 */
[----:B------:R-:W-:-:S04]  /*60f0*/  IMAD R13, R13, R8, RZ ;  /* 0x000000080d0d7224 */ /* 0x000fc800078e02ff */
[----:B------:R-:W-:Y:S01]  /*6100*/  IMAD R9, R9, R21, R13 ;  /* 0x0000001509097224 */ /* 0x000fe200078e020d */
[----:B------:R-:W-:-:S03]  /*6110*/  MOV R13, R10 ;  /* 0x0000000a000d7202 */ /* 0x000fc60000000f00 */
[----:B------:R-:W-:-:S07]  /*6120*/  IMAD.IADD R21, R11, 0x1, R9 ;  /* 0x000000010b157824 */ /* 0x000fce00078e0209 */
.L_x_875:
[----:B------:R-:W-:Y:S05]  /*6130*/  BSYNC.RECONVERGENT B1 ;  /* 0x0000000000017941 */ /* 0x000fea0003800200 */
.L_x_873:
        /* <DEDUP_REMOVED lines=33> */
[----:B------:R-:W-:Y:S02]  /*6350*/  @P1 IADD3 R11, PT, PT, R11, 0x1, RZ ;  /* 0x000000010b0b1810 */ /* 0x000fe40007ffe0ff */
[----:B------:R-:W-:-:S05]  /*6360*/  @!P2 LOP3.LUT R11, RZ, R24, RZ, 0x33, !PT ;  /* 0x00000018ff0ba212 */ /* 0x000fca00078e33ff */
[----:B------:R-:W-:-:S04]  /*6370*/  IMAD.MOV R27, RZ, RZ, -R11 ;  /* 0x000000ffff1b7224 */ /* 0x000fc800078e0a0b */
[----:B------:R-:W-:Y:S02]  /*6380*/  IMAD R27, R24, R27, R26 ;  /* 0x0000001b181b7224 */ /* 0x000fe400078e021a */
[----:B------:R-:W-:Y:S01]  /*6390*/  IMAD.MOV.U32 R24, RZ, RZ, R11 ;  /* 0x000000ffff187224 */ /* 0x000fe200078e000b */
[----:B------:R-:W-:Y:S06]  /*63a0*/  BRA `(.L_x_878) ;  /* 0x0000000000447947 */ /* 0x000fec0003800000 */
.L_x_877:
[----:B------:R-:W-:Y:S01]  /*63b0*/  MOV R14, R26 ;  /* 0x0000001a000e7202 */ /* 0x000fe20000000f00 */
[----:B------:R-:W-:Y:S01]  /*63c0*/  IMAD.MOV.U32 R12, RZ, RZ, R24 ;  /* 0x000000ffff0c7224 */ /* 0x000fe200078e0018 */
[----:B------:R-:W-:Y:S02]  /*63d0*/  MOV R13, R27 ;  /* 0x0000001b000d7202 */ /* 0x000fe40000000f00 */
[----:B------:R-:W-:Y:S02]  /*63e0*/  MOV R11, R25 ;  /* 0x00000019000b7202 */ /* 0x000fe40000000f00 */
[----:B------:R-:W-:-:S07]  /*63f0*/  MOV R10, 0x6410 ;  /* 0x00006410000a7802 */ /* 0x000fce0000000f00 */
[----:B------:R-:W-:Y:S05]  /*6400*/  CALL.REL.NOINC `($__internal_8_$__cuda_sm20_div_s64) ;  /* 0x0000001000507944 */ /* 0x000fea0003c00000 */
[----:B------:R-:W-:Y:S01]  /*6410*/  IADD3 R23, P0, PT, RZ, -R14, RZ ;  /* 0x8000000eff177210 */ /* 0x000fe20007f1e0ff */
[----:B------:R-:W-:Y:S01]  /*6420*/  IMAD.MOV.U32 R10, RZ, RZ, R26 ;  /* 0x000000ffff0a7224 */ /* 0x000fe200078e001a */
[----:B------:R-:W-:Y:S02]  /*6430*/  MOV R11, R27 ;  /* 0x0000001b000b7202 */ /* 0x000fe40000000f00 */
[----:B------:R-:W-:Y:S01]  /*6440*/  IADD3.X R13, PT, PT, RZ, ~R15, RZ, P0, !PT ;  /* 0x8000000fff0d7210 */ /* 0x000fe200007fe4ff */
[----:B------:R-:W-:-:S04]  /*6450*/  IMAD.WIDE.U32 R10, R24, R23, R10 ;  /* 0x00000017180a7225 */ /* 0x000fc800078e000a */
[----:B------:R-:W-:Y:S01]  /*6460*/  IMAD R13, R13, R24, RZ ;  /* 0x000000180d0d7224 */ /* 0x000fe200078e02ff */
[----:B------:R-:W-:Y:S01]  /*6470*/  MOV R24, R14 ;  /* 0x0000000e00187202 */ /* 0x000fe20000000f00 */
[----:B------:R-:W-:Y:S02]  /*6480*/  IMAD.MOV.U32 R27, RZ, RZ, R10 ;  /* 0x000000ffff1b7224 */ /* 0x000fe400078e000a */
[----:B------:R-:W-:Y:S01]  /*6490*/  IMAD R13, R25, R23, R13 ;  /* 0x00000017190d7224 */ /* 0x000fe200078e020d */
[----:B------:R-:W-:-:S04]  /*64a0*/  MOV R25, R15 ;  /* 0x0000000f00197202 */ /* 0x000fc80000000f00 */
[----:B------:R-:W-:-:S07]  /*64b0*/  IADD3 R13, PT, PT, R11, R13, RZ ;  /* 0x0000000d0b0d7210 */ /* 0x000fce0007ffe0ff */
.L_x_878:
[----:B------:R-:W-:Y:S05]  /*64c0*/  BSYNC.RECONVERGENT B1 ;  /* 0x0000000000017941 */ /* 0x000fea0003800200 */
.L_x_876:
[----:B------:R-:W0:Y:S02]  /*64d0*/  LDC.64 R10, c[0x0][0x3a0] ;  /* 0x0000e800ff0a7b82 */ /* 0x000e240000000a00 */
[----:B0-----:R-:W-:-:S06]  /*64e0*/  IMAD.WIDE.U32 R10, R4, 0x8, R10 ;  /* 0x00000008040a7825 */ /* 0x001fcc00078e000a */
[----:B------:R-:W2:Y:S01]  /*64f0*/  LDG.E.64 R10, desc[UR10][R10.64] ;  /* 0x0000000a0a0a7981 */ /* 0x000ea2000c1e1b00 */
[----:B------:R-:W-:Y:S01]  /*6500*/  IMAD.MOV.U32 R20, RZ, RZ, R8 ;  /* 0x000000ffff147224 */ /* 0x000fe200078e0008 */
[----:B------:R-:W-:Y:S01]  /*6510*/  IADD3 R22, PT, PT, R22, -0x2, RZ ;  /* 0xfffffffe16167810 */ /* 0x000fe20007ffe0ff */
[-C--:B--2---:R-:W-:Y:S02]  /*6520*/  IMAD R4, R11, R27.reuse, RZ ;  /* 0x0000001b0b047224 */ /* 0x084fe400078e02ff */
[----:B------:R-:W-:-:S04]  /*6530*/  IMAD.WIDE.U32 R20, R10, R27, R20 ;  /* 0x0000001b0a147225 */ /* 0x000fc800078e0014 */
[----:B------:R-:W-:Y:S01]  /*6540*/  IMAD R13, R10, R13, R4 ;  /* 0x0000000d0a0d7224 */ /* 0x000fe200078e0204 */
[----:B------:R-:W-:-:S04]  /*6550*/  LEA R6, P0, R20, R6, 0x3 ;  /* 0x0000000614067211 */ /* 0x000fc800078018ff */
[----:B------:R-:W-:-:S04]  /*6560*/  IADD3 R4, PT, PT, R21, R13, RZ ;  /* 0x0000000d15047210 */ /* 0x000fc80007ffe0ff */
[----:B------:R-:W-:-:S07]  /*6570*/  LEA.HI.X R7, R20, R7, R4, 0x3, P0 ;  /* 0x0000000714077211 */ /* 0x000fce00000f1c04 */
.L_x_872:
        /* <DEDUP_REMOVED lines=12> */
[----:B------:R-:W-:Y:S02]  /*6640*/  IADD3 R11, PT, PT, RZ, -R28, RZ ;  /* 0x8000001cff0b7210 */ /* 0x000fe40007ffe0ff */
[----:B------:R-:W-:-:S05]  /*6650*/  ISETP.NE.U32.AND P1, PT, R28, RZ, PT ;  /* 0x000000ff1c00720c */ /* 0x000fca0003f25070 */
[----:B0-----:R-:W0:Y:S02]  /*6660*/  MUFU.RCP R4, R4 ;  /* 0x0000000400047308 */ /* 0x001e240000001000 */
[----:B0-----:R-:W-:-:S06]  /*6670*/  VIADD R8, R4, 0xffffffe ;  /* 0x0ffffffe04087836 */ /* 0x001fcc0000000000 */
[----:B------:R0:W1:Y:S02]  /*6680*/  F2I.FTZ.U32.TRUNC.NTZ R9, R8 ;  /* 0x0000000800097305 */ /* 0x000064000021f000 */
[----:B0-----:R-:W-:Y:S02]  /*6690*/  HFMA2 R8, -RZ, RZ, 0, 0 ;  /* 0x00000000ff087431 */ /* 0x001fe400000001ff */
[----:B-1----:R-:W-:-:S04]  /*66a0*/  IMAD R11, R11, R9, RZ ;  /* 0x000000090b0b7224 */ /* 0x002fc800078e02ff */
        /* <DEDUP_REMOVED lines=8> */
[----:B------:R-:W-:Y:S02]  /*6730*/  @P0 IADD3 R11, PT, PT, -R28, R11, RZ ;  /* 0x0000000b1c0b0210 */ /* 0x000fe40007ffe1ff */
[----:B------:R-:W-:-:S05]  /*6740*/  @!P1 LOP3.LUT R11, RZ, R28, RZ, 0x33, !PT ;  /* 0x0000001cff0b9212 */ /* 0x000fca00078e33ff */
[----:B------:R-:W-:Y:S01]  /*6750*/  IMAD.MOV.U32 R8, RZ, RZ, R11 ;  /* 0x000000ffff087224 */ /* 0x000fe200078e000b */
[----:B------:R-:W-:Y:S06]  /*6760*/  BRA `(.L_x_881) ;  /* 0x0000000000147947 */ /* 0x000fec0003800000 */
.L_x_880:
[----:B------:R-:W-:Y:S01]  /*6770*/  MOV R30, R28 ;  /* 0x0000001c001e7202 */ /* 0x000fe20000000f00 */
[----:B------:R-:W-:Y:S01]  /*6780*/  IMAD.MOV.U32 R28, RZ, RZ, R24 ;  /* 0x000000ffff1c7224 */ /* 0x000fe200078e0018 */
[----:B------:R-:W-:Y:S02]  /*6790*/  MOV R31, R25 ;  /* 0x00000019001f7202 */ /* 0x000fe40000000f00 */
[----:B------:R-:W-:-:S07]  /*67a0*/  MOV R32, 0x67c0 ;  /* 0x000067c000207802 */ /* 0x000fce0000000f00 */
[----:B------:R-:W-:Y:S05]  /*67b0*/  CALL.REL.NOINC `($__internal_9_$__cuda_sm20_rem_s64) ;  /* 0x0000001000b07944 */ /* 0x000fea0003c00000 */
.L_x_881:
[----:B------:R-:W-:Y:S05]  /*67c0*/  BSYNC.RECONVERGENT B1 ;  /* 0x0000000000017941 */ /* 0x000fea0003800200 */
.L_x_879:
        /* <DEDUP_REMOVED lines=9> */
.L_x_832:
[----:B------:R-:W2:Y:S04]  /*6860*/  LDG.E.64 R6, desc[UR10][R6.64] ;  /* 0x0000000a06067981 */ /* 0x000ea8000c1e1b00 */
[----:B--2---:R1:W-:Y:S04]  /*6870*/  STS.64 [R2], R6 ;  /* 0x0000000602007388 */ /* 0x0043e80000000a00 */
[----:B------:R1:W-:Y:S02]  /*6880*/  STS.64 [R3], R18 ;  /* 0x0000001203007388 */ /* 0x0003e40000000a00 */
.L_x_831:
[----:B------:R-:W-:Y:S05]  /*6890*/  BSYNC.RECONVERGENT B0 ;  /* 0x0000000000007941 */ /* 0x000fea0003800200 */
.L_x_783:
[----:B------:R-:W-:Y:S01]  /*68a0*/  BAR.SYNC.DEFER_BLOCKING 0x0 ;  /* 0x0000000000007b1d */ /* 0x000fe20000010000 */
[----:B------:R-:W-:-:S13]  /*68b0*/  ISETP.GE.U32.AND P0, PT, R5, 0x42, PT ;  /* 0x000000420500780c */ /* 0x000fda0003f06070 */
[----:B------:R-:W-:Y:S05]  /*68c0*/  @!P0 BRA `(.L_x_882) ;  /* 0x0000000000788947 */ /* 0x000fea0003800000 */
.L_x_887:
[--C-:B------:R-:W-:Y:S01]  /*68d0*/  IMAD.MOV.U32 R4, RZ, RZ, R5.reuse ;  /* 0x000000ffff047224 */ /* 0x100fe200078e0005 */
[----:B------:R-:W-:Y:S01]  /*68e0*/  SHF.R.U32.HI R5, RZ, 0x1, R5 ;  /* 0x00000001ff057819 */ /* 0x000fe20000011605 */
[----:B------:R-:W-:Y:S03]  /*68f0*/  BSSY.RECONVERGENT B0, `(.L_x_883) ;  /* 0x0000017000007945 */ /* 0x000fe60003800200 */
[----:B------:R-:W-:-:S13]  /*6900*/  ISETP.GE.U32.AND P0, PT, R0, R5, PT ;  /* 0x000000050000720c */ /* 0x000fda0003f06070 */
[----:B012---:R-:W-:Y:S05]  /*6910*/  @P0 BRA `(.L_x_884) ;  /* 0x0000000000500947 */ /* 0x007fea0003800000 */
[C---:B------:R-:W-:Y:S01]  /*6920*/  LEA R10, R5.reuse, R2, 0x3 ;  /* 0x00000002050a7211 */ /* 0x040fe200078e18ff */
[----:B01----:R-:W-:Y:S01]  /*6930*/  LDS.64 R6, [R2] ;  /* 0x0000000002067984 */ /* 0x003fe20000000a00 */
[----:B------:R-:W-:Y:S01]  /*6940*/  LEA R12, R5, R3, 0x3 ;  /* 0x00000003050c7211 */ /* 0x000fe200078e18ff */
        /* <DEDUP_REMOVED lines=14> */
.L_x_886:
[----:B------:R-:W-:Y:S05]  /*6a30*/  BSYNC.RELIABLE B1 ;  /* 0x0000000000017941 */ /* 0x000fea0003800100 */
.L_x_885:
[----:B------:R2:W-:Y:S04]  /*6a40*/  STS.64 [R2], R10 ;  /* 0x0000000a02007388 */ /* 0x0005e80000000a00 */
[----:B-1----:R2:W-:Y:S02]  /*6a50*/  STS.64 [R3], R8 ;  /* 0x0000000803007388 */ /* 0x0025e40000000a00 */
.L_x_884:
[----:B------:R-:W-:Y:S05]  /*6a60*/  BSYNC.RECONVERGENT B0 ;  /* 0x0000000000007941 */ /* 0x000fea0003800200 */
.L_x_883:
[----:B------:R-:W-:Y:S05]  /*6a70*/  WARPSYNC.ALL ;  /* 0x0000000000007948 */ /* 0x000fea0003800000 */
[----:B------:R-:W-:Y:S01]  /*6a80*/  BAR.SYNC.DEFER_BLOCKING 0x0 ;  /* 0x0000000000007b1d */ /* 0x000fe20000010000 */
[----:B------:R-:W-:-:S13]  /*6a90*/  ISETP.GT.U32.AND P0, PT, R4, 0x83, PT ;  /* 0x000000830400780c */ /* 0x000fda0003f04070 */
[----:B------:R-:W-:Y:S05]  /*6aa0*/  @P0 BRA `(.L_x_887) ;  /* 0xfffffffc00880947 */ /* 0x000fea000383ffff */
.L_x_882:
[----:B------:R-:W-:-:S13]  /*6ab0*/  ISETP.GT.U32.AND P0, PT, R0, 0x1f, PT ;  /* 0x0000001f0000780c */ /* 0x000fda0003f04070 */
[----:B------:R-:W-:Y:S05]  /*6ac0*/  @P0 EXIT ;  /* 0x000000000000094d */ /* 0x000fea0003800000 */
[----:B------:R-:W-:Y:S01]  /*6ad0*/  LDS.64 R4, [R2] ;  /* 0x0000000002047984 */ /* 0x000fe20000000a00 */
[----:B------:R-:W-:Y:S04]  /*6ae0*/  BSSY.RECONVERGENT B0, `(.L_x_888) ;  /* 0x0000015000007945 */ /* 0x000fe80003800200 */
[----:B------:R-:W-:Y:S01]  /*6af0*/  BSSY.RELIABLE B1, `(.L_x_889) ;  /* 0x000000f000017945 */ /* 0x000fe20003800100 */
[----:B01----:R-:W0:Y:S02]  /*6b00*/  LDS.64 R6, [R2+0x100] ;  /* 0x0001000002067984 */ /* 0x003e240000000a00 */
        /* <DEDUP_REMOVED lines=13> */
.L_x_890:
[----:B------:R-:W-:Y:S05]  /*6be0*/  BSYNC.RELIABLE B1 ;  /* 0x0000000000017941 */ /* 0x000fea0003800100 */
.L_x_889:
[----:B------:R-:W0:Y:S04]  /*6bf0*/  LDS.64 R4, [R3+0x100] ;  /* 0x0001000003047984 */ /* 0x000e280000000a00 */
[----:B0-----:R-:W-:Y:S04]  /*6c00*/  STS.64 [R3], R4 ;  /* 0x0000000403007388 */ /* 0x001fe80000000a00 */
[----:B------:R-:W0:Y:S04]  /*6c10*/  LDS.64 R6, [R2+0x100] ;  /* 0x0001000002067984 */ /* 0x000e280000000a00 */
[----:B0-----:R0:W-:Y:S02]  /*6c20*/  STS.64 [R2], R6 ;  /* 0x0000000602007388 */ /* 0x0011e40000000a00 */
.L_x_891:
[----:B------:R-:W-:Y:S05]  /*6c30*/  BSYNC.RECONVERGENT B0 ;  /* 0x0000000000007941 */ /* 0x000fea0003800200 */
.L_x_888:
        /* <DEDUP_REMOVED lines=18> */
.L_x_894:
[----:B------:R-:W-:Y:S05]  /*6d60*/  BSYNC.RELIABLE B2 ;  /* 0x0000000000027941 */ /* 0x000fea0003800100 */
.L_x_893:
[----:B------:R-:W0:Y:S04]  /*6d70*/  LDS.64 R4, [R3+0x80] ;  /* 0x0000800003047984 */ /* 0x000e280000000a00 */
[----:B0-----:R-:W-:Y:S04]  /*6d80*/  STS.64 [R3], R4 ;  /* 0x0000000403007388 */ /* 0x001fe80000000a00 */
[----:B------:R-:W0:Y:S04]  /*6d90*/  LDS.64 R6, [R2+0x80] ;  /* 0x0000800002067984 */ /* 0x000e280000000a00 */
[----:B0-----:R0:W-:Y:S02]  /*6da0*/  STS.64 [R2], R6 ;  /* 0x0000000602007388 */ /* 0x0011e40000000a00 */
.L_x_895:
[----:B------:R-:W-:Y:S05]  /*6db0*/  BSYNC.RECONVERGENT B0 ;  /* 0x0000000000007941 */ /* 0x000fea0003800200 */
.L_x_892:
        /* <DEDUP_REMOVED lines=18> */
.L_x_898:
[----:B------:R-:W-:Y:S05]  /*6ee0*/  BSYNC.RELIABLE B3 ;  /* 0x0000000000037941 */ /* 0x000fea0003800100 */
.L_x_897:
[----:B------:R-:W0:Y:S04]  /*6ef0*/  LDS.64 R4, [R3+0x40] ;  /* 0x0000400003047984 */ /* 0x000e280000000a00 */
[----:B0-----:R-:W-:Y:S04]  /*6f00*/  STS.64 [R3], R4 ;  /* 0x0000000403007388 */ /* 0x001fe80000000a00 */
[----:B------:R-:W0:Y:S04]  /*6f10*/  LDS.64 R6, [R2+0x40] ;  /* 0x0000400002067984 */ /* 0x000e280000000a00 */
[----:B0-----:R0:W-:Y:S02]  /*6f20*/  STS.64 [R2], R6 ;  /* 0x0000000602007388 */ /* 0x0011e40000000a00 */
.L_x_899:
[----:B------:R-:W-:Y:S05]  /*6f30*/  BSYNC.RECONVERGENT B0 ;  /* 0x0000000000007941 */ /* 0x000fea0003800200 */
.L_x_896:
        /* <DEDUP_REMOVED lines=18> */
.L_x_902:
[----:B------:R-:W-:Y:S05]  /*7060*/  BSYNC.RELIABLE B4 ;  /* 0x0000000000047941 */ /* 0x000fea0003800100 */
.L_x_901:
[----:B------:R-:W0:Y:S04]  /*7070*/  LDS.64 R4, [R3+0x20] ;  /* 0x0000200003047984 */ /* 0x000e280000000a00 */
[----:B0-----:R-:W-:Y:S04]  /*7080*/  STS.64 [R3], R4 ;  /* 0x0000000403007388 */ /* 0x001fe80000000a00 */
[----:B------:R-:W0:Y:S04]  /*7090*/  LDS.64 R6, [R2+0x20] ;  /* 0x0000200002067984 */ /* 0x000e280000000a00 */
[----:B0-----:R0:W-:Y:S02]  /*70a0*/  STS.64 [R2], R6 ;  /* 0x0000000602007388 */ /* 0x0011e40000000a00 */
.L_x_903:
[----:B------:R-:W-:Y:S05]  /*70b0*/  BSYNC.RECONVERGENT B0 ;  /* 0x0000000000007941 */ /* 0x000fea0003800200 */
.L_x_900:
        /* <DEDUP_REMOVED lines=18> */
.L_x_906:
[----:B------:R-:W-:Y:S05]  /*71e0*/  BSYNC.RELIABLE B5 ;  /* 0x0000000000057941 */ /* 0x000fea0003800100 */
.L_x_905:
[----:B------:R-:W0:Y:S04]  /*71f0*/  LDS.64 R4, [R3+0x10] ;  /* 0x0000100003047984 */ /* 0x000e280000000a00 */
[----:B0-----:R-:W-:Y:S04]  /*7200*/  STS.64 [R3], R4 ;  /* 0x0000000403007388 */ /* 0x001fe80000000a00 */
[----:B------:R-:W0:Y:S04]  /*7210*/  LDS.64 R6, [R2+0x10] ;  /* 0x0000100002067984 */ /* 0x000e280000000a00 */
[----:B0-----:R0:W-:Y:S02]  /*7220*/  STS.64 [R2], R6 ;  /* 0x0000000602007388 */ /* 0x0011e40000000a00 */
.L_x_907:
[----:B------:R-:W-:Y:S05]  /*7230*/  BSYNC.RECONVERGENT B0 ;  /* 0x0000000000007941 */ /* 0x000fea0003800200 */
.L_x_904:
        /* <DEDUP_REMOVED lines=18> */
.L_x_910:
[----:B------:R-:W-:Y:S05]  /*7360*/  BSYNC.RELIABLE B6 ;  /* 0x0000000000067941 */ /* 0x000fea0003800100 */
.L_x_909:
[----:B------:R-:W0:Y:S04]  /*7370*/  LDS.64 R4, [R3+0x8] ;  /* 0x0000080003047984 */ /* 0x000e280000000a00 */
[----:B0-----:R-:W-:Y:S04]  /*7380*/  STS.64 [R3], R4 ;  /* 0x0000000403007388 */ /* 0x001fe80000000a00 */
[----:B------:R-:W0:Y:S04]  /*7390*/  LDS.64 R6, [R2+0x8] ;  /* 0x0000080002067984 */ /* 0x000e280000000a00 */
[----:B0-----:R0:W-:Y:S02]  /*73a0*/  STS.64 [R2], R6 ;  /* 0x0000000602007388 */ /* 0x0011e40000000a00 */
.L_x_911:
[----:B------:R-:W-:Y:S05]  /*73b0*/  BSYNC.RECONVERGENT B0 ;  /* 0x0000000000007941 */ /* 0x000fea0003800200 */
.L_x_908:
[----:B------:R-:W-:Y:S05]  /*73c0*/  WARPSYNC.ALL ;  /* 0x0000000000007948 */ /* 0x000fea0003800000 */
[----:B------:R-:W-:-:S13]  /*73d0*/  ISETP.NE.AND P0, PT, R0, RZ, PT ;  /* 0x000000ff0000720c */ /* 0x000fda0003f05270 */
[----:B------:R-:W-:Y:S05]  /*73e0*/  @P0 EXIT ;  /* 0x000000000000094d */ /* 0x000fea0003800000 */
[----:B------:R-:W1:Y:S01]  /*73f0*/  S2UR UR5, SR_CgaCtaId ;  /* 0x00000000000579c3 */ /* 0x000e620000008800 */
[----:B------:R-:W-:Y:S01]  /*7400*/  UMOV UR4, 0x400 ;  /* 0x0000040000047882 */ /* 0x000fe20000000000 */
[----:B------:R-:W-:Y:S01]  /*7410*/  LDS.64 R4, [UR8] ;  /* 0x00000008ff047984 */ /* 0x000fe20008000a00 */
[----:B------:R-:W3:Y:S01]  /*7420*/  LDCU.64 UR12, c[0x0][0x390] ;  /* 0x00007200ff0c77ac */ /* 0x000ee20008000a00 */
[----:B------:R-:W-:-:S04]  /*7430*/  IMAD.MOV.U32 R17, RZ, RZ, RZ ;  /* 0x000000ffff117224 */ /* 0x000fc800078e00ff */
[----:B0-----:R-:W0:Y:S01]  /*7440*/  LDC.64 R6, c[0x0][0x3c8] ;  /* 0x0000f200ff067b82 */ /* 0x001e220000000a00 */
[----:B-1----:R-:W-:Y:S01]  /*7450*/  ULEA UR4, UR5, UR4, 0x18 ;  /* 0x0000000405047291 */ /* 0x002fe2000f8ec0ff */
[----:B0-----:R-:W-:-:S08]  /*7460*/  IMAD R0, R6, UR7, RZ ;  /* 0x0000000706007c24 */ /* 0x001fd0000f8e02ff */
[----:B--2---:R-:W0:Y:S01]  /*7470*/  LDS.64 R2, [UR4] ;  /* 0x00000004ff027984 */ /* 0x004e220008000a00 */
[----:B------:R-:W-:Y:S01]  /*7480*/  IMAD.WIDE.U32 R16, R6, UR6, R16 ;  /* 0x0000000606107c25 */ /* 0x000fe2000f8e0010 */
[----:B------:R-:W1:Y:S03]  /*7490*/  LDCU.64 UR4, c[0x0][0x380] ;  /* 0x00007000ff0477ac */ /* 0x000e660008000a00 */
[----:B------:R-:W-:Y:S01]  /*74a0*/  IMAD R7, R7, UR6, R0 ;  /* 0x0000000607077c24 */ /* 0x000fe2000f8e0200 */
[----:B------:R-:W-:-:S04]  /*74b0*/  SHF.L.U32 R8, R16, 0x3, RZ ;  /* 0x0000000310087819 */ /* 0x000fc800000006ff */
[----:B------:R-:W-:-:S04]  /*74c0*/  IADD3 R7, PT, PT, R17, R7, RZ ;  /* 0x0000000711077210 */ /* 0x000fc80007ffe0ff */
[----:B------:R-:W-:Y:S02]  /*74d0*/  SHF.L.U64.HI R16, R16, 0x3, R7 ;  /* 0x0000000310107819 */ /* 0x000fe40000010207 */
[C---:B-1----:R-:W-:Y:S02]  /*74e0*/  IADD3 R6, P0, PT, R8.reuse, UR4, RZ ;  /* 0x0000000408067c10 */ /* 0x042fe4000ff1e0ff */
[----:B---3--:R-:W-:Y:S02]  /*74f0*/  IADD3 R8, P1, PT, R8, UR12, RZ ;  /* 0x0000000c08087c10 */ /* 0x008fe4000ff3e0ff */
[C---:B------:R-:W-:Y:S02]  /*7500*/  IADD3.X R7, PT, PT, R16.reuse, UR5, RZ, P0, !PT ;  /* 0x0000000510077c10 */ /* 0x040fe400087fe4ff */
[----:B------:R-:W-:-:S03]  /*7510*/  IADD3.X R9, PT, PT, R16, UR13, RZ, P1, !PT ;  /* 0x0000000d10097c10 */ /* 0x000fc60008ffe4ff */
[----:B0-----:R-:W-:Y:S04]  /*7520*/  STG.E.64 desc[UR10][R6.64], R2 ;  /* 0x0000000206007986 */ /* 0x001fe8000c101b0a */
[----:B------:R-:W-:Y:S01]  /*7530*/  STG.E.64 desc[UR10][R8.64], R4 ;  /* 0x0000000408007986 */ /* 0x000fe2000c101b0a */
[----:B------:R-:W-:Y:S05]  /*7540*/  EXIT ;  /* 0x000000000000794d */ /* 0x000fea0003800000 */
        .weak           $__internal_8_$__cuda_sm20_div_s64
        .type           $__internal_8_$__cuda_sm20_div_s64,@function
        .size           $__internal_8_$__cuda_sm20_div_s64,($__internal_9_$__cuda_sm20_rem_s64 - $__internal_8_$__cuda_sm20_div_s64)
$__internal_8_$__cuda_sm20_div_s64:
        /* <DEDUP_REMOVED lines=34> */
[----:B------:R-:W-:Y:S02]  /*7770*/  IMAD.X R35, R38, 0x1, R15, P1 ;  /* 0x0000000126237824 */ /* 0x000fe400008e060f */
[----:B------:R-:W-:-:S05]  /*7780*/  IMAD R15, R15, R34, RZ ;  /* 0x000000220f0f7224 */ /* 0x000fca00078e02ff */
[----:B------:R-:W-:Y:S02]  /*7790*/  IADD3 R36, P1, PT, R15, R36, RZ ;  /* 0x000000240f247210 */ /* 0x000fe40007f3e0ff */
[-C--:B------:R-:W-:Y:S02]  /*77a0*/  IADD3 R15, P4, PT, RZ, -R14.reuse, RZ ;  /* 0x8000000eff0f7210 */ /* 0x080fe40007f9e0ff */
[----:B------:R-:W-:Y:S02]  /*77b0*/  IADD3.X R35, PT, PT, RZ, RZ, R35, P1, P0 ;  /* 0x000000ffff237210 */ /* 0x000fe40000fe0423 */
[----:B------:R-:W-:Y:S02]  /*77c0*/  SEL R15, R15, R14, !P3 ;  /* 0x0000000e0f0f7207 */ /* 0x000fe40005800000 */
[----:B------:R-:W-:-:S03]  /*77d0*/  IADD3.X R14, PT, PT, RZ, ~R13, RZ, P4, !PT ;  /* 0x8000000dff0e7210 */ /* 0x000fc600027fe4ff */
[----:B------:R-:W-:Y:S01]  /*77e0*/  IMAD.HI.U32 R38, R36, R15, RZ ;  /* 0x0000000f24267227 */ /* 0x000fe200078e00ff */
[-C--:B------:R-:W-:Y:S02]  /*77f0*/  SEL R14, R14, R13.reuse, !P3 ;  /* 0x0000000d0e0e7207 */ /* 0x080fe40005800000 */
[----:B------:R-:W-:-:S03]  /*7800*/  LOP3.LUT R13, R11, R13, RZ, 0x3c, !PT ;  /* 0x0000000d0b0d7212 */ /* 0x000fc600078e3cff */
[----:B------:R-:W-:-:S04]  /*7810*/  IMAD.WIDE.U32 R36, R36, R14, R38 ;  /* 0x0000000e24247225 */ /* 0x000fc800078e0026 */
[C---:B------:R-:W-:Y:S02]  /*7820*/  IMAD R34, R35.reuse, R14, RZ ;  /* 0x0000000e23227224 */ /* 0x040fe400078e02ff */
[----:B------:R-:W-:-:S04]  /*7830*/  IMAD.HI.U32 R37, P0, R35, R15, R36 ;  /* 0x0000000f23257227 */ /* 0x000fc80007800024 */
[----:B------:R-:W-:Y:S01]  /*7840*/  IMAD.HI.U32 R35, R35, R14, RZ ;  /* 0x0000000e23237227 */ /* 0x000fe200078e00ff */
[----:B------:R-:W-:-:S03]  /*7850*/  IADD3 R37, P1, PT, R34, R37, RZ ;  /* 0x0000002522257210 */ /* 0x000fc60007f3e0ff */
        /* <DEDUP_REMOVED lines=10> */
[----:B------:R-:W-:Y:S01]  /*7900*/  SEL R15, R14, R15, P0 ;  /* 0x0000000f0e0f7207 */ /* 0x000fe20000000000 */
[----:B------:R-:W-:-:S03]  /*7910*/  IMAD.X R14, R39, 0x1, ~R31, P3 ;  /* 0x00000001270e7824 */ /* 0x000fc600018e0e1f */
[----:B------:R-:W-:Y:S02]  /*7920*/  ISETP.GE.U32.AND P1, PT, R15, R30, PT ;  /* 0x0000001e0f00720c */ /* 0x000fe40003f26070 */
[----:B------:R-:W-:Y:S02]  /*7930*/  SEL R39, R14, R39, P0 ;  /* 0x000000270e277207 */ /* 0x000fe40000000000 */
[----:B------:R-:W-:Y:S02]  /*7940*/  IADD3 R14, P3, PT, R37, 0x1, RZ ;  /* 0x00000001250e7810 */ /* 0x000fe40007f7e0ff */
[----:B------:R-:W-:Y:S02]  /*7950*/  ISETP.GE.U32.AND.EX P1, PT, R39, R31, PT, P1 ;  /* 0x0000001f2700720c */ /* 0x000fe40003f26110 */
[----:B------:R-:W-:Y:S02]  /*7960*/  SEL R37, R14, R37, P0 ;  /* 0x000000250e257207 */ /* 0x000fe40000000000 */
[----:B------:R-:W-:-:S02]  /*7970*/  IADD3.X R15, PT, PT, RZ, R34, RZ, P3, !PT ;  /* 0x00000022ff0f7210 */ /* 0x000fc40001ffe4ff */
[----:B------:R-:W-:Y:S02]  /*7980*/  IADD3 R14, P3, PT, R37, 0x1, RZ ;  /* 0x00000001250e7810 */ /* 0x000fe40007f7e0ff */
[----:B------:R-:W-:Y:S02]  /*7990*/  SEL R15, R15, R34, P0 ;  /* 0x000000220f0f7207 */ /* 0x000fe40000000000 */
[----:B------:R-:W-:Y:S02]  /*79a0*/  SEL R37, R14, R37, P1 ;  /* 0x000000250e257207 */ /* 0x000fe40000800000 */
[-C--:B------:R-:W-:Y:S02]  /*79b0*/  IADD3.X R14, PT, PT, RZ, R15.reuse, RZ, P3, !PT ;  /* 0x0000000fff0e7210 */ /* 0x080fe40001ffe4ff */
[----:B------:R-:W-:Y:S02]  /*79c0*/  ISETP.NE.U32.AND P0, PT, R12, RZ, PT ;  /* 0x000000ff0c00720c */ /* 0x000fe40003f05070 */
[----:B------:R-:W-:-:S02]  /*79d0*/  SEL R15, R14, R15, P1 ;  /* 0x0000000f0e0f7207 */ /* 0x000fc40000800000 */
[----:B------:R-:W-:Y:S02]  /*79e0*/  IADD3 R14, P3, PT, RZ, -R37, RZ ;  /* 0x80000025ff0e7210 */ /* 0x000fe40007f7e0ff */
[----:B------:R-:W-:Y:S01]  /*79f0*/  ISETP.NE.AND.EX P0, PT, R11, RZ, PT, P0 ;  /* 0x000000ff0b00720c */ /* 0x000fe20003f05300 */
[----:B------:R-:W-:Y:S01]  /*7a00*/  HFMA2 R11, -RZ, RZ, 0, 0 ;  /* 0x00000000ff0b7431 */ /* 0x000fe200000001ff */
[----:B------:R-:W-:Y:S01]  /*7a10*/  ISETP.GE.AND P1, PT, R13, RZ, PT ;  /* 0x000000ff0d00720c */ /* 0x000fe20003f26270 */
[----:B------:R-:W-:-:S03]  /*7a20*/  IMAD.X R12, RZ, RZ, ~R15, P3 ;  /* 0x000000ffff0c7224 */ /* 0x000fc600018e0e0f */
[----:B------:R-:W-:Y:S02]  /*7a30*/  SEL R14, R14, R37, !P1 ;  /* 0x000000250e0e7207 */ /* 0x000fe40004800000 */
[----:B------:R-:W-:Y:S02]  /*7a40*/  SEL R12, R12, R15, !P1 ;  /* 0x0000000f0c0c7207 */ /* 0x000fe40004800000 */
[----:B------:R-:W-:Y:S02]  /*7a50*/  SEL R14, R14, 0xffffffff, P0 ;  /* 0xffffffff0e0e7807 */ /* 0x000fe40000000000 */
[----:B------:R-:W-:Y:S01]  /*7a60*/  SEL R15, R12, 0xffffffff, P0 ;  /* 0xffffffff0c0f7807 */ /* 0x000fe20000000000 */
[----:B------:R-:W-:Y:S06]  /*7a70*/  RET.REL.NODEC R10 `(nkd_f64) ;  /* 0xffffff840a607950 */ /* 0x000fec0003c3ffff */
        .weak           $__internal_9_$__cuda_sm20_rem_s64
        .type           $__internal_9_$__cuda_sm20_rem_s64,@function
        .size           $__internal_9_$__cuda_sm20_rem_s64,(.L_x_4845 - $__internal_9_$__cuda_sm20_rem_s64)
$__internal_9_$__cuda_sm20_rem_s64:
        /* <DEDUP_REMOVED lines=76> */
[----:B------:R-:W-:Y:S06]  /*7f40*/  RET.REL.NODEC R32 `(nkd_f64) ;  /* 0xffffff80202c7950 */ /* 0x000fec0003c3ffff */
.L_x_912:
        /* <DEDUP_REMOVED lines=11> */
.L_x_4845:


//--------------------- .text.contiguous_reduce2_f64 --------------------------
	.section	.text.contiguous_reduce2_f64,"ax",@progbits
	.align	128
        .global         contiguous_reduce2_f64
        .type           contiguous_reduce2_f64,@function
        .size           contiguous_reduce2_f64,(.L_x_4900 - contiguous_reduce2_f64)
        .other          contiguous_reduce2_f64,@"STO_CUDA_ENTRY STV_DEFAULT"
contiguous_reduce2_f64:
.text.contiguous_reduce2_f64:
[----:B------:R-:W-:Y:S01]  /*0000*/  LDC R1, c[0x0][0x37c] ;  /* 0x0000df00ff017b82 */ /* 0x000fe20000000800 */
[----:B------:R-:W0:Y:S07]  /*0010*/  S2R R0, SR_CTAID.X ;  /* 0x0000000000007919 */ /* 0x000e2e0000002500 */
[----:B------:R-:W1:Y:S01]  /*0020*/  S2UR UR5, SR_CgaCtaId ;  /* 0x00000000000579c3 */ /* 0x000e620000008800 */
[----:B------:R-:W2:Y:S01]  /*0030*/  LDCU UR7, c[0x0][0x360] ;  /* 0x00006c00ff0777ac */ /* 0x000ea20008000800 */
[----:B------:R-:W-:Y:S01]  /*0040*/  IMAD.MOV.U32 R8, RZ, RZ, 0x0 ;  /* 0x00000000ff087424 */ /* 0x000fe200078e00ff */
[----:B------:R-:W3:Y:S01]  /*0050*/  S2R R2, SR_TID.X ;  /* 0x0000000000027919 */ /* 0x000ee20000002100 */
[----:B------:R-:W-:Y:S01]  /*0060*/  IMAD.MOV.U32 R9, RZ, RZ, -0x100000 ;  /* 0xfff00000ff097424 */ /* 0x000fe200078e00ff */
[----:B------:R-:W-:Y:S01]  /*0070*/  UMOV UR4, 0x400 ;  /* 0x0000040000047882 */ /* 0x000fe20000000000 */
[----:B------:R-:W4:Y:S01]  /*0080*/  LDCU.64 UR10, c[0x0][0x398] ;  /* 0x00007300ff0a77ac */ /* 0x000f220008000a00 */
[----:B------:R-:W-:Y:S01]  /*0090*/  BSSY.RECONVERGENT B0, `(.L_x_913) ;  /* 0x000004d000007945 */ /* 0x000fe20003800200 */
[----:B------:R-:W0:Y:S01]  /*00a0*/  LDCU.64 UR8, c[0x0][0x358] ;  /* 0x00006b00ff0877ac */ /* 0x000e220008000a00 */
[----:B--2---:R-:W-:Y:S01]  /*00b0*/  IMAD.U32 R5, RZ, RZ, UR7 ;  /* 0x00000007ff057e24 */ /* 0x004fe2000f8e00ff */
[----:B-1----:R-:W-:-:S04]  /*00c0*/  ULEA UR4, UR5, UR4, 0x18 ;  /* 0x0000000405047291 */ /* 0x002fc8000f8ec0ff */
[----:B------:R-:W-:Y:S02]  /*00d0*/  ULEA UR6, UR7, UR4, 0x3 ;  /* 0x0000000407067291 */ /* 0x000fe4000f8e18ff */
[----:B0-----:R-:W-:-:S04]  /*00e0*/  IMAD R7, R0, UR7, RZ ;  /* 0x0000000700077c24 */ /* 0x001fc8000f8e02ff */
[----:B---3--:R-:W-:Y:S01]  /*00f0*/  IMAD R6, R7, 0x2, R2 ;  /* 0x0000000207067824 */ /* 0x008fe200078e0202 */
[C---:B------:R-:W-:Y:S01]  /*0100*/  LEA R3, R2.reuse, UR6, 0x3 ;  /* 0x0000000602037c11 */ /* 0x040fe2000f8e18ff */
[----:B------:R-:W-:Y:S01]  /*0110*/  IMAD.MOV.U32 R7, RZ, RZ, RZ ;  /* 0x000000ffff077224 */ /* 0x000fe200078e00ff */
[----:B------:R-:W-:Y:S01]  /*0120*/  LEA R4, R2, UR4, 0x3 ;  /* 0x0000000402047c11 */ /* 0x000fe2000f8e18ff */
[----:B------:R-:W-:-:S03]  /*0130*/  VIADD R10, R6, UR7 ;  /* 0x00000007060a7c36 */ /* 0x000fc60008000000 */
[----:B------:R0:W-:Y:S02]  /*0140*/  STS.64 [R3], R6 ;  /* 0x0000000603007388 */ /* 0x0001e40000000a00 */
[----:B----4-:R-:W-:Y:S02]  /*0150*/  ISETP.GE.U32.AND P0, PT, R10, UR10, PT ;  /* 0x0000000a0a007c0c */ /* 0x010fe4000bf06070 */
[----:B------:R0:W-:Y:S02]  /*0160*/  STS.64 [R4], R8 ;  /* 0x0000000804007388 */ /* 0x0001e40000000a00 */
[----:B------:R-:W-:-:S13]  /*0170*/  ISETP.GE.U32.AND.EX P0, PT, RZ, UR11, PT, P0 ;  /* 0x0000000bff007c0c */ /* 0x000fda000bf06100 */
[----:B0-----:R-:W-:Y:S05]  /*0180*/  @P0 BRA `(.L_x_914) ;  /* 0x0000000000b80947 */ /* 0x001fea0003800000 */
[----:B------:R-:W0:Y:S01]  /*0190*/  LDCU.64 UR4, c[0x0][0x390] ;  /* 0x00007200ff0477ac */ /* 0x000e220008000a00 */
[----:B------:R-:W-:Y:S01]  /*01a0*/  IMAD.SHL.U32 R11, R6, 0x8, RZ ;  /* 0x00000008060b7824 */ /* 0x000fe200078e00ff */
[----:B------:R-:W-:Y:S01]  /*01b0*/  SHF.R.U32.HI R13, RZ, 0x1d, R6 ;  /* 0x0000001dff0d7819 */ /* 0x000fe20000011606 */
[----:B------:R-:W-:Y:S01]  /*01c0*/  IMAD.SHL.U32 R12, R10, 0x8, RZ ;  /* 0x000000080a0c7824 */ /* 0x000fe200078e00ff */
[----:B------:R-:W-:Y:S02]  /*01d0*/  SHF.R.U32.HI R14, RZ, 0x1d, R10 ;  /* 0x0000001dff0e7819 */ /* 0x000fe4000001160a */
[----:B0-----:R-:W-:Y:S02]  /*01e0*/  IADD3 R6, P0, PT, R11, UR4, RZ ;  /* 0x000000040b067c10 */ /* 0x001fe4000ff1e0ff */
[----:B------:R-:W-:Y:S02]  /*01f0*/  IADD3 R8, P1, PT, R12, UR4, RZ ;  /* 0x000000040c087c10 */ /* 0x000fe4000ff3e0ff */
[----:B------:R-:W-:-:S02]  /*0200*/  IADD3.X R7, PT, PT, R13, UR5, RZ, P0, !PT ;  /* 0x000000050d077c10 */ /* 0x000fc400087fe4ff */
[----:B------:R-:W-:-:S04]  /*0210*/  IADD3.X R9, PT, PT, R14, UR5, RZ, P1, !PT ;  /* 0x000000050e097c10 */ /* 0x000fc80008ffe4ff */
[----:B------:R-:W2:Y:S04]  /*0220*/  LDG.E.64 R6, desc[UR8][R6.64] ;  /* 0x0000000806067981 */ /* 0x000ea8000c1e1b00 */
[----:B------:R-:W2:Y:S02]  /*0230*/  LDG.E.64 R8, desc[UR8][R8.64] ;  /* 0x0000000808087981 */ /* 0x000ea4000c1e1b00 */
[----:B--2---:R-:W-:-:S14]  /*0240*/  DSETP.GEU.AND P0, PT, R6, R8, PT ;  /* 0x000000080600722a */ /* 0x004fdc0003f0e000 */
[----:B------:R-:W-:Y:S05]  /*0250*/  @P0 BRA `(.L_x_915) ;  /* 0x0000000000140947 */ /* 0x000fea0003800000 */
[----:B------:R-:W0:Y:S02]  /*0260*/  LDCU.64 UR4, c[0x0][0x388] ;  /* 0x00007100ff0477ac */ /* 0x000e240008000a00 */
[----:B0-----:R-:W-:-:S04]  /*0270*/  IADD3 R6, P0, PT, R12, UR4, RZ ;  /* 0x000000040c067c10 */ /* 0x001fc8000ff1e0ff */
[----:B------:R-:W-:-:S06]  /*0280*/  IADD3.X R7, PT, PT, R14, UR5, RZ, P0, !PT ;  /* 0x000000050e077c10 */ /* 0x000fcc00087fe4ff */
[----:B------:R-:W5:Y:S01]  /*0290*/  LDG.E.64 R6, desc[UR8][R6.64] ;  /* 0x0000000806067981 */ /* 0x000f62000c1e1b00 */
[----:B------:R-:W-:Y:S05]  /*02a0*/  BRA `(.L_x_916) ;  /* 0x0000000000547947 */ /* 0x000fea0003800000 */
.L_x_915:
[----:B------:R-:W-:Y:S01]  /*02b0*/  DSETP.NEU.AND P0, PT, R6, R8, PT ;  /* 0x000000080600722a */ /* 0x000fe20003f0d000 */
[----:B------:R-:W-:-:S13]  /*02c0*/  BSSY.RELIABLE B1, `(.L_x_917) ;  /* 0x0000017000017945 */ /* 0x000fda0003800100 */
[----:B------:R-:W-:Y:S05]  /*02d0*/  @!P0 BRA `(.L_x_918) ;  /* 0x0000000000148947 */ /* 0x000fea0003800000 */
[----:B------:R-:W0:Y:S02]  /*02e0*/  LDCU.64 UR4, c[0x0][0x388] ;  /* 0x00007100ff0477ac */ /* 0x000e240008000a00 */
[----:B0-----:R-:W-:-:S04]  /*02f0*/  IADD3 R10, P0, PT, R11, UR4, RZ ;  /* 0x000000040b0a7c10 */ /* 0x001fc8000ff1e0ff */
[----:B------:R-:W-:-:S06]  /*0300*/  IADD3.X R11, PT, PT, R13, UR5, RZ, P0, !PT ;  /* 0x000000050d0b7c10 */ /* 0x000fcc00087fe4ff */
[----:B------:R-:W5:Y:S01]  /*0310*/  LDG.E.64 R10, desc[UR8][R10.64] ;  /* 0x000000080a0a7981 */ /* 0x000f62000c1e1b00 */
[----:B------:R-:W-:Y:S05]  /*0320*/  BRA `(.L_x_919) ;  /* 0x0000000000407947 */ /* 0x000fea0003800000 */
.L_x_918:
[----:B------:R-:W0:Y:S02]  /*0330*/  LDCU.64 UR4, c[0x0][0x388] ;  /* 0x00007100ff0477ac */ /* 0x000e240008000a00 */
[----:B0-----:R-:W-:Y:S02]  /*0340*/  IADD3 R10, P0, PT, R11, UR4, RZ ;  /* 0x000000040b0a7c10 */ /* 0x001fe4000ff1e0ff */
[----:B------:R-:W-:Y:S02]  /*0350*/  IADD3 R12, P1, PT, R12, UR4, RZ ;  /* 0x000000040c0c7c10 */ /* 0x000fe4000ff3e0ff */
[----:B------:R-:W-:Y:S02]  /*0360*/  IADD3.X R11, PT, PT, R13, UR5, RZ, P0, !PT ;  /* 0x000000050d0b7c10 */ /* 0x000fe400087fe4ff */
[----:B------:R-:W-:-:S04]  /*0370*/  IADD3.X R13, PT, PT, R14, UR5, RZ, P1, !PT ;  /* 0x000000050e0d7c10 */ /* 0x000fc80008ffe4ff */
        /* <DEDUP_REMOVED lines=8> */
.L_x_916:
[----:B------:R2:W-:Y:S04]  /*0400*/  STS.64 [R4], R8 ;  /* 0x0000000804007388 */ /* 0x0005e80000000a00 */
[----:B-----5:R2:W-:Y:S01]  /*0410*/  STS.64 [R3], R6 ;  /* 0x0000000603007388 */ /* 0x0205e20000000a00 */
[----:B------:R-:W-:Y:S05]  /*0420*/  BRA `(.L_x_920) ;  /* 0x00000000004c7947 */ /* 0x000fea0003800000 */
.L_x_919:
[----:B------:R-:W-:Y:S05]  /*0430*/  BSYNC.RELIABLE B1 ;  /* 0x0000000000017941 */ /* 0x000fea0003800100 */
.L_x_917:
[----:B------:R1:W-:Y:S04]  /*0440*/  STS.64 [R4], R6 ;  /* 0x0000000604007388 */ /* 0x0003e80000000a00 */
[----:B-----5:R1:W-:Y:S01]  /*0450*/  STS.64 [R3], R10 ;  /* 0x0000000a03007388 */ /* 0x0203e20000000a00 */
[----:B------:R-:W-:Y:S05]  /*0460*/  BRA `(.L_x_920) ;  /* 0x00000000003c7947 */ /* 0x000fea0003800000 */
.L_x_914:
[----:B------:R-:W-:-:S04]  /*0470*/  ISETP.GE.U32.AND P0, PT, R6, UR10, PT ;  /* 0x0000000a06007c0c */ /* 0x000fc8000bf06070 */
[----:B------:R-:W-:-:S13]  /*0480*/  ISETP.GE.U32.AND.EX P0, PT, RZ, UR11, PT, P0 ;  /* 0x0000000bff007c0c */ /* 0x000fda000bf06100 */
[----:B------:R-:W-:Y:S05]  /*0490*/  @P0 BRA `(.L_x_920) ;  /* 0x0000000000300947 */ /* 0x000fea0003800000 */
[----:B------:R-:W0:Y:S01]  /*04a0*/  LDCU.64 UR4, c[0x0][0x390] ;  /* 0x00007200ff0477ac */ /* 0x000e220008000a00 */
[----:B------:R-:W-:Y:S01]  /*04b0*/  IMAD.SHL.U32 R8, R6, 0x8, RZ ;  /* 0x0000000806087824 */ /* 0x000fe200078e00ff */
[----:B------:R-:W-:Y:S01]  /*04c0*/  SHF.R.U32.HI R9, RZ, 0x1d, R6 ;  /* 0x0000001dff097819 */ /* 0x000fe20000011606 */
[----:B------:R-:W1:Y:S03]  /*04d0*/  LDCU.64 UR12, c[0x0][0x388] ;  /* 0x00007100ff0c77ac */ /* 0x000e660008000a00 */
[C---:B0-----:R-:W-:Y:S02]  /*04e0*/  IADD3 R6, P0, PT, R8.reuse, UR4, RZ ;  /* 0x0000000408067c10 */ /* 0x041fe4000ff1e0ff */
[----:B-1----:R-:W-:Y:S02]  /*04f0*/  IADD3 R8, P1, PT, R8, UR12, RZ ;  /* 0x0000000c08087c10 */ /* 0x002fe4000ff3e0ff */
[----:B------:R-:W-:-:S02]  /*0500*/  IADD3.X R7, PT, PT, R9, UR5, RZ, P0, !PT ;  /* 0x0000000509077c10 */ /* 0x000fc400087fe4ff */
[----:B------:R-:W-:-:S04]  /*0510*/  IADD3.X R9, PT, PT, R9, UR13, RZ, P1, !PT ;  /* 0x0000000d09097c10 */ /* 0x000fc80008ffe4ff */
[----:B------:R-:W2:Y:S04]  /*0520*/  LDG.E.64 R6, desc[UR8][R6.64] ;  /* 0x0000000806067981 */ /* 0x000ea8000c1e1b00 */
[----:B------:R-:W3:Y:S04]  /*0530*/  LDG.E.64 R8, desc[UR8][R8.64] ;  /* 0x0000000808087981 */ /* 0x000ee8000c1e1b00 */
[----:B--2---:R0:W-:Y:S04]  /*0540*/  STS.64 [R4], R6 ;  /* 0x0000000604007388 */ /* 0x0041e80000000a00 */
[----:B---3--:R0:W-:Y:S02]  /*0550*/  STS.64 [R3], R8 ;  /* 0x0000000803007388 */ /* 0x0081e40000000a00 */
.L_x_920:
[----:B------:R-:W-:Y:S05]  /*0560*/  BSYNC.RECONVERGENT B0 ;  /* 0x0000000000007941 */ /* 0x000fea0003800200 */
.L_x_913:
[----:B------:R-:W-:Y:S05]  /*0570*/  WARPSYNC.ALL ;  /* 0x0000000000007948 */ /* 0x000fea0003800000 */
[----:B------:R-:W-:Y:S01]  /*0580*/  BAR.SYNC.DEFER_BLOCKING 0x0 ;  /* 0x0000000000007b1d */ /* 0x000fe20000010000 */
[----:B------:R-:W-:-:S13]  /*0590*/  ISETP.GE.U32.AND P0, PT, R5, 0x42, PT ;  /* 0x000000420500780c */ /* 0x000fda0003f06070 */
[----:B------:R-:W-:Y:S05]  /*05a0*/  @!P0 BRA `(.L_x_921) ;  /* 0x0000000000788947 */ /* 0x000fea0003800000 */
.L_x_926:
        /* <DEDUP_REMOVED lines=22> */
.L_x_925:
[----:B------:R-:W-:Y:S05]  /*0710*/  BSYNC.RELIABLE B1 ;  /* 0x0000000000017941 */ /* 0x000fea0003800100 */
.L_x_924:
[----:B------:R3:W-:Y:S04]  /*0720*/  STS.64 [R4], R10 ;  /* 0x0000000a04007388 */ /* 0x0007e80000000a00 */
[----:B-1----:R3:W-:Y:S02]  /*0730*/  STS.64 [R3], R8 ;  /* 0x0000000803007388 */ /* 0x0027e40000000a00 */
.L_x_923:
[----:B------:R-:W-:Y:S05]  /*0740*/  BSYNC.RECONVERGENT B0 ;  /* 0x0000000000007941 */ /* 0x000fea0003800200 */
.L_x_922:
[----:B------:R-:W-:Y:S05]  /*0750*/  WARPSYNC.ALL ;  /* 0x0000000000007948 */ /* 0x000fea0003800000 */
[----:B------:R-:W-:Y:S01]  /*0760*/  BAR.SYNC.DEFER_BLOCKING 0x0 ;  /* 0x0000000000007b1d */ /* 0x000fe20000010000 */
[----:B------:R-:W-:-:S13]  /*0770*/  ISETP.GT.U32.AND P0, PT, R12, 0x83, PT ;  /* 0x000000830c00780c */ /* 0x000fda0003f04070 */
[----:B------:R-:W-:Y:S05]  /*0780*/  @P0 BRA `(.L_x_926) ;  /* 0xfffffffc00880947 */ /* 0x000fea000383ffff */
.L_x_921:
        /* <DEDUP_REMOVED lines=19> */
.L_x_929:
[----:B------:R-:W-:Y:S05]  /*08c0*/  BSYNC.RELIABLE B0 ;  /* 0x0000000000007941 */ /* 0x000fea0003800100 */
.L_x_928:
[----:B------:R-:W0:Y:S04]  /*08d0*/  LDS.64 R6, [R3+0x100] ;  /* 0x0001000003067984 */ /* 0x000e280000000a00 */
[----:B0-----:R-:W-:Y:S04]  /*08e0*/  STS.64 [R3], R6 ;  /* 0x0000000603007388 */ /* 0x001fe80000000a00 */
[----:B------:R-:W0:Y:S04]  /*08f0*/  LDS.64 R8, [R4+0x100] ;  /* 0x0001000004087984 */ /* 0x000e280000000a00 */
[----:B0-----:R0:W-:Y:S02]  /*0900*/  STS.64 [R4], R8 ;  /* 0x0000000804007388 */ /* 0x0011e40000000a00 */
.L_x_930:
[----:B------:R-:W-:Y:S05]  /*0910*/  BSYNC.RECONVERGENT B1 ;  /* 0x0000000000017941 */ /* 0x000fea0003800200 */
.L_x_927:
        /* <DEDUP_REMOVED lines=18> */
.L_x_933:
[----:B------:R-:W-:Y:S05]  /*0a40*/  BSYNC.RELIABLE B1 ;  /* 0x0000000000017941 */ /* 0x000fea0003800100 */
.L_x_932:
[----:B------:R-:W0:Y:S04]  /*0a50*/  LDS.64 R6, [R3+0x80] ;  /* 0x0000800003067984 */ /* 0x000e280000000a00 */
[----:B0-----:R-:W-:Y:S04]  /*0a60*/  STS.64 [R3], R6 ;  /* 0x0000000603007388 */ /* 0x001fe80000000a00 */
[----:B------:R-:W0:Y:S04]  /*0a70*/  LDS.64 R8, [R4+0x80] ;  /* 0x0000800004087984 */ /* 0x000e280000000a00 */
[----:B0-----:R0:W-:Y:S02]  /*0a80*/  STS.64 [R4], R8 ;  /* 0x0000000804007388 */ /* 0x0011e40000000a00 */
.L_x_934:
[----:B------:R-:W-:Y:S05]  /*0a90*/  BSYNC.RECONVERGENT B2 ;  /* 0x0000000000027941 */ /* 0x000fea0003800200 */
.L_x_931:
        /* <DEDUP_REMOVED lines=18> */
.L_x_937:
[----:B------:R-:W-:Y:S05]  /*0bc0*/  BSYNC.RELIABLE B2 ;  /* 0x0000000000027941 */ /* 0x000fea0003800100 */
.L_x_936:
[----:B------:R-:W0:Y:S04]  /*0bd0*/  LDS.64 R6, [R3+0x40] ;  /* 0x0000400003067984 */ /* 0x000e280000000a00 */
[----:B0-----:R-:W-:Y:S04]  /*0be0*/  STS.64 [R3], R6 ;  /* 0x0000000603007388 */ /* 0x001fe80000000a00 */
[----:B------:R-:W0:Y:S04]  /*0bf0*/  LDS.64 R8, [R4+0x40] ;  /* 0x0000400004087984 */ /* 0x000e280000000a00 */
[----:B0-----:R0:W-:Y:S02]  /*0c00*/  STS.64 [R4], R8 ;  /* 0x0000000804007388 */ /* 0x0011e40000000a00 */
.L_x_938:
[----:B------:R-:W-:Y:S05]  /*0c10*/  BSYNC.RECONVERGENT B3 ;  /* 0x0000000000037941 */ /* 0x000fea0003800200 */
.L_x_935:
        /* <DEDUP_REMOVED lines=18> */
.L_x_941:
[----:B------:R-:W-:Y:S05]  /*0d40*/  BSYNC.RELIABLE B3 ;  /* 0x0000000000037941 */ /* 0x000fea0003800100 */
.L_x_940:
[----:B------:R-:W0:Y:S04]  /*0d50*/  LDS.64 R6, [R3+0x20] ;  /* 0x0000200003067984 */ /* 0x000e280000000a00 */
[----:B0-----:R-:W-:Y:S04]  /*0d60*/  STS.64 [R3], R6 ;  /* 0x0000000603007388 */ /* 0x001fe80000000a00 */
[----:B------:R-:W0:Y:S04]  /*0d70*/  LDS.64 R8, [R4+0x20] ;  /* 0x0000200004087984 */ /* 0x000e280000000a00 */
[----:B0-----:R0:W-:Y:S02]  /*0d80*/  STS.64 [R4], R8 ;  /* 0x0000000804007388 */ /* 0x0011e40000000a00 */
.L_x_942:
[----:B------:R-:W-:Y:S05]  /*0d90*/  BSYNC.RECONVERGENT B4 ;  /* 0x0000000000047941 */ /* 0x000fea0003800200 */
.L_x_939:
        /* <DEDUP_REMOVED lines=18> */
.L_x_945:
[----:B------:R-:W-:Y:S05]  /*0ec0*/  BSYNC.RELIABLE B4 ;  /* 0x0000000000047941 */ /* 0x000fea0003800100 */
.L_x_944:
[----:B------:R-:W0:Y:S04]  /*0ed0*/  LDS.64 R6, [R3+0x10] ;  /* 0x0000100003067984 */ /* 0x000e280000000a00 */
[----:B0-----:R-:W-:Y:S04]  /*0ee0*/  STS.64 [R3], R6 ;  /* 0x0000000603007388 */ /* 0x001fe80000000a00 */
[----:B------:R-:W0:Y:S04]  /*0ef0*/  LDS.64 R8, [R4+0x10] ;  /* 0x0000100004087984 */ /* 0x000e280000000a00 */
[----:B0-----:R0:W-:Y:S02]  /*0f00*/  STS.64 [R4], R8 ;  /* 0x0000000804007388 */ /* 0x0011e40000000a00 */
.L_x_946:
[----:B------:R-:W-:Y:S05]  /*0f10*/  BSYNC.RECONVERGENT B5 ;  /* 0x0000000000057941 */ /* 0x000fea0003800200 */
.L_x_943:
        /* <DEDUP_REMOVED lines=18> */
.L_x_949:
[----:B------:R-:W-:Y:S05]  /*1040*/  BSYNC.RELIABLE B6 ;  /* 0x0000000000067941 */ /* 0x000fea0003800100 */
.L_x_948:
[----:B------:R-:W0:Y:S04]  /*1050*/  LDS.64 R6, [R3+0x8] ;  /* 0x0000080003067984 */ /* 0x000e280000000a00 */
[----:B0-----:R-:W-:Y:S04]  /*1060*/  STS.64 [R3], R6 ;  /* 0x0000000603007388 */ /* 0x001fe80000000a00 */
[----:B------:R-:W0:Y:S04]  /*1070*/  LDS.64 R8, [R4+0x8] ;  /* 0x0000080004087984 */ /* 0x000e280000000a00 */
[----:B0-----:R0:W-:Y:S02]  /*1080*/  STS.64 [R4], R8 ;  /* 0x0000000804007388 */ /* 0x0011e40000000a00 */
.L_x_950:
[----:B------:R-:W-:Y:S05]  /*1090*/  BSYNC.RECONVERGENT B5 ;  /* 0x0000000000057941 */ /* 0x000fea0003800200 */
.L_x_947:
[----:B------:R-:W-:Y:S05]  /*10a0*/  WARPSYNC.ALL ;  /* 0x0000000000007948 */ /* 0x000fea0003800000 */
[----:B------:R-:W-:-:S13]  /*10b0*/  ISETP.NE.AND P0, PT, R2, RZ, PT ;  /* 0x000000ff0200720c */ /* 0x000fda0003f05270 */
[----:B------:R-:W-:Y:S05]  /*10c0*/  @P0 EXIT ;  /* 0x000000000000094d */ /* 0x000fea0003800000 */
[----:B------:R-:W1:Y:S01]  /*10d0*/  S2UR UR5, SR_CgaCtaId ;  /* 0x00000000000579c3 */ /* 0x000e620000008800 */
[----:B------:R-:W-:Y:S01]  /*10e0*/  UMOV UR4, 0x400 ;  /* 0x0000040000047882 */ /* 0x000fe20000000000 */
[----:B------:R-:W-:Y:S06]  /*10f0*/  LDS.64 R6, [UR6] ;  /* 0x00000006ff067984 */ /* 0x000fec0008000a00 */
[----:B0-----:R-:W0:Y:S08]  /*1100*/  LDC.64 R4, c[0x0][0x380] ;  /* 0x0000e000ff047b82 */ /* 0x001e300000000a00 */
[----:B------:R-:W2:Y:S01]  /*1110*/  LDC.64 R8, c[0x0][0x388] ;  /* 0x0000e200ff087b82 */ /* 0x000ea20000000a00 */
[----:B-1----:R-:W-:Y:S01]  /*1120*/  ULEA UR4, UR5, UR4, 0x18 ;  /* 0x0000000405047291 */ /* 0x002fe2000f8ec0ff */
[----:B0-----:R-:W-:-:S08]  /*1130*/  IMAD.WIDE.U32 R4, R0, 0x8, R4 ;  /* 0x0000000800047825 */ /* 0x001fd000078e0004 */
[----:B------:R-:W0:Y:S01]  /*1140*/  LDS.64 R2, [UR4] ;  /* 0x00000004ff027984 */ /* 0x000e220008000a00 */
[----:B--2---:R-:W-:-:S03]  /*1150*/  IMAD.WIDE.U32 R8, R0, 0x8, R8 ;  /* 0x0000000800087825 */ /* 0x004fc600078e0008 */
[----:B0-----:R-:W-:Y:S04]  /*1160*/  STG.E.64 desc[UR8][R4.64], R2 ;  /* 0x0000000204007986 */ /* 0x001fe8000c101b08 */
[----:B------:R-:W-:Y:S01]  /*1170*/  STG.E.64 desc[UR8][R8.64], R6 ;  /* 0x0000000608007986 */ /* 0x000fe2000c101b08 */
[----:B------:R-:W-:Y:S05]  /*1180*/  EXIT ;  /* 0x000000000000794d */ /* 0x000fea0003800000 */
.L_x_951:
        /* <DEDUP_REMOVED lines=15> */
.L_x_4900:


//--------------------- .text.uncontiguous_reduce_f64 --------------------------
	.section	.text.uncontiguous_reduce_f64,"ax",@progbits
	.align	128
        .global         uncontiguous_reduce_f64
        .type           uncontiguous_reduce_f64,@function
        .size           uncontiguous_reduce_f64,(.L_x_4847 - uncontiguous_reduce_f64)
        .other          uncontiguous_reduce_f64,@"STO_CUDA_ENTRY STV_DEFAULT"
uncontiguous_reduce_f64:
.text.uncontiguous_reduce_f64:
[----:B------:R-:W-:Y:S01]  /*0000*/  LDC R1, c[0x0][0x37c] ;  /* 0x0000df00ff017b82 */ /* 0x000fe20000000800 */
[----:B------:R-:W0:Y:S07]  /*0010*/  S2R R14, SR_CTAID.X ;  /* 0x00000000000e7919 */ /* 0x000e2e0000002500 */
[----:B------:R-:W1:Y:S01]  /*0020*/  S2UR UR5, SR_CgaCtaId ;  /* 0x00000000000579c3 */ /* 0x000e620000008800 */
[----:B------:R-:W2:Y:S01]  /*0030*/  LDCU UR7, c[0x0][0x360] ;  /* 0x00006c00ff0777ac */ /* 0x000ea20008000800 */
[----:B------:R-:W-:Y:S01]  /*0040*/  HFMA2 R2, -RZ, RZ, 0, 0 ;  /* 0x00000000ff027431 */ /* 0x000fe200000001ff */
[----:B------:R-:W3:Y:S01]  /*0050*/  S2R R13, SR_TID.X ;  /* 0x00000000000d7919 */ /* 0x000ee20000002100 */
[----:B------:R-:W-:Y:S01]  /*0060*/  IMAD.MOV.U32 R15, RZ, RZ, RZ ;  /* 0x000000ffff0f7224 */ /* 0x000fe200078e00ff */
[----:B------:R-:W-:Y:S01]  /*0070*/  UMOV UR4, 0x400 ;  /* 0x0000040000047882 */ /* 0x000fe20000000000 */
[----:B------:R-:W4:Y:S01]  /*0080*/  LDCU.64 UR10, c[0x0][0x3b0] ;  /* 0x00007600ff0a77ac */ /* 0x000f220008000a00 */
[----:B------:R-:W-:Y:S01]  /*0090*/  IMAD.MOV.U32 R3, RZ, RZ, -0x100000 ;  /* 0xfff00000ff037424 */ /* 0x000fe200078e00ff */
[----:B------:R-:W-:Y:S01]  /*00a0*/  BSSY.RECONVERGENT B0, `(.L_x_952) ;  /* 0x0000699000007945 */ /* 0x000fe20003800200 */
[----:B------:R-:W5:Y:S01]  /*00b0*/  LDCU UR12, c[0x0][0x3a8] ;  /* 0x00007500ff0c77ac */ /* 0x000f620008000800 */
[----:B------:R-:W0:Y:S01]  /*00c0*/  LDCU.64 UR8, c[0x0][0x358] ;  /* 0x00006b00ff0877ac */ /* 0x000e220008000a00 */
[----:B--2---:R-:W-:Y:S01]  /*00d0*/  IMAD.U32 R10, RZ, RZ, UR7 ;  /* 0x00000007ff0a7e24 */ /* 0x004fe2000f8e00ff */
[----:B-1----:R-:W-:-:S04]  /*00e0*/  ULEA UR4, UR5, UR4, 0x18 ;  /* 0x0000000405047291 */ /* 0x002fc8000f8ec0ff */
[----:B------:R-:W-:Y:S02]  /*00f0*/  ULEA UR6, UR7, UR4, 0x3 ;  /* 0x0000000407067291 */ /* 0x000fe4000f8e18ff */
[----:B-----5:R-:W-:Y:S01]  /*0100*/  UIADD3 UR5, UPT, UPT, UR12, -0x1, URZ ;  /* 0xffffffff0c057890 */ /* 0x020fe2000fffe0ff */
[----:B0-----:R-:W-:-:S03]  /*0110*/  IMAD R14, R14, UR7, RZ ;  /* 0x000000070e0e7c24 */ /* 0x001fc6000f8e02ff */
[C---:B---3--:R-:W-:Y:S02]  /*0120*/  LEA R12, R13.reuse, UR6, 0x3 ;  /* 0x000000060d0c7c11 */ /* 0x048fe4000f8e18ff */
[----:B------:R-:W-:Y:S02]  /*0130*/  LEA R14, R14, R13, 0x1 ;  /* 0x0000000d0e0e7211 */ /* 0x000fe400078e08ff */
[----:B------:R-:W-:Y:S02]  /*0140*/  LEA R11, R13, UR4, 0x3 ;  /* 0x000000040d0b7c11 */ /* 0x000fe4000f8e18ff */
[----:B------:R-:W-:Y:S01]  /*0150*/  IADD3 R16, PT, PT, R14, UR7, RZ ;  /* 0x000000070e107c10 */ /* 0x000fe2000fffe0ff */
[----:B------:R0:W-:Y:S03]  /*0160*/  STS.64 [R12], R14 ;  /* 0x0000000e0c007388 */ /* 0x0001e60000000a00 */
[----:B----4-:R-:W-:Y:S01]  /*0170*/  ISETP.GE.U32.AND P0, PT, R16, UR10, PT ;  /* 0x0000000a10007c0c */ /* 0x010fe2000bf06070 */
[----:B------:R0:W-:Y:S03]  /*0180*/  STS.64 [R11], R2 ;  /* 0x000000020b007388 */ /* 0x0001e60000000a00 */
[----:B------:R-:W-:-:S13]  /*0190*/  ISETP.GE.U32.AND.EX P0, PT, RZ, UR11, PT, P0 ;  /* 0x0000000bff007c0c */ /* 0x000fda000bf06100 */
[----:B0-----:R-:W-:Y:S05]  /*01a0*/  @P0 BRA `(.L_x_953) ;  /* 0x0000003000540947 */ /* 0x001fea0003800000 */
[----:B------:R-:W-:Y:S01]  /*01b0*/  UISETP.GE.AND UP0, UPT, UR5, URZ, UPT ;  /* 0x000000ff0500728c */ /* 0x000fe2000bf06270 */
[----:B------:R-:W-:Y:S01]  /*01c0*/  MOV R29, RZ ;  /* 0x000000ff001d7202 */ /* 0x000fe20000000f00 */
[----:B------:R-:W-:Y:S01]  /*01d0*/  IMAD.MOV.U32 R30, RZ, RZ, RZ ;  /* 0x000000ffff1e7224 */ /* 0x000fe200078e00ff */
[----:B------:R-:W-:Y:S02]  /*01e0*/  CS2R R8, SRZ ;  /* 0x0000000000087805 */ /* 0x000fe4000001ff00 */
[----:B------:R-:W-:-:S04]  /*01f0*/  MOV R17, RZ ;  /* 0x000000ff00117202 */ /* 0x000fc80000000f00 */
[----:B------:R-:W-:Y:S05]  /*0200*/  BRA.U !UP0, `(.L_x_954) ;  /* 0x0000003108087547 */ /* 0x000fea000b800000 */
[----:B------:R-:W-:Y:S02]  /*0210*/  IMAD.U32 R5, RZ, RZ, UR5 ;  /* 0x00000005ff057e24 */ /* 0x000fe4000f8e00ff */
[----:B------:R-:W-:Y:S01]  /*0220*/  HFMA2 R29, -RZ, RZ, 0, 0 ;  /* 0x00000000ff1d7431 */ /* 0x000fe200000001ff */
[----:B------:R-:W-:Y:S02]  /*0230*/  CS2R R8, SRZ ;  /* 0x0000000000087805 */ /* 0x000fe4000001ff00 */
[----:B------:R-:W-:Y:S01]  /*0240*/  MOV R7, R16 ;  /* 0x0000001000077202 */ /* 0x000fe20000000f00 */
[----:B------:R-:W-:Y:S01]  /*0250*/  IMAD.MOV.U32 R6, RZ, RZ, RZ ;  /* 0x000000ffff067224 */ /* 0x000fe200078e00ff */
[----:B------:R-:W-:Y:S01]  /*0260*/  ISETP.GE.U32.AND P0, PT, R5, 0x3, PT ;  /* 0x000000030500780c */ /* 0x000fe20003f06070 */
[----:B------:R-:W-:Y:S01]  /*0270*/  IMAD.MOV.U32 R21, RZ, RZ, RZ ;  /* 0x000000ffff157224 */ /* 0x000fe200078e00ff */
[----:B------:R-:W-:Y:S01]  /*0280*/  MOV R20, R14 ;  /* 0x0000000e00147202 */ /* 0x000fe20000000f00 */
[----:B------:R-:W-:-:S10]  /*0290*/  IMAD.MOV.U32 R30, RZ, RZ, RZ ;  /* 0x000000ffff1e7224 */ /* 0x000fd400078e00ff */
[----:B------:R-:W-:Y:S05]  /*02a0*/  @!P0 BRA `(.L_x_955) ;  /* 0x0000001c00108947 */ /* 0x000fea0003800000 */
[----:B------:R-:W-:Y:S01]  /*02b0*/  ULOP3.LUT UR4, UR12, 0xfffffffc, URZ, 0xc0, !UPT ;  /* 0xfffffffc0c047892 */ /* 0x000fe2000f8ec0ff */
[----:B------:R-:W-:Y:S01]  /*02c0*/  MOV R7, R16 ;  /* 0x0000001000077202 */ /* 0x000fe20000000f00 */
[----:B------:R-:W-:Y:S01]  /*02d0*/  UIADD3 UR7, UPT, UPT, UR12, -0x2, URZ ;  /* 0xfffffffe0c077890 */ /* 0x000fe2000fffe0ff */
[----:B------:R-:W-:Y:S01]  /*02e0*/  IMAD.MOV.U32 R20, RZ, RZ, R14 ;  /* 0x000000ffff147224 */ /* 0x000fe200078e000e */
[----:B------:R-:W-:Y:S01]  /*02f0*/  UIADD3 UR4, UPT, UPT, -UR4, URZ, URZ ;  /* 0x000000ff04047290 */ /* 0x000fe2000fffe1ff */
[----:B------:R-:W-:Y:S02]  /*0300*/  CS2R R8, SRZ ;  /* 0x0000000000087805 */ /* 0x000fe4000001ff00 */
[----:B------:R-:W-:Y:S01]  /*0310*/  MOV R6, RZ ;  /* 0x000000ff00067202 */ /* 0x000fe20000000f00 */
[----:B------:R-:W-:Y:S01]  /*0320*/  IMAD.MOV.U32 R21, RZ, RZ, RZ ;  /* 0x000000ffff157224 */ /* 0x000fe200078e00ff */
[----:B------:R-:W-:Y:S01]  /*0330*/  MOV R5, UR7 ;  /* 0x0000000700057c02 */ /* 0x000fe20008000f00 */
[----:B------:R-:W-:-:S07]  /*0340*/  IMAD.U32 R4, RZ, RZ, UR4 ;  /* 0x00000004ff047e24 */ /* 0x000fce000f8e00ff */
.L_x_980:
        /* <DEDUP_REMOVED lines=17> */
[----:B0-----:R-:W-:Y:S01]  /*0460*/  MOV R2, RZ ;  /* 0x000000ff00027202 */ /* 0x001fe20000000f00 */
        /* <DEDUP_REMOVED lines=16> */
.L_x_957:
[----:B------:R-:W-:Y:S01]  /*0570*/  IMAD.MOV.U32 R28, RZ, RZ, R20 ;  /* 0x000000ffff1c7224 */ /* 0x000fe200078e0014 */
[----:B------:R-:W-:Y:S01]  /*0580*/  MOV R3, R21 ;  /* 0x0000001500037202 */ /* 0x000fe20000000f00 */
[----:B------:R-:W-:Y:S01]  /*0590*/  IMAD.MOV.U32 R2, RZ, RZ, R18 ;  /* 0x000000ffff027224 */ /* 0x000fe200078e0012 */
[----:B------:R-:W-:Y:S02]  /*05a0*/  MOV R0, R19 ;  /* 0x0000001300007202 */ /* 0x000fe40000000f00 */
[----:B------:R-:W-:-:S07]  /*05b0*/  MOV R26, 0x5d0 ;  /* 0x000005d0001a7802 */ /* 0x000fce0000000f00 */
[----:B------:R-:W-:Y:S05]  /*05c0*/  CALL.REL.NOINC `($__internal_10_$__cuda_sm20_div_s64) ;  /* 0x0000007000247944 */ /* 0x000fea0003c00000 */
        /* <DEDUP_REMOVED lines=11> */
.L_x_958:
[----:B------:R-:W-:Y:S05]  /*0680*/  BSYNC.RECONVERGENT B1 ;  /* 0x0000000000017941 */ /* 0x000fea0003800200 */
.L_x_956:
        /* <DEDUP_REMOVED lines=36> */
.L_x_960:
        /* <DEDUP_REMOVED lines=8> */
[----:B------:R-:W-:Y:S02]  /*0950*/  MOV R2, R7 ;  /* 0x0000000700027202 */ /* 0x000fe40000000f00 */
[----:B------:R-:W-:Y:S01]  /*0960*/  MOV R37, R25 ;  /* 0x0000001900257202 */ /* 0x000fe20000000f00 */
[----:B------:R-:W-:-:S04]  /*0970*/  IMAD.X R3, RZ, RZ, ~R25, P0 ;  /* 0x000000ffff037224 */ /* 0x000fc800000e0e19 */
[----:B------:R-:W-:Y:S02]  /*0980*/  IMAD R0, R3, R18, RZ ;  /* 0x0000001203007224 */ /* 0x000fe400078e02ff */
[----:B------:R-:W-:Y:S02]  /*0990*/  IMAD.MOV.U32 R3, RZ, RZ, R6 ;  /* 0x000000ffff037224 */ /* 0x000fe400078e0006 */
[-C--:B------:R-:W-:Y:S02]  /*09a0*/  IMAD R19, R19, R27.reuse, R0 ;  /* 0x0000001b13137224 */ /* 0x080fe400078e0200 */
[----:B------:R-:W-:-:S05]  /*09b0*/  IMAD.WIDE.U32 R2, R18, R27, R2 ;  /* 0x0000001b12027225 */ /* 0x000fca00078e0002 */
[----:B------:R-:W-:-:S07]  /*09c0*/  IADD3 R3, PT, PT, R19, R3, RZ ;  /* 0x0000000313037210 */ /* 0x000fce0007ffe0ff */
.L_x_961:
[----:B------:R-:W-:Y:S05]  /*09d0*/  BSYNC.RECONVERGENT B1 ;  /* 0x0000000000017941 */ /* 0x000fea0003800200 */
.L_x_959:
[----:B------:R-:W0:Y:S02]  /*09e0*/  LDC.64 R18, c[0x0][0x398] ;  /* 0x0000e600ff127b82 */ /* 0x000e240000000a00 */
[----:B0-----:R-:W-:-:S06]  /*09f0*/  IMAD.WIDE.U32 R18, R5, 0x8, R18 ;  /* 0x0000000805127825 */ /* 0x001fcc00078e0012 */
[----:B------:R-:W2:Y:S01]  /*0a00*/  LDG.E.64 R18, desc[UR8][R18.64] ;  /* 0x0000000812127981 */ /* 0x000ea2000c1e1b00 */
[----:B------:R-:W-:Y:S01]  /*0a10*/  LOP3.LUT R9, R9, R8, RZ, 0x3c, !PT ;  /* 0x0000000809097212 */ /* 0x000fe200078e3cff */
[----:B------:R-:W-:Y:S01]  /*0a20*/  IMAD R3, R3, R22, RZ ;  /* 0x0000001603037224 */ /* 0x000fe200078e02ff */
[----:B------:R-:W-:Y:S02]  /*0a30*/  BSSY.RECONVERGENT B1, `(.L_x_962) ;  /* 0x0000031000017945 */ /* 0x000fe40003800200 */
[----:B------:R-:W-:Y:S01]  /*0a40*/  LOP3.LUT R8, R9, R8, RZ, 0x3c, !PT ;  /* 0x0000000809087212 */ /* 0x000fe200078e3cff */
[----:B------:R-:W-:-:S03]  /*0a50*/  IMAD R3, R23, R2, R3 ;  /* 0x0000000217037224 */ /* 0x000fc600078e0203 */
[----:B------:R-:W-:-:S03]  /*0a60*/  LOP3.LUT R9, R9, R8, RZ, 0x3c, !PT ;  /* 0x0000000809097212 */ /* 0x000fc600078e3cff */
[----:B------:R-:W-:-:S04]  /*0a70*/  IMAD.WIDE.U32 R8, R22, R2, R8 ;  /* 0x0000000216087225 */ /* 0x000fc800078e0008 */
        /* <DEDUP_REMOVED lines=27> */
.L_x_963:
[----:B------:R-:W-:Y:S01]  /*0c30*/  MOV R28, R20 ;  /* 0x00000014001c7202 */ /* 0x000fe20000000f00 */
[----:B------:R-:W-:Y:S01]  /*0c40*/  IMAD.MOV.U32 R3, RZ, RZ, R21 ;  /* 0x000000ffff037224 */ /* 0x000fe200078e0015 */
[----:B------:R-:W-:Y:S01]  /*0c50*/  MOV R2, R18 ;  /* 0x0000001200027202 */ /* 0x000fe20000000f00 */
[----:B------:R-:W-:Y:S01]  /*0c60*/  IMAD.MOV.U32 R0, RZ, RZ, R19 ;  /* 0x000000ffff007224 */ /* 0x000fe200078e0013 */
[----:B------:R-:W-:-:S07]  /*0c70*/  MOV R26, 0xc90 ;  /* 0x00000c90001a7802 */ /* 0x000fce0000000f00 */
[----:B------:R-:W-:Y:S05]  /*0c80*/  CALL.REL.NOINC `($__internal_10_$__cuda_sm20_div_s64) ;  /* 0x0000006800747944 */ /* 0x000fea0003c00000 */
        /* <DEDUP_REMOVED lines=8> */
[----:B------:R-:W-:Y:S01]  /*0d10*/  MOV R23, R25 ;  /* 0x0000001900177202 */ /* 0x000fe20000000f00 */
[----:B------:R-:W-:-:S03]  /*0d20*/  IMAD.MOV.U32 R7, RZ, RZ, R2 ;  /* 0x000000ffff077224 */ /* 0x000fc600078e0002 */
[----:B------:R-:W-:-:S07]  /*0d30*/  IADD3 R3, PT, PT, R3, R21, RZ ;  /* 0x0000001503037210 */ /* 0x000fce0007ffe0ff */
.L_x_964:
[----:B------:R-:W-:Y:S05]  /*0d40*/  BSYNC.RECONVERGENT B1 ;  /* 0x0000000000017941 */ /* 0x000fea0003800200 */
.L_x_962:
        /* <DEDUP_REMOVED lines=36> */
.L_x_966:
[----:B------:R-:W-:Y:S01]  /*0f90*/  MOV R28, R36 ;  /* 0x00000024001c7202 */ /* 0x000fe20000000f00 */
[----:B------:R-:W-:Y:S01]  /*0fa0*/  IMAD.MOV.U32 R3, RZ, RZ, R37 ;  /* 0x000000ffff037224 */ /* 0x000fe200078e0025 */
[----:B------:R-:W-:Y:S01]  /*0fb0*/  MOV R2, R18 ;  /* 0x0000001200027202 */ /* 0x000fe20000000f00 */
[----:B------:R-:W-:Y:S01]  /*0fc0*/  IMAD.MOV.U32 R0, RZ, RZ, R19 ;  /* 0x000000ffff007224 */ /* 0x000fe200078e0013 */
[----:B------:R-:W-:-:S07]  /*0fd0*/  MOV R26, 0xff0 ;  /* 0x00000ff0001a7802 */ /* 0x000fce0000000f00 */
[----:B------:R-:W-:Y:S05]  /*0fe0*/  CALL.REL.NOINC `($__internal_10_$__cuda_sm20_div_s64) ;  /* 0x00000064009c7944 */ /* 0x000fea0003c00000 */
        /* <DEDUP_REMOVED lines=11> */
.L_x_967:
[----:B------:R-:W-:Y:S05]  /*10a0*/  BSYNC.RECONVERGENT B1 ;  /* 0x0000000000017941 */ /* 0x000fea0003800200 */
.L_x_965:
[----:B------:R-:W0:Y:S01]  /*10b0*/  LDC.64 R2, c[0x0][0x398] ;  /* 0x0000e600ff027b82 */ /* 0x000e220000000a00 */
[----:B------:R-:W-:-:S04]  /*10c0*/  VIADD R9, R5, 0xffffffff ;  /* 0xffffffff05097836 */ /* 0x000fc80000000000 */
[----:B0-----:R-:W-:-:S05]  /*10d0*/  IMAD.WIDE.U32 R2, R9, 0x8, R2 ;  /* 0x0000000809027825 */ /* 0x001fca00078e0002 */
[----:B------:R-:W2:Y:S01]  /*10e0*/  LDG.E.64 R18, desc[UR8][R2.64] ;  /* 0x0000000802127981 */ /* 0x000ea2000c1e1b00 */
[----:B------:R-:W-:Y:S01]  /*10f0*/  MOV R38, R8 ;  /* 0x0000000800267202 */ /* 0x000fe20000000f00 */
[----:B------:R-:W-:Y:S01]  /*1100*/  IMAD R29, R29, R20, RZ ;  /* 0x000000141d1d7224 */ /* 0x000fe200078e02ff */
[----:B------:R-:W-:Y:S01]  /*1110*/  BSSY.RECONVERGENT B1, `(.L_x_968) ;  /* 0x0000030000017945 */ /* 0x000fe20003800200 */
[----:B------:R-:W-:Y:S02]  /*1120*/  IMAD.MOV.U32 R39, RZ, RZ, R6 ;  /* 0x000000ffff277224 */ /* 0x000fe400078e0006 */
[-C--:B------:R-:W-:Y:S02]  /*1130*/  IMAD R29, R21, R27.reuse, R29 ;  /* 0x0000001b151d7224 */ /* 0x080fe400078e021d */
[----:B------:R-:W-:-:S05]  /*1140*/  IMAD.WIDE.U32 R38, R20, R27, R38 ;  /* 0x0000001b14267225 */ /* 0x000fca00078e0026 */
[----:B------:R-:W-:Y:S02]  /*1150*/  IADD3 R6, PT, PT, R39, R29, RZ ;  /* 0x0000001d27067210 */ /* 0x000fe40007ffe0ff */
        /* <DEDUP_REMOVED lines=13> */
[----:B------:R-:W-:Y:S02]  /*1230*/  HFMA2 R21, -RZ, RZ, 0, 0 ;  /* 0x00000000ff157431 */ /* 0x000fe400000001ff */
        /* <DEDUP_REMOVED lines=12> */
.L_x_969:
        /* <DEDUP_REMOVED lines=10> */
[----:B------:R-:W-:Y:S02]  /*13a0*/  IMAD.X R21, RZ, RZ, ~R25, P0 ;  /* 0x000000ffff157224 */ /* 0x000fe400000e0e19 */
[----:B------:R-:W-:-:S04]  /*13b0*/  IMAD.WIDE.U32 R2, R18, R27, R2 ;  /* 0x0000001b12027225 */ /* 0x000fc800078e0002 */
[----:B------:R-:W-:Y:S01]  /*13c0*/  IMAD R21, R21, R18, RZ ;  /* 0x0000001215157224 */ /* 0x000fe200078e02ff */
[----:B------:R-:W-:-:S03]  /*13d0*/  MOV R41, R2 ;  /* 0x0000000200297202 */ /* 0x000fc60000000f00 */
[----:B------:R-:W-:-:S04]  /*13e0*/  IMAD R21, R19, R27, R21 ;  /* 0x0000001b13157224 */ /* 0x000fc800078e0215 */
[----:B------:R-:W-:Y:S02]  /*13f0*/  IMAD.IADD R23, R3, 0x1, R21 ;  /* 0x0000000103177824 */ /* 0x000fe400078e0215 */
[----:B------:R-:W-:-:S07]  /*1400*/  IMAD.MOV.U32 R21, RZ, RZ, R25 ;  /* 0x000000ffff157224 */ /* 0x000fce00078e0019 */
.L_x_970:
[----:B------:R-:W-:Y:S05]  /*1410*/  BSYNC.RECONVERGENT B1 ;  /* 0x0000000000017941 */ /* 0x000fea0003800200 */
.L_x_968:
[----:B------:R-:W0:Y:S02]  /*1420*/  LDC.64 R2, c[0x0][0x3a0] ;  /* 0x0000e800ff027b82 */ /* 0x000e240000000a00 */
[----:B0-----:R-:W-:-:S05]  /*1430*/  IMAD.WIDE.U32 R2, R9, 0x8, R2 ;  /* 0x0000000809027825 */ /* 0x001fca00078e0002 */
        /* <DEDUP_REMOVED lines=33> */
.L_x_972:
[----:B------:R-:W-:Y:S01]  /*1650*/  MOV R28, R36 ;  /* 0x00000024001c7202 */ /* 0x000fe20000000f00 */
[----:B------:R-:W-:Y:S01]  /*1660*/  IMAD.MOV.U32 R3, RZ, RZ, R37 ;  /* 0x000000ffff037224 */ /* 0x000fe200078e0025 */
[----:B------:R-:W-:Y:S01]  /*1670*/  MOV R2, R18 ;  /* 0x0000001200027202 */ /* 0x000fe20000000f00 */
[----:B------:R-:W-:Y:S01]  /*1680*/  IMAD.MOV.U32 R0, RZ, RZ, R19 ;  /* 0x000000ffff007224 */ /* 0x000fe200078e0013 */
[----:B------:R-:W-:-:S07]  /*1690*/  MOV R26, 0x16b0 ;  /* 0x000016b0001a7802 */ /* 0x000fce0000000f00 */
[----:B------:R-:W-:Y:S05]  /*16a0*/  CALL.REL.NOINC `($__internal_10_$__cuda_sm20_div_s64) ;  /* 0x0000005c00ec7944 */ /* 0x000fea0003c00000 */
[-C--:B------:R-:W-:Y:S01]  /*16b0*/  IADD3 R23, P0, PT, RZ, -R24.reuse, RZ ;  /* 0x80000018ff177210 */ /* 0x080fe20007f1e0ff */
[----:B------:R-:W-:Y:S01]  /*16c0*/  IMAD.MOV.U32 R2, RZ, RZ, R36 ;  /* 0x000000ffff027224 */ /* 0x000fe200078e0024 */
[----:B------:R-:W-:Y:S02]  /*16d0*/  MOV R22, R24 ;  /* 0x0000001800167202 */ /* 0x000fe40000000f00 */
[----:B------:R-:W-:-:S05]  /*16e0*/  IADD3.X R3, PT, PT, RZ, ~R25, RZ, P0, !PT ;  /* 0x80000019ff037210 */ /* 0x000fca00007fe4ff */
[----:B------:R-:W-:Y:S01]  /*16f0*/  IMAD R0, R3, R18, RZ ;  /* 0x0000001203007224 */ /* 0x000fe200078e02ff */
[----:B------:R-:W-:-:S03]  /*1700*/  MOV R3, R37 ;  /* 0x0000002500037202 */ /* 0x000fc60000000f00 */
[-C--:B------:R-:W-:Y:S02]  /*1710*/  IMAD R19, R19, R23.reuse, R0 ;  /* 0x0000001713137224 */ /* 0x080fe400078e0200 */
[----:B------:R-:W-:-:S04]  /*1720*/  IMAD.WIDE.U32 R2, R18, R23, R2 ;  /* 0x0000001712027225 */ /* 0x000fc800078e0002 */
[----:B------:R-:W-:Y:S02]  /*1730*/  IMAD.IADD R3, R19, 0x1, R3 ;  /* 0x0000000113037824 */ /* 0x000fe400078e0203 */
[----:B------:R-:W-:-:S07]  /*1740*/  IMAD.MOV.U32 R23, RZ, RZ, R25 ;  /* 0x000000ffff177224 */ /* 0x000fce00078e0019 */
.L_x_973:
[----:B------:R-:W-:Y:S05]  /*1750*/  BSYNC.RECONVERGENT B1 ;  /* 0x0000000000017941 */ /* 0x000fea0003800200 */
.L_x_971:
[----:B------:R-:W0:Y:S01]  /*1760*/  LDC.64 R18, c[0x0][0x398] ;  /* 0x0000e600ff127b82 */ /* 0x000e220000000a00 */
[----:B------:R-:W-:-:S05]  /*1770*/  IADD3 R25, PT, PT, R5, -0x2, RZ ;  /* 0xfffffffe05197810 */ /* 0x000fca0007ffe0ff */
[----:B0-----:R-:W-:-:S06]  /*1780*/  IMAD.WIDE.U32 R18, R25, 0x8, R18 ;  /* 0x0000000819127825 */ /* 0x001fcc00078e0012 */
[----:B------:R-:W2:Y:S01]  /*1790*/  LDG.E.64 R18, desc[UR8][R18.64] ;  /* 0x0000000812127981 */ /* 0x000ea2000c1e1b00 */
[----:B------:R-:W-:Y:S01]  /*17a0*/  MOV R35, R6 ;  /* 0x0000000600237202 */ /* 0x000fe20000000f00 */
[----:B------:R-:W-:Y:S01]  /*17b0*/  IMAD R3, R3, R8, RZ ;  /* 0x0000000803037224 */ /* 0x000fe200078e02ff */
[----:B------:R-:W-:Y:S01]  /*17c0*/  BSSY.RECONVERGENT B1, `(.L_x_974) ;  /* 0x0000031000017945 */ /* 0x000fe20003800200 */
[----:B------:R-:W-:Y:S02]  /*17d0*/  IMAD.MOV.U32 R34, RZ, RZ, R38 ;  /* 0x000000ffff227224 */ /* 0x000fe400078e0026 */
[-C--:B------:R-:W-:Y:S02]  /*17e0*/  IMAD R3, R9, R2.reuse, R3 ;  /* 0x0000000209037224 */ /* 0x080fe400078e0203 */
[----:B------:R-:W-:-:S04]  /*17f0*/  IMAD.WIDE.U32 R34, R8, R2, R34 ;  /* 0x0000000208227225 */ /* 0x000fc800078e0022 */
        /* <DEDUP_REMOVED lines=28> */
.L_x_975:
        /* <DEDUP_REMOVED lines=14> */
[----:B------:R-:W-:Y:S02]  /*1aa0*/  IMAD R9, R19, R27, R9 ;  /* 0x0000001b13097224 */ /* 0x000fe400078e0209 */
[----:B------:R-:W-:-:S03]  /*1ab0*/  IMAD.MOV.U32 R27, RZ, RZ, R2 ;  /* 0x000000ffff1b7224 */ /* 0x000fc600078e0002 */
[----:B------:R-:W-:-:S07]  /*1ac0*/  IADD3 R9, PT, PT, R3, R9, RZ ;  /* 0x0000000903097210 */ /* 0x000fce0007ffe0ff */
.L_x_976:
[----:B------:R-:W-:Y:S05]  /*1ad0*/  BSYNC.RECONVERGENT B1 ;  /* 0x0000000000017941 */ /* 0x000fea0003800200 */
.L_x_974:
        /* <DEDUP_REMOVED lines=10> */
[----:B------:R-:W-:Y:S01]  /*1b80*/  IMAD R9, R36, R9, R24 ;  /* 0x0000000924097224 */ /* 0x000fe200078e0218 */
[----:B------:R-:W-:-:S03]  /*1b90*/  MOV R29, R6 ;  /* 0x00000006001d7202 */ /* 0x000fc60000000f00 */
        /* <DEDUP_REMOVED lines=25> */
.L_x_978:
        /* <DEDUP_REMOVED lines=8> */
[-C--:B------:R-:W-:Y:S02]  /*1db0*/  MOV R6, R25.reuse ;  /* 0x0000001900067202 */ /* 0x080fe40000000f00 */
[----:B------:R-:W-:-:S05]  /*1dc0*/  IADD3.X R3, PT, PT, RZ, ~R25, RZ, P0, !PT ;  /* 0x80000019ff037210 */ /* 0x000fca00007fe4ff */
[----:B------:R-:W-:Y:S01]  /*1dd0*/  IMAD R0, R3, R18, RZ ;  /* 0x0000001203007224 */ /* 0x000fe200078e02ff */
[----:B------:R-:W-:-:S03]  /*1de0*/  MOV R3, R23 ;  /* 0x0000001700037202 */ /* 0x000fc60000000f00 */
[-C--:B------:R-:W-:Y:S02]  /*1df0*/  IMAD R9, R19, R7.reuse, R0 ;  /* 0x0000000713097224 */ /* 0x080fe400078e0200 */
[----:B------:R-:W-:-:S04]  /*1e00*/  IMAD.WIDE.U32 R2, R18, R7, R2 ;  /* 0x0000000712027225 */ /* 0x000fc800078e0002 */
[----:B------:R-:W-:Y:S01]  /*1e10*/  IMAD.MOV.U32 R7, RZ, RZ, R24 ;  /* 0x000000ffff077224 */ /* 0x000fe200078e0018 */
[----:B------:R-:W-:Y:S01]  /*1e20*/  MOV R19, R2 ;  /* 0x0000000200137202 */ /* 0x000fe20000000f00 */
[----:B------:R-:W-:-:S07]  /*1e30*/  IMAD.IADD R3, R9, 0x1, R3 ;  /* 0x0000000109037824 */ /* 0x000fce00078e0203 */
.L_x_979:
[----:B------:R-:W-:Y:S05]  /*1e40*/  BSYNC.RECONVERGENT B1 ;  /* 0x0000000000017941 */ /* 0x000fea0003800200 */
.L_x_977:
[----:B------:R-:W-:Y:S01]  /*1e50*/  IMAD R0, R3, R36, RZ ;  /* 0x0000002403007224 */ /* 0x000fe200078e02ff */
[----:B------:R-:W-:Y:S01]  /*1e60*/  MOV R3, R8 ;  /* 0x0000000800037202 */ /* 0x000fe20000000f00 */
[----:B------:R-:W-:Y:S02]  /*1e70*/  IMAD.MOV.U32 R2, RZ, RZ, R34 ;  /* 0x000000ffff027224 */ /* 0x000fe400078e0022 */
[----:B------:R-:W-:Y:S02]  /*1e80*/  VIADD R5, R5, 0xfffffffc ;  /* 0xfffffffc05057836 */ /* 0x000fe40000000000 */
[----:B------:R-:W-:-:S04]  /*1e90*/  IMAD.WIDE.U32 R2, R36, R19, R2 ;  /* 0x0000001324027225 */ /* 0x000fc800078e0002 */
[----:B------:R-:W-:Y:S02]  /*1ea0*/  IMAD R19, R37, R19, R0 ;  /* 0x0000001325137224 */ /* 0x000fe400078e0200 */
[----:B------:R-:W-:-:S03]  /*1eb0*/  IMAD.MOV.U32 R9, RZ, RZ, R2 ;  /* 0x000000ffff097224 */ /* 0x000fc600078e0002 */
[----:B------:R-:W-:Y:S01]  /*1ec0*/  IADD3 R8, PT, PT, R3, R19, RZ ;  /* 0x0000001303087210 */ /* 0x000fe20007ffe0ff */
[----:B------:R-:W-:Y:S06]  /*1ed0*/  @P2 BRA `(.L_x_980) ;  /* 0xffffffe4001c2947 */ /* 0x000fec000383ffff */
[----:B------:R-:W-:-:S07]  /*1ee0*/  IADD3 R5, PT, PT, R5, 0x1, RZ ;  /* 0x0000000105057810 */ /* 0x000fce0007ffe0ff */
.L_x_955:
        /* <DEDUP_REMOVED lines=34> */
[----:B------:R-:W-:Y:S01]  /*2110*/  IMAD.MOV.U32 R21, RZ, RZ, RZ ;  /* 0x000000ffff157224 */ /* 0x000fe200078e00ff */
[----:B------:R-:W-:Y:S06]  /*2120*/  BRA `(.L_x_984) ;  /* 0x0000000000387947 */ /* 0x000fec0003800000 */
.L_x_983:
[----:B------:R-:W-:Y:S01]  /*2130*/  MOV R28, R20 ;  /* 0x00000014001c7202 */ /* 0x000fe20000000f00 */
[----:B------:R-:W-:Y:S01]  /*2140*/  IMAD.MOV.U32 R3, RZ, RZ, R21 ;  /* 0x000000ffff037224 */ /* 0x000fe200078e0015 */
[----:B------:R-:W-:Y:S01]  /*2150*/  MOV R2, R18 ;  /* 0x0000001200027202 */ /* 0x000fe20000000f00 */
[----:B------:R-:W-:Y:S01]  /*2160*/  IMAD.MOV.U32 R0, RZ, RZ, R19 ;  /* 0x000000ffff007224 */ /* 0x000fe200078e0013 */
[----:B------:R-:W-:-:S07]  /*2170*/  MOV R26, 0x2190 ;  /* 0x00002190001a7802 */ /* 0x000fce0000000f00 */
[----:B------:R-:W-:Y:S05]  /*2180*/  CALL.REL.NOINC `($__internal_10_$__cuda_sm20_div_s64) ;  /* 0x0000005400347944 */ /* 0x000fea0003c00000 */
        /* <DEDUP_REMOVED lines=8> */
.L_x_984:
[----:B------:R-:W-:Y:S05]  /*2210*/  BSYNC.RECONVERGENT B1 ;  /* 0x0000000000017941 */ /* 0x000fea0003800200 */
.L_x_982:
        /* <DEDUP_REMOVED lines=36> */
.L_x_986:
[----:B------:R-:W-:Y:S01]  /*2460*/  IMAD.MOV.U32 R28, RZ, RZ, R7 ;  /* 0x000000ffff1c7224 */ /* 0x000fe200078e0007 */
[----:B------:R-:W-:Y:S01]  /*2470*/  MOV R3, R6 ;  /* 0x0000000600037202 */ /* 0x000fe20000000f00 */
[----:B------:R-:W-:Y:S01]  /*2480*/  IMAD.MOV.U32 R2, RZ, RZ, R18 ;  /* 0x000000ffff027224 */ /* 0x000fe200078e0012 */
[----:B------:R-:W-:Y:S02]  /*2490*/  MOV R0, R19 ;  /* 0x0000001300007202 */ /* 0x000fe40000000f00 */
[----:B------:R-:W-:-:S07]  /*24a0*/  MOV R26, 0x24c0 ;  /* 0x000024c0001a7802 */ /* 0x000fce0000000f00 */
[----:B------:R-:W-:Y:S05]  /*24b0*/  CALL.REL.NOINC `($__internal_10_$__cuda_sm20_div_s64) ;  /* 0x0000005000687944 */ /* 0x000fea0003c00000 */
[----:B------:R-:W-:Y:S02]  /*24c0*/  IADD3 R3, P0, PT, RZ, -R24, RZ ;  /* 0x80000018ff037210 */ /* 0x000fe40007f1e0ff */
[----:B------:R-:W-:Y:S02]  /*24d0*/  LOP3.LUT R7, R7, R6, RZ, 0x3c, !PT ;  /* 0x0000000607077212 */ /* 0x000fe400078e3cff */
[----:B------:R-:W-:Y:S01]  /*24e0*/  MOV R22, R24 ;  /* 0x0000001800167202 */ /* 0x000fe20000000f00 */
[----:B------:R-:W-:Y:S01]  /*24f0*/  IMAD.X R23, RZ, RZ, ~R25, P0 ;  /* 0x000000ffff177224 */ /* 0x000fe200000e0e19 */
[----:B------:R-:W-:-:S03]  /*2500*/  LOP3.LUT R6, R7, R6, RZ, 0x3c, !PT ;  /* 0x0000000607067212 */ /* 0x000fc600078e3cff */
[----:B------:R-:W-:Y:S01]  /*2510*/  IMAD R23, R23, R18, RZ ;  /* 0x0000001217177224 */ /* 0x000fe200078e02ff */
[----:B------:R-:W-:-:S03]  /*2520*/  LOP3.LUT R7, R7, R6, RZ, 0x3c, !PT ;  /* 0x0000000607077212 */ /* 0x000fc600078e3cff */
[-C--:B------:R-:W-:Y:S02]  /*2530*/  IMAD R23, R19, R3.reuse, R23 ;  /* 0x0000000313177224 */ /* 0x080fe400078e0217 */
[----:B------:R-:W-:-:S04]  /*2540*/  IMAD.WIDE.U32 R6, R18, R3, R6 ;  /* 0x0000000312067225 */ /* 0x000fc800078e0006 */
[----:B------:R-:W-:Y:S01]  /*2550*/  IMAD.IADD R27, R23, 0x1, R7 ;  /* 0x00000001171b7824 */ /* 0x000fe200078e0207 */
[----:B------:R-:W-:Y:S01]  /*2560*/  MOV R3, R6 ;  /* 0x0000000600037202 */ /* 0x000fe20000000f00 */
[----:B------:R-:W-:-:S07]  /*2570*/  IMAD.MOV.U32 R23, RZ, RZ, R25 ;  /* 0x000000ffff177224 */ /* 0x000fce00078e0019 */
.L_x_987:
[----:B------:R-:W-:Y:S05]  /*2580*/  BSYNC.RECONVERGENT B1 ;  /* 0x0000000000017941 */ /* 0x000fea0003800200 */
.L_x_985:
[----:B------:R-:W0:Y:S01]  /*2590*/  LDC.64 R18, c[0x0][0x398] ;  /* 0x0000e600ff127b82 */ /* 0x000e220000000a00 */
[----:B------:R-:W-:-:S05]  /*25a0*/  IADD3 R4, PT, PT, R5, -0x1, RZ ;  /* 0xffffffff05047810 */ /* 0x000fca0007ffe0ff */
        /* <DEDUP_REMOVED lines=37> */
.L_x_989:
        /* <DEDUP_REMOVED lines=17> */
.L_x_990:
[----:B------:R-:W-:Y:S05]  /*2910*/  BSYNC.RECONVERGENT B1 ;  /* 0x0000000000017941 */ /* 0x000fea0003800200 */
.L_x_988:
        /* <DEDUP_REMOVED lines=9> */
[----:B------:R-:W-:Y:S02]  /*29b0*/  IMAD R7, R40, R7, R4 ;  /* 0x0000000728077224 */ /* 0x000fe400078e0204 */
[----:B------:R-:W-:-:S03]  /*29c0*/  IMAD.MOV.U32 R29, RZ, RZ, R38 ;  /* 0x000000ffff1d7224 */ /* 0x000fc600078e0026 */
        /* <DEDUP_REMOVED lines=25> */
.L_x_992:
[----:B------:R-:W-:Y:S01]  /*2b60*/  IMAD.MOV.U32 R28, RZ, RZ, R22 ;  /* 0x000000ffff1c7224 */ /* 0x000fe200078e0016 */
[----:B------:R-:W-:Y:S01]  /*2b70*/  MOV R3, R23 ;  /* 0x0000001700037202 */ /* 0x000fe20000000f00 */
[----:B------:R-:W-:Y:S01]  /*2b80*/  IMAD.MOV.U32 R2, RZ, RZ, R18 ;  /* 0x000000ffff027224 */ /* 0x000fe200078e0012 */
[----:B------:R-:W-:Y:S02]  /*2b90*/  MOV R0, R19 ;  /* 0x0000001300007202 */ /* 0x000fe40000000f00 */
[----:B------:R-:W-:-:S07]  /*2ba0*/  MOV R26, 0x2bc0 ;  /* 0x00002bc0001a7802 */ /* 0x000fce0000000f00 */
[----:B------:R-:W-:Y:S05]  /*2bb0*/  CALL.REL.NOINC `($__internal_10_$__cuda_sm20_div_s64) ;  /* 0x0000004800a87944 */ /* 0x000fea0003c00000 */
[----:B------:R-:W-:Y:S02]  /*2bc0*/  IADD3 R7, P0, PT, RZ, -R24, RZ ;  /* 0x80000018ff077210 */ /* 0x000fe40007f1e0ff */
[----:B------:R-:W-:Y:S02]  /*2bd0*/  MOV R2, R22 ;  /* 0x0000001600027202 */ /* 0x000fe40000000f00 */
[----:B------:R-:W-:Y:S01]  /*2be0*/  MOV R6, R25 ;  /* 0x0000001900067202 */ /* 0x000fe20000000f00 */
[----:B------:R-:W-:-:S04]  /*2bf0*/  IMAD.X R3, RZ, RZ, ~R25, P0 ;  /* 0x000000ffff037224 */ /* 0x000fc800000e0e19 */
[----:B------:R-:W-:Y:S02]  /*2c00*/  IMAD R0, R3, R18, RZ ;  /* 0x0000001203007224 */ /* 0x000fe400078e02ff */
[----:B------:R-:W-:Y:S02]  /*2c10*/  IMAD.MOV.U32 R3, RZ, RZ, R23 ;  /* 0x000000ffff037224 */ /* 0x000fe400078e0017 */
[-C--:B------:R-:W-:Y:S02]  /*2c20*/  IMAD R19, R19, R7.reuse, R0 ;  /* 0x0000000713137224 */ /* 0x080fe400078e0200 */
[----:B------:R-:W-:Y:S01]  /*2c30*/  IMAD.WIDE.U32 R2, R18, R7, R2 ;  /* 0x0000000712027225 */ /* 0x000fe200078e0002 */
[----:B------:R-:W-:-:S03]  /*2c40*/  MOV R7, R24 ;  /* 0x0000001800077202 */ /* 0x000fc60000000f00 */
[----:B------:R-:W-:-:S07]  /*2c50*/  IMAD.IADD R3, R19, 0x1, R3 ;  /* 0x0000000113037824 */ /* 0x000fce00078e0203 */
.L_x_993:
[----:B------:R-:W-:Y:S05]  /*2c60*/  BSYNC.RECONVERGENT B1 ;  /* 0x0000000000017941 */ /* 0x000fea0003800200 */
.L_x_991:
[----:B------:R-:W-:Y:S01]  /*2c70*/  IMAD.MOV.U32 R36, RZ, RZ, R8 ;  /* 0x000000ffff247224 */ /* 0x000fe200078e0008 */
[----:B------:R-:W-:Y:S01]  /*2c80*/  IADD3 R5, PT, PT, R5, -0x2, RZ ;  /* 0xfffffffe05057810 */ /* 0x000fe20007ffe0ff */
[----:B------:R-:W-:Y:S02]  /*2c90*/  IMAD R3, R3, R40, RZ ;  /* 0x0000002803037224 */ /* 0x000fe400078e02ff */
[----:B------:R-:W-:-:S04]  /*2ca0*/  IMAD.WIDE.U32 R36, R40, R2, R36 ;  /* 0x0000000228247225 */ /* 0x000fc800078e0024 */
[----:B------:R-:W-:Y:S01]  /*2cb0*/  IMAD R3, R41, R2, R3 ;  /* 0x0000000229037224 */ /* 0x000fe200078e0203 */
[----:B------:R-:W-:-:S03]  /*2cc0*/  MOV R9, R36 ;  /* 0x0000002400097202 */ /* 0x000fc60000000f00 */
[----:B------:R-:W-:-:S07]  /*2cd0*/  IMAD.IADD R8, R37, 0x1, R3 ;  /* 0x0000000125087824 */ /* 0x000fce00078e0203 */
.L_x_981:
        /* <DEDUP_REMOVED lines=23> */
[----:B------:R-:W-:-:S03]  /*2e50*/  HFMA2 R3, -RZ, RZ, 0, 0 ;  /* 0x00000000ff037431 */ /* 0x000fc600000001ff */
[----:B------:R-:W-:-:S13]  /*2e60*/  ISETP.GE.U32.AND P0, PT, R19, R22, PT ;  /* 0x000000161300720c */ /* 0x000fda0003f06070 */
[----:B------:R-:W-:-:S05]  /*2e70*/  @P0 IMAD.IADD R19, R19, 0x1, -R22 ;  /* 0x0000000113130824 */ /* 0x000fca00078e0a16 */
[----:B------:R-:W-:-:S13]  /*2e80*/  ISETP.GE.U32.AND P0, PT, R19, R22, PT ;  /* 0x000000161300720c */ /* 0x000fda0003f06070 */
[----:B------:R-:W-:Y:S02]  /*2e90*/  @P0 IADD3 R19, PT, PT, -R22, R19, RZ ;  /* 0x0000001316130210 */ /* 0x000fe40007ffe1ff */
[----:B------:R-:W-:-:S05]  /*2ea0*/  @!P1 LOP3.LUT R19, RZ, R22, RZ, 0x33, !PT ;  /* 0x00000016ff139212 */ /* 0x000fca00078e33ff */
[----:B------:R-:W-:Y:S01]  /*2eb0*/  IMAD.MOV.U32 R2, RZ, RZ, R19 ;  /* 0x000000ffff027224 */ /* 0x000fe200078e0013 */
[----:B------:R-:W-:Y:S06]  /*2ec0*/  BRA `(.L_x_996) ;  /* 0x0000000000187947 */ /* 0x000fec0003800000 */
.L_x_995:
[----:B------:R-:W-:Y:S01]  /*2ed0*/  IMAD.MOV.U32 R0, RZ, RZ, R20 ;  /* 0x000000ffff007224 */ /* 0x000fe200078e0014 */
[----:B------:R-:W-:Y:S01]  /*2ee0*/  MOV R25, R21 ;  /* 0x0000001500197202 */ /* 0x000fe20000000f00 */
[----:B------:R-:W-:Y:S01]  /*2ef0*/  IMAD.MOV.U32 R4, RZ, RZ, R22 ;  /* 0x000000ffff047224 */ /* 0x000fe200078e0016 */
[----:B------:R-:W-:Y:S02]  /*2f00*/  MOV R24, R23 ;  /* 0x0000001700187202 */ /* 0x000fe40000000f00 */
[----:B------:R-:W-:-:S07]  /*2f10*/  MOV R26, 0x2f30 ;  /* 0x00002f30001a7802 */ /* 0x000fce0000000f00 */
[----:B------:R-:W-:Y:S05]  /*2f20*/  CALL.REL.NOINC `($__internal_11_$__cuda_sm20_rem_s64) ;  /* 0x0000004c00187944 */ /* 0x000fea0003c00000 */
.L_x_996:
[----:B------:R-:W-:Y:S05]  /*2f30*/  BSYNC.RECONVERGENT B1 ;  /* 0x0000000000017941 */ /* 0x000fea0003800200 */
.L_x_994:
        /* <DEDUP_REMOVED lines=22> */
[----:B------:R-:W-:-:S04]  /*30a0*/  IMAD.HI.U32 R0, R3, R5, R2 ;  /* 0x0000000503007227 */ /* 0x000fc800078e0002 */
[----:B------:R-:W-:Y:S02]  /*30b0*/  IMAD.MOV.U32 R3, RZ, RZ, RZ ;  /* 0x000000ffff037224 */ /* 0x000fe400078e00ff */
[----:B------:R-:W-:-:S05]  /*30c0*/  IMAD.HI.U32 R0, R0, R7, RZ ;  /* 0x0000000700007227 */ /* 0x000fca00078e00ff */
[----:B------:R-:W-:-:S05]  /*30d0*/  IADD3 R0, PT, PT, -R0, RZ, RZ ;  /* 0x000000ff00007210 */ /* 0x000fca0007ffe1ff */
[----:B------:R-:W-:-:S05]  /*30e0*/  IMAD R2, R22, R0, R7 ;  /* 0x0000000016027224 */ /* 0x000fca00078e0207 */
[----:B------:R-:W-:-:S13]  /*30f0*/  ISETP.GE.U32.AND P0, PT, R2, R22, PT ;  /* 0x000000160200720c */ /* 0x000fda0003f06070 */
[----:B------:R-:W-:-:S05]  /*3100*/  @P0 IMAD.IADD R2, R2, 0x1, -R22 ;  /* 0x0000000102020824 */ /* 0x000fca00078e0a16 */
[----:B------:R-:W-:-:S13]  /*3110*/  ISETP.GE.U32.AND P0, PT, R2, R22, PT ;  /* 0x000000160200720c */ /* 0x000fda0003f06070 */
[----:B------:R-:W-:Y:S02]  /*3120*/  @P0 IADD3 R2, PT, PT, -R22, R2, RZ ;  /* 0x0000000216020210 */ /* 0x000fe40007ffe1ff */
[----:B------:R-:W-:Y:S01]  /*3130*/  @!P1 LOP3.LUT R2, RZ, R22, RZ, 0x33, !PT ;  /* 0x00000016ff029212 */ /* 0x000fe200078e33ff */
[----:B------:R-:W-:Y:S06]  /*3140*/  BRA `(.L_x_999) ;  /* 0x0000000000187947 */ /* 0x000fec0003800000 */
.L_x_998:
[----:B------:R-:W-:Y:S01]  /*3150*/  MOV R4, R22 ;  /* 0x0000001600047202 */ /* 0x000fe20000000f00 */
[----:B------:R-:W-:Y:S01]  /*3160*/  IMAD.MOV.U32 R24, RZ, RZ, R23 ;  /* 0x000000ffff187224 */ /* 0x000fe200078e0017 */
[----:B------:R-:W-:Y:S01]  /*3170*/  MOV R0, R7 ;  /* 0x0000000700007202 */ /* 0x000fe20000000f00 */
[----:B------:R-:W-:Y:S01]  /*3180*/  IMAD.MOV.U32 R25, RZ, RZ, R6 ;  /* 0x000000ffff197224 */ /* 0x000fe200078e0006 */
[----:B------:R-:W-:-:S07]  /*3190*/  MOV R26, 0x31b0 ;  /* 0x000031b0001a7802 */ /* 0x000fce0000000f00 */
[----:B------:R-:W-:Y:S05]  /*31a0*/  CALL.REL.NOINC `($__internal_11_$__cuda_sm20_rem_s64) ;  /* 0x0000004800787944 */ /* 0x000fea0003c00000 */
.L_x_999:
[----:B------:R-:W-:Y:S05]  /*31b0*/  BSYNC.RECONVERGENT B1 ;  /* 0x0000000000017941 */ /* 0x000fea0003800200 */
.L_x_997:
[----:B------:R-:W-:Y:S01]  /*31c0*/  MOV R4, R9 ;  /* 0x0000000900047202 */ /* 0x000fe20000000f00 */
[----:B------:R-:W-:Y:S02]  /*31d0*/  IMAD R3, R3, R32, RZ ;  /* 0x0000002003037224 */ /* 0x000fe400078e02ff */
[----:B------:R-:W-:Y:S02]  /*31e0*/  IMAD.MOV.U32 R5, RZ, RZ, R8 ;  /* 0x000000ffff057224 */ /* 0x000fe400078e0008 */
[-C--:B------:R-:W-:Y:S02]  /*31f0*/  IMAD R3, R33, R2.reuse, R3 ;  /* 0x0000000221037224 */ /* 0x080fe400078e0203 */
[----:B------:R-:W-:-:S04]  /*3200*/  IMAD.WIDE.U32 R4, R32, R2, R4 ;  /* 0x0000000220047225 */ /* 0x000fc800078e0004 */
[----:B------:R-:W-:Y:S01]  /*3210*/  IMAD.MOV.U32 R9, RZ, RZ, R4 ;  /* 0x000000ffff097224 */ /* 0x000fe200078e0004 */
[----:B------:R-:W-:-:S07]  /*3220*/  IADD3 R8, PT, PT, R5, R3, RZ ;  /* 0x0000000305087210 */ /* 0x000fce0007ffe0ff */
.L_x_954:
        /* <DEDUP_REMOVED lines=8> */
[----:B------:R0:W-:Y:S04]  /*32b0*/  @!P0 STS.64 [R11], R4 ;  /* 0x000000040b008388 */ /* 0x0001e80000000a00 */
[----:B------:R0:W-:Y:S04]  /*32c0*/  @!P0 STS.64 [R12], R16 ;  /* 0x000000100c008388 */ /* 0x0001e80000000a00 */
[----:B------:R0:W-:Y:S04]  /*32d0*/  @P0 STS.64 [R11], R4 ;  /* 0x000000040b000388 */ /* 0x0001e80000000a00 */
[----:B------:R0:W-:Y:S01]  /*32e0*/  @P0 STS.64 [R12], R14 ;  /* 0x0000000e0c000388 */ /* 0x0001e20000000a00 */
[----:B------:R-:W-:Y:S05]  /*32f0*/  BRA `(.L_x_1000) ;  /* 0x0000003400cc7947 */ /* 0x000fea0003800000 */
.L_x_953:
[----:B------:R-:W-:-:S04]  /*3300*/  ISETP.GE.U32.AND P0, PT, R14, UR10, PT ;  /* 0x0000000a0e007c0c */ /* 0x000fc8000bf06070 */
[----:B------:R-:W-:-:S13]  /*3310*/  ISETP.GE.U32.AND.EX P0, PT, RZ, UR11, PT, P0 ;  /* 0x0000000bff007c0c */ /* 0x000fda000bf06100 */
[----:B------:R-:W-:Y:S05]  /*3320*/  @P0 BRA `(.L_x_1000) ;  /* 0x0000003400c00947 */ /* 0x000fea0003800000 */
[----:B------:R-:W-:Y:S01]  /*3330*/  UISETP.GE.AND UP0, UPT, UR5, URZ, UPT ;  /* 0x000000ff0500728c */ /* 0x000fe2000bf06270 */
[----:B------:R-:W-:Y:S01]  /*3340*/  MOV R6, RZ ;  /* 0x000000ff00067202 */ /* 0x000fe20000000f00 */
[----:B------:R-:W-:-:S07]  /*3350*/  IMAD.MOV.U32 R5, RZ, RZ, RZ ;  /* 0x000000ffff057224 */ /* 0x000fce00078e00ff */
[----:B------:R-:W-:Y:S05]  /*3360*/  BRA.U !UP0, `(.L_x_1001) ;  /* 0x0000003508987547 */ /* 0x000fea000b800000 */
[----:B------:R-:W-:Y:S01]  /*3370*/  MOV R8, UR5 ;  /* 0x0000000500087c02 */ /* 0x000fe20008000f00 */
[----:B------:R-:W-:Y:S02]  /*3380*/  HFMA2 R5, -RZ, RZ, 0, 0 ;  /* 0x00000000ff057431 */ /* 0x000fe400000001ff */
[----:B------:R-:W-:Y:S01]  /*3390*/  IMAD.MOV.U32 R6, RZ, RZ, RZ ;  /* 0x000000ffff067224 */ /* 0x000fe200078e00ff */
[----:B------:R-:W-:Y:S01]  /*33a0*/  MOV R9, RZ ;  /* 0x000000ff00097202 */ /* 0x000fe20000000f00 */
[----:B------:R-:W-:Y:S01]  /*33b0*/  IMAD.MOV.U32 R16, RZ, RZ, R14 ;  /* 0x000000ffff107224 */ /* 0x000fe200078e000e */
[----:B------:R-:W-:-:S13]  /*33c0*/  ISETP.GE.U32.AND P0, PT, R8, 0x7, PT ;  /* 0x000000070800780c */ /* 0x000fda0003f06070 */
[----:B------:R-:W-:Y:S05]  /*33d0*/  @!P0 BRA `(.L_x_1002) ;  /* 0x0000001c003c8947 */ /* 0x000fea0003800000 */
[----:B------:R-:W0:Y:S01]  /*33e0*/  LDC.64 R20, c[0x0][0x398] ;  /* 0x0000e600ff147b82 */ /* 0x000e220000000a00 */
[----:B------:R-:W-:Y:S01]  /*33f0*/  ULOP3.LUT UR4, UR12, 0xfffffff8, URZ, 0xc0, !UPT ;  /* 0xfffffff80c047892 */ /* 0x000fe2000f8ec0ff */
[----:B------:R-:W-:Y:S01]  /*3400*/  IMAD.MOV.U32 R16, RZ, RZ, R14 ;  /* 0x000000ffff107224 */ /* 0x000fe200078e000e */
[----:B------:R-:W-:Y:S01]  /*3410*/  UIADD3 UR7, UPT, UPT, UR12, -0x4, URZ ;  /* 0xfffffffc0c077890 */ /* 0x000fe2000fffe0ff */
[----:B------:R-:W-:Y:S01]  /*3420*/  MOV R6, RZ ;  /* 0x000000ff00067202 */ /* 0x000fe20000000f00 */
[----:B------:R-:W-:Y:S01]  /*3430*/  UIADD3 UR4, UPT, UPT, -UR4, URZ, URZ ;  /* 0x000000ff04047290 */ /* 0x000fe2000fffe1ff */
[----:B------:R-:W-:Y:S01]  /*3440*/  IMAD.MOV.U32 R5, RZ, RZ, RZ ;  /* 0x000000ffff057224 */ /* 0x000fe200078e00ff */
[----:B------:R-:W-:Y:S01]  /*3450*/  MOV R9, RZ ;  /* 0x000000ff00097202 */ /* 0x000fe20000000f00 */
[----:B------:R-:W1:Y:S01]  /*3460*/  LDC.64 R18, c[0x0][0x3a0] ;  /* 0x0000e800ff127b82 */ /* 0x000e620000000a00 */
[----:B------:R-:W-:Y:S02]  /*3470*/  IMAD.U32 R8, RZ, RZ, UR7 ;  /* 0x00000007ff087e24 */ /* 0x000fe4000f8e00ff */
[----:B------:R-:W-:-:S07]  /*3480*/  MOV R7, UR4 ;  /* 0x0000000400077c02 */ /* 0x000fce0008000f00 */
.L_x_1027:
        /* <DEDUP_REMOVED lines=12> */
[----:B------:R-:W-:Y:S01]  /*3550*/  ISETP.NE.U32.AND P3, PT, R22, RZ, PT ;  /* 0x000000ff1600720c */ /* 0x000fe20003f65070 */
[----:B------:R-:W-:-:S04]  /*3560*/  IMAD.MOV.U32 R17, RZ, RZ, RZ ;  /* 0x000000ffff117224 */ /* 0x000fc800078e00ff */
[----:B0-----:R-:W0:Y:S02]  /*3570*/  MUFU.RCP R0, R0 ;  /* 0x0000000000007308 */ /* 0x001e240000001000 */
[----:B0-----:R-:W-:-:S06]  /*3580*/  VIADD R2, R0, 0xffffffe ;  /* 0x0ffffffe00027836 */ /* 0x001fcc0000000000 */
[----:B------:R0:W2:Y:S02]  /*3590*/  F2I.FTZ.U32.TRUNC.NTZ R3, R2 ;  /* 0x0000000200037305 */ /* 0x0000a4000021f000 */
[----:B0-----:R-:W-:Y:S02]  /*35a0*/  IMAD.MOV.U32 R2, RZ, RZ, RZ ;  /* 0x000000ffff027224 */ /* 0x001fe400078e00ff */
[----:B--2---:R-:W-:-:S04]  /*35b0*/  IMAD R9, R9, R3, RZ ;  /* 0x0000000309097224 */ /* 0x004fc800078e02ff */
        /* <DEDUP_REMOVED lines=14> */
.L_x_1004:
[----:B------:R-:W-:Y:S01]  /*36a0*/  MOV R28, R16 ;  /* 0x00000010001c7202 */ /* 0x000fe20000000f00 */
[----:B------:R-:W-:Y:S01]  /*36b0*/  IMAD.MOV.U32 R3, RZ, RZ, R9 ;  /* 0x000000ffff037224 */ /* 0x000fe200078e0009 */
[----:B------:R-:W-:Y:S01]  /*36c0*/  MOV R2, R22 ;  /* 0x0000001600027202 */ /* 0x000fe20000000f00 */
[----:B------:R-:W-:Y:S01]  /*36d0*/  IMAD.MOV.U32 R0, RZ, RZ, R23 ;  /* 0x000000ffff007224 */ /* 0x000fe200078e0017 */
[----:B------:R-:W-:-:S07]  /*36e0*/  MOV R26, 0x3700 ;  /* 0x00003700001a7802 */ /* 0x000fce0000000f00 */
[----:B-1----:R-:W-:Y:S05]  /*36f0*/  CALL.REL.NOINC `($__internal_10_$__cuda_sm20_div_s64) ;  /* 0x0000003c00d87944 */ /* 0x002fea0003c00000 */
[----:B------:R-:W-:Y:S01]  /*3700*/  IADD3 R29, P0, PT, RZ, -R24, RZ ;  /* 0x80000018ff1d7210 */ /* 0x000fe20007f1e0ff */
[----:B------:R-:W-:-:S03]  /*3710*/  IMAD.MOV.U32 R17, RZ, RZ, R9 ;  /* 0x000000ffff117224 */ /* 0x000fc600078e0009 */
[----:B------:R-:W-:Y:S01]  /*3720*/  IADD3.X R27, PT, PT, RZ, ~R25, RZ, P0, !PT ;  /* 0x80000019ff1b7210 */ /* 0x000fe200007fe4ff */
[----:B------:R-:W-:Y:S01]  /*3730*/  IMAD.WIDE.U32 R2, R22, R29, R16 ;  /* 0x0000001d16027225 */ /* 0x000fe200078e0010 */
[----:B------:R-:W-:-:S03]  /*3740*/  MOV R16, R24 ;  /* 0x0000001800107202 */ /* 0x000fc60000000f00 */
[----:B------:R-:W-:Y:S01]  /*3750*/  IMAD R27, R27, R22, RZ ;  /* 0x000000161b1b7224 */ /* 0x000fe200078e02ff */
[----:B------:R-:W-:Y:S01]  /*3760*/  MOV R35, R2 ;  /* 0x0000000200237202 */ /* 0x000fe20000000f00 */
[----:B------:R-:W-:Y:S02]  /*3770*/  IMAD.MOV.U32 R17, RZ, RZ, R25 ;  /* 0x000000ffff117224 */ /* 0x000fe400078e0019 */
[----:B------:R-:W-:-:S04]  /*3780*/  IMAD R27, R23, R29, R27 ;  /* 0x0000001d171b7224 */ /* 0x000fc800078e021b */
[----:B------:R-:W-:-:S07]  /*3790*/  IMAD.IADD R27, R3, 0x1, R27 ;  /* 0x00000001031b7824 */ /* 0x000fce00078e021b */
.L_x_1005:
[----:B------:R-:W-:Y:S05]  /*37a0*/  BSYNC.RECONVERGENT B1 ;  /* 0x0000000000017941 */ /* 0x000fea0003800200 */
.L_x_1003:
        /* <DEDUP_REMOVED lines=38> */
.L_x_1007:
        /* <DEDUP_REMOVED lines=17> */
.L_x_1008:
[----:B------:R-:W-:Y:S05]  /*3b20*/  BSYNC.RECONVERGENT B1 ;  /* 0x0000000000017941 */ /* 0x000fea0003800200 */
.L_x_1006:
        /* <DEDUP_REMOVED lines=38> */
.L_x_1010:
        /* <DEDUP_REMOVED lines=17> */
.L_x_1011:
[----:B------:R-:W-:Y:S05]  /*3ea0*/  BSYNC.RECONVERGENT B1 ;  /* 0x0000000000017941 */ /* 0x000fea0003800200 */
.L_x_1009:
        /* <DEDUP_REMOVED lines=37> */
.L_x_1013:
        /* <DEDUP_REMOVED lines=17> */
.L_x_1014:
[----:B------:R-:W-:Y:S05]  /*4210*/  BSYNC.RECONVERGENT B1 ;  /* 0x0000000000017941 */ /* 0x000fea0003800200 */
.L_x_1012:
        /* <DEDUP_REMOVED lines=38> */
.L_x_1016:
        /* <DEDUP_REMOVED lines=17> */
.L_x_1017:
[----:B------:R-:W-:Y:S05]  /*4590*/  BSYNC.RECONVERGENT B1 ;  /* 0x0000000000017941 */ /* 0x000fea0003800200 */
.L_x_1015:
        /* <DEDUP_REMOVED lines=38> */
.L_x_1019:
        /* <DEDUP_REMOVED lines=17> */
.L_x_1020:
[----:B------:R-:W-:Y:S05]  /*4910*/  BSYNC.RECONVERGENT B1 ;  /* 0x0000000000017941 */ /* 0x000fea0003800200 */
.L_x_1018:
        /* <DEDUP_REMOVED lines=38> */
.L_x_1022:
        /* <DEDUP_REMOVED lines=17> */
.L_x_1023:
[----:B------:R-:W-:Y:S05]  /*4c90*/  BSYNC.RECONVERGENT B1 ;  /* 0x0000000000017941 */ /* 0x000fea0003800200 */
.L_x_1021:
        /* <DEDUP_REMOVED lines=36> */
[----:B------:R-:W-:Y:S01]  /*4ee0*/  MOV R16, R3 ;  /* 0x0000000300107202 */ /* 0x000fe20000000f00 */
[----:B------:R-:W-:Y:S06]  /*4ef0*/  BRA `(.L_x_1026) ;  /* 0x0000000000447947 */ /* 0x000fec0003800000 */
.L_x_1025:
        /* <DEDUP_REMOVED lines=12> */
[----:B------:R-:W-:Y:S02]  /*4fc0*/  IMAD R9, R9, R22, RZ ;  /* 0x0000001609097224 */ /* 0x000fe400078e02ff */
[----:B------:R-:W-:Y:S02]  /*4fd0*/  IMAD.MOV.U32 R17, RZ, RZ, R2 ;  /* 0x000000ffff117224 */ /* 0x000fe400078e0002 */
[----:B------:R-:W-:-:S05]  /*4fe0*/  IMAD R9, R23, R27, R9 ;  /* 0x0000001b17097224 */ /* 0x000fca00078e0209 */
[----:B------:R-:W-:Y:S01]  /*4ff0*/  IADD3 R23, PT, PT, R3, R9, RZ ;  /* 0x0000000903177210 */ /* 0x000fe20007ffe0ff */
[----:B------:R-:W-:-:S07]  /*5000*/  IMAD.MOV.U32 R9, RZ, RZ, R25 ;  /* 0x000000ffff097224 */ /* 0x000fce00078e0019 */
.L_x_1026:
[----:B------:R-:W-:Y:S05]  /*5010*/  BSYNC.RECONVERGENT B1 ;  /* 0x0000000000017941 */ /* 0x000fea0003800200 */
.L_x_1024:
[----:B------:R-:W-:-:S06]  /*5020*/  IMAD.WIDE.U32 R2, R4, 0x8, R18 ;  /* 0x0000000804027825 */ /* 0x000fcc00078e0012 */
[----:B------:R-:W2:Y:S01]  /*5030*/  LDG.E.64 R2, desc[UR8][R2.64] ;  /* 0x0000000802027981 */ /* 0x000ea2000c1e1b00 */
[----:B------:R-:W-:Y:S01]  /*5040*/  MOV R4, R34 ;  /* 0x0000002200047202 */ /* 0x000fe20000000f00 */
        /* <DEDUP_REMOVED lines=8> */
.L_x_1002:
        /* <DEDUP_REMOVED lines=36> */
.L_x_1030:
        /* <DEDUP_REMOVED lines=11> */
[----:B------:R-:W-:Y:S02]  /*53c0*/  IMAD R7, R7, R18, RZ ;  /* 0x0000001207077224 */ /* 0x000fe400078e02ff */
[----:B------:R-:W-:Y:S02]  /*53d0*/  IMAD.MOV.U32 R23, RZ, RZ, R2 ;  /* 0x000000ffff177224 */ /* 0x000fe400078e0002 */
[----:B------:R-:W-:Y:S01]  /*53e0*/  IMAD R7, R19, R21, R7 ;  /* 0x0000001513077224 */ /* 0x000fe200078e0207 */
[----:B------:R-:W-:-:S04]  /*53f0*/  MOV R21, R25 ;  /* 0x0000001900157202 */ /* 0x000fc80000000f00 */
[----:B------:R-:W-:-:S07]  /*5400*/  IADD3 R0, PT, PT, R3, R7, RZ ;  /* 0x0000000703007210 */ /* 0x000fce0007ffe0ff */
.L_x_1031:
[----:B------:R-:W-:Y:S05]  /*5410*/  BSYNC.RECONVERGENT B1 ;  /* 0x0000000000017941 */ /* 0x000fea0003800200 */
.L_x_1029:
        /* <DEDUP_REMOVED lines=41> */
.L_x_1033:
        /* <DEDUP_REMOVED lines=11> */
[----:B------:R-:W-:Y:S01]  /*5760*/  IMAD R5, R5, R16, RZ ;  /* 0x0000001005057224 */ /* 0x000fe200078e02ff */
[----:B------:R-:W-:-:S03]  /*5770*/  MOV R16, R24 ;  /* 0x0000001800107202 */ /* 0x000fc60000000f00 */
[----:B------:R-:W-:Y:S02]  /*5780*/  IMAD R5, R17, R9, R5 ;  /* 0x0000000911057224 */ /* 0x000fe400078e0205 */
[----:B------:R-:W-:Y:S02]  /*5790*/  IMAD.MOV.U32 R17, RZ, RZ, R25 ;  /* 0x000000ffff117224 */ /* 0x000fe400078e0019 */
[----:B------:R-:W-:-:S07]  /*57a0*/  IMAD.IADD R0, R3, 0x1, R5 ;  /* 0x0000000103007824 */ /* 0x000fce00078e0205 */
.L_x_1034:
[----:B------:R-:W-:Y:S05]  /*57b0*/  BSYNC.RECONVERGENT B1 ;  /* 0x0000000000017941 */ /* 0x000fea0003800200 */
.L_x_1032:
        /* <DEDUP_REMOVED lines=38> */
[----:B------:R-:W-:Y:S01]  /*5a20*/  MOV R16, R3 ;  /* 0x0000000300107202 */ /* 0x000fe20000000f00 */
[----:B------:R-:W-:Y:S06]  /*5a30*/  BRA `(.L_x_1037) ;  /* 0x0000000000407947 */ /* 0x000fec0003800000 */
.L_x_1036:
[----:B------:R-:W-:Y:S01]  /*5a40*/  MOV R28, R16 ;  /* 0x00000010001c7202 */ /* 0x000fe20000000f00 */
[----:B------:R-:W-:Y:S01]  /*5a50*/  IMAD.MOV.U32 R2, RZ, RZ, R20 ;  /* 0x000000ffff027224 */ /* 0x000fe200078e0014 */
[----:B------:R-:W-:Y:S02]  /*5a60*/  MOV R3, R17 ;  /* 0x0000001100037202 */ /* 0x000fe40000000f00 */
[----:B------:R-:W-:Y:S02]  /*5a70*/  MOV R0, R21 ;  /* 0x0000001500007202 */ /* 0x000fe40000000f00 */
        /* <DEDUP_REMOVED lines=10> */
[----:B------:R-:W-:-:S05]  /*5b20*/  IMAD R5, R21, R9, R5 ;  /* 0x0000000915057224 */ /* 0x000fca00078e0205 */
[----:B------:R-:W-:-:S07]  /*5b30*/  IADD3 R0, PT, PT, R3, R5, RZ ;  /* 0x0000000503007210 */ /* 0x000fce0007ffe0ff */
.L_x_1037:
[----:B------:R-:W-:Y:S05]  /*5b40*/  BSYNC.RECONVERGENT B1 ;  /* 0x0000000000017941 */ /* 0x000fea0003800200 */
.L_x_1035:
        /* <DEDUP_REMOVED lines=40> */
.L_x_1039:
[----:B------:R-:W-:Y:S01]  /*5dd0*/  MOV R28, R16 ;  /* 0x00000010001c7202 */ /* 0x000fe20000000f00 */
[----:B------:R-:W-:Y:S01]  /*5de0*/  IMAD.MOV.U32 R2, RZ, RZ, R20 ;  /* 0x000000ffff027224 */ /* 0x000fe200078e0014 */
[----:B------:R-:W-:Y:S02]  /*5df0*/  MOV R3, R17 ;  /* 0x0000001100037202 */ /* 0x000fe40000000f00 */
[----:B------:R-:W-:Y:S02]  /*5e00*/  MOV R0, R21 ;  /* 0x0000001500007202 */ /* 0x000fe40000000f00 */
[----:B------:R-:W-:-:S07]  /*5e10*/  MOV R26, 0x5e30 ;  /* 0x00005e30001a7802 */ /* 0x000fce0000000f00 */
[----:B------:R-:W-:Y:S05]  /*5e20*/  CALL.REL.NOINC `($__internal_10_$__cuda_sm20_div_s64) ;  /* 0x00000018000c7944 */ /* 0x000fea0003c00000 */
[-C--:B------:R-:W-:Y:S01]  /*5e30*/  IADD3 R23, P0, PT, RZ, -R24.reuse, RZ ;  /* 0x80000018ff177210 */ /* 0x080fe20007f1e0ff */
[----:B------:R-:W-:Y:S01]  /*5e40*/  IMAD.MOV.U32 R2, RZ, RZ, R16 ;  /* 0x000000ffff027224 */ /* 0x000fe200078e0010 */
[----:B------:R-:W-:Y:S02]  /*5e50*/  MOV R3, R17 ;  /* 0x0000001100037202 */ /* 0x000fe40000000f00 */
[----:B------:R-:W-:Y:S02]  /*5e60*/  IADD3.X R9, PT, PT, RZ, ~R25, RZ, P0, !PT ;  /* 0x80000019ff097210 */ /* 0x000fe400007fe4ff */
[----:B------:R-:W-:Y:S01]  /*5e70*/  MOV R16, R24 ;  /* 0x0000001800107202 */ /* 0x000fe20000000f00 */
[----:B------:R-:W-:-:S04]  /*5e80*/  IMAD.WIDE.U32 R2, R20, R23, R2 ;  /* 0x0000001714027225 */ /* 0x000fc800078e0002 */
[----:B------:R-:W-:Y:S02]  /*5e90*/  IMAD R9, R9, R20, RZ ;  /* 0x0000001409097224 */ /* 0x000fe400078e02ff */
[----:B------:R-:W-:Y:S02]  /*5ea0*/  IMAD.MOV.U32 R17, RZ, RZ, R2 ;  /* 0x000000ffff117224 */ /* 0x000fe400078e0002 */
[----:B------:R-:W-:-:S05]  /*5eb0*/  IMAD R9, R21, R23, R9 ;  /* 0x0000001715097224 */ /* 0x000fca00078e0209 */
[----:B------:R-:W-:Y:S02]  /*5ec0*/  IADD3 R21, PT, PT, R3, R9, RZ ;  /* 0x0000000903157210 */ /* 0x000fe40007ffe0ff */
[----:B------:R-:W-:-:S07]  /*5ed0*/  MOV R9, R25 ;  /* 0x0000001900097202 */ /* 0x000fce0000000f00 */
.L_x_1040:
[----:B------:R-:W-:Y:S05]  /*5ee0*/  BSYNC.RECONVERGENT B1 ;  /* 0x0000000000017941 */ /* 0x000fea0003800200 */
.L_x_1038:
[----:B------:R-:W0:Y:S02]  /*5ef0*/  LDC.64 R2, c[0x0][0x3a0] ;  /* 0x0000e800ff027b82 */ /* 0x000e240000000a00 */
[----:B0-----:R-:W-:-:S06]  /*5f00*/  IMAD.WIDE.U32 R2, R5, 0x8, R2 ;  /* 0x0000000805027825 */ /* 0x001fcc00078e0002 */
[----:B------:R-:W2:Y:S01]  /*5f10*/  LDG.E.64 R2, desc[UR8][R2.64] ;  /* 0x0000000802027981 */ /* 0x000ea2000c1e1b00 */
[----:B------:R-:W-:Y:S01]  /*5f20*/  IMAD.MOV.U32 R18, RZ, RZ, R6 ;  /* 0x000000ffff127224 */ /* 0x000fe200078e0006 */
[----:B------:R-:W-:Y:S01]  /*5f30*/  IADD3 R8, PT, PT, R8, -0x4, RZ ;  /* 0xfffffffc08087810 */ /* 0x000fe20007ffe0ff */
[-C--:B--2---:R-:W-:Y:S02]  /*5f40*/  IMAD R0, R3, R17.reuse, RZ ;  /* 0x0000001103007224 */ /* 0x084fe400078e02ff */
[----:B------:R-:W-:-:S04]  /*5f50*/  IMAD.WIDE.U32 R6, R2, R17, R18 ;  /* 0x0000001102067225 */ /* 0x000fc800078e0012 */
[----:B------:R-:W-:-:S05]  /*5f60*/  IMAD R21, R2, R21, R0 ;  /* 0x0000001502157224 */ /* 0x000fca00078e0200 */
[----:B------:R-:W-:-:S07]  /*5f70*/  IADD3 R5, PT, PT, R7, R21, RZ ;  /* 0x0000001507057210 */ /* 0x000fce0007ffe0ff */
.L_x_1028:
        /* <DEDUP_REMOVED lines=16> */
[----:B0-----:R-:W-:Y:S01]  /*6080*/  VIADD R2, R0, 0xffffffe ;  /* 0x0ffffffe00027836 */ /* 0x001fe20000000000 */
[----:B------:R-:W-:-:S05]  /*6090*/  MOV R0, RZ ;  /* 0x000000ff00007202 */ /* 0x000fca0000000f00 */
        /* <DEDUP_REMOVED lines=8> */
[----:B------:R-:W-:Y:S02]  /*6120*/  @P0 IADD3 R7, PT, PT, -R18, R7, RZ ;  /* 0x0000000712070210 */ /* 0x000fe40007ffe1ff */
[----:B------:R-:W-:Y:S02]  /*6130*/  @P0 IADD3 R3, PT, PT, R3, 0x1, RZ ;  /* 0x0000000103030810 */ /* 0x000fe40007ffe0ff */
[----:B------:R-:W-:-:S13]  /*6140*/  ISETP.GE.U32.AND P1, PT, R7, R18, PT ;  /* 0x000000120700720c */ /* 0x000fda0003f26070 */
[----:B------:R-:W-:Y:S01]  /*6150*/  @P1 VIADD R3, R3, 0x1 ;  /* 0x0000000103031836 */ /* 0x000fe20000000000 */
[----:B------:R-:W-:-:S04]  /*6160*/  @!P2 LOP3.LUT R3, RZ, R18, RZ, 0x33, !PT ;  /* 0x00000012ff03a212 */ /* 0x000fc800078e33ff */
[----:B------:R-:W-:-:S05]  /*6170*/  IADD3 R21, PT, PT, -R3, RZ, RZ ;  /* 0x000000ff03157210 */ /* 0x000fca0007ffe1ff */
[----:B------:R-:W-:Y:S02]  /*6180*/  IMAD R21, R18, R21, R16 ;  /* 0x0000001512157224 */ /* 0x000fe400078e0210 */
[----:B------:R-:W-:Y:S01]  /*6190*/  IMAD.MOV.U32 R18, RZ, RZ, R3 ;  /* 0x000000ffff127224 */ /* 0x000fe200078e0003 */
[----:B------:R-:W-:Y:S06]  /*61a0*/  BRA `(.L_x_1044) ;  /* 0x0000000000407947 */ /* 0x000fec0003800000 */
.L_x_1043:
[----:B------:R-:W-:Y:S01]  /*61b0*/  MOV R28, R16 ;  /* 0x00000010001c7202 */ /* 0x000fe20000000f00 */
[----:B------:R-:W-:Y:S01]  /*61c0*/  IMAD.MOV.U32 R3, RZ, RZ, R9 ;  /* 0x000000ffff037224 */ /* 0x000fe200078e0009 */
[----:B------:R-:W-:Y:S02]  /*61d0*/  MOV R2, R18 ;  /* 0x0000001200027202 */ /* 0x000fe40000000f00 */
[----:B------:R-:W-:Y:S02]  /*61e0*/  MOV R0, R19 ;  /* 0x0000001300007202 */ /* 0x000fe40000000f00 */
[----:B------:R-:W-:-:S07]  /*61f0*/  MOV R26, 0x6210 ;  /* 0x00006210001a7802 */ /* 0x000fce0000000f00 */
[----:B------:R-:W-:Y:S05]  /*6200*/  CALL.REL.NOINC `($__internal_10_$__cuda_sm20_div_s64) ;  /* 0x0000001400147944 */ /* 0x000fea0003c00000 */
[----:B------:R-:W-:Y:S02]  /*6210*/  IADD3 R21, P0, PT, RZ, -R24, RZ ;  /* 0x80000018ff157210 */ /* 0x000fe40007f1e0ff */
[----:B------:R-:W-:-:S03]  /*6220*/  MOV R17, R9 ;  /* 0x0000000900117202 */ /* 0x000fc60000000f00 */
[----:B------:R-:W-:Y:S02]  /*6230*/  IMAD.X R7, RZ, RZ, ~R25, P0 ;  /* 0x000000ffff077224 */ /* 0x000fe400000e0e19 */
[----:B------:R-:W-:-:S04]  /*6240*/  IMAD.WIDE.U32 R2, R18, R21, R16 ;  /* 0x0000001512027225 */ /* 0x000fc800078e0010 */
[----:B------:R-:W-:Y:S01]  /*6250*/  IMAD R7, R7, R18, RZ ;  /* 0x0000001207077224 */ /* 0x000fe200078e02ff */
[----:B------:R-:W-:-:S03]  /*6260*/  MOV R18, R24 ;  /* 0x0000001800127202 */ /* 0x000fc60000000f00 */
[----:B------:R-:W-:Y:S01]  /*6270*/  IMAD R7, R19, R21, R7 ;  /* 0x0000001513077224 */ /* 0x000fe200078e0207 */
[----:B------:R-:W-:Y:S02]  /*6280*/  MOV R21, R2 ;  /* 0x0000000200157202 */ /* 0x000fe40000000f00 */
[----:B------:R-:W-:Y:S01]  /*6290*/  MOV R19, R25 ;  /* 0x0000001900137202 */ /* 0x000fe20000000f00 */
[----:B------:R-:W-:-:S07]  /*62a0*/  IMAD.IADD R0, R3, 0x1, R7 ;  /* 0x0000000103007824 */ /* 0x000fce00078e0207 */
.L_x_1044:
[----:B------:R-:W-:Y:S05]  /*62b0*/  BSYNC.RECONVERGENT B1 ;  /* 0x0000000000017941 */ /* 0x000fea0003800200 */
.L_x_1042:
        /* <DEDUP_REMOVED lines=32> */
[----:B------:R-:W-:Y:S02]  /*64c0*/  ISETP.GE.U32.AND P1, PT, R9, R16, PT ;  /* 0x000000100900720c */ /* 0x000fe40003f26070 */
[----:B------:R-:W-:-:S11]  /*64d0*/  MOV R9, RZ ;  /* 0x000000ff00097202 */ /* 0x000fd60000000f00 */
[----:B------:R-:W-:Y:S01]  /*64e0*/  @P1 VIADD R3, R3, 0x1 ;  /* 0x0000000103031836 */ /* 0x000fe20000000000 */
[----:B------:R-:W-:-:S04]  /*64f0*/  @!P2 LOP3.LUT R3, RZ, R16, RZ, 0x33, !PT ;  /* 0x00000010ff03a212 */ /* 0x000fc800078e33ff */
[----:B------:R-:W-:-:S05]  /*6500*/  IADD3 R17, PT, PT, -R3, RZ, RZ ;  /* 0x000000ff03117210 */ /* 0x000fca0007ffe1ff */
[----:B------:R-:W-:Y:S01]  /*6510*/  IMAD R17, R16, R17, R18 ;  /* 0x0000001110117224 */ /* 0x000fe200078e0212 */
[----:B------:R-:W-:Y:S01]  /*6520*/  MOV R16, R3 ;  /* 0x0000000300107202 */ /* 0x000fe20000000f00 */
[----:B------:R-:W-:Y:S06]  /*6530*/  BRA `(.L_x_1047) ;  /* 0x0000000000447947 */ /* 0x000fec0003800000 */
.L_x_1046:
[----:B------:R-:W-:Y:S01]  /*6540*/  MOV R28, R18 ;  /* 0x00000012001c7202 */ /* 0x000fe20000000f00 */
[----:B------:R-:W-:Y:S01]  /*6550*/  IMAD.MOV.U32 R3, RZ, RZ, R19 ;  /* 0x000000ffff037224 */ /* 0x000fe200078e0013 */
[----:B------:R-:W-:Y:S02]  /*6560*/  MOV R2, R16 ;  /* 0x0000001000027202 */ /* 0x000fe40000000f00 */
        /* <DEDUP_REMOVED lines=8> */
[----:B------:R-:W-:-:S04]  /*65f0*/  IMAD.WIDE.U32 R2, R16, R21, R2 ;  /* 0x0000001510027225 */ /* 0x000fc800078e0002 */
[----:B------:R-:W-:Y:S01]  /*6600*/  IMAD R9, R17, R21, R9 ;  /* 0x0000001511097224 */ /* 0x000fe200078e0209 */
[----:B------:R-:W-:Y:S01]  /*6610*/  MOV R17, R2 ;  /* 0x0000000200117202 */ /* 0x000fe20000000f00 */
[----:B------:R-:W-:-:S03]  /*6620*/  IMAD.MOV.U32 R16, RZ, RZ, R24 ;  /* 0x000000ffff107224 */ /* 0x000fc600078e0018 */
[----:B------:R-:W-:Y:S01]  /*6630*/  IADD3 R19, PT, PT, R3, R9, RZ ;  /* 0x0000000903137210 */ /* 0x000fe20007ffe0ff */
[----:B------:R-:W-:-:S07]  /*6640*/  IMAD.MOV.U32 R9, RZ, RZ, R25 ;  /* 0x000000ffff097224 */ /* 0x000fce00078e0019 */
.L_x_1047:
[----:B------:R-:W-:Y:S05]  /*6650*/  BSYNC.RECONVERGENT B1 ;  /* 0x0000000000017941 */ /* 0x000fea0003800200 */
.L_x_1045:
        /* <DEDUP_REMOVED lines=9> */
.L_x_1041:
        /* <DEDUP_REMOVED lines=15> */
[----:B0-----:R-:W-:-:S06]  /*67e0*/  IADD3 R18, PT, PT, R0, 0xffffffe, RZ ;  /* 0x0ffffffe00127810 */ /* 0x001fcc0007ffe0ff */
        /* <DEDUP_REMOVED lines=9> */
[----:B------:R-:W-:-:S04]  /*6880*/  @P0 IADD3 R7, PT, PT, -R2, R7, RZ ;  /* 0x0000000702070210 */ /* 0x000fc80007ffe1ff */
[----:B------:R-:W-:-:S13]  /*6890*/  ISETP.GE.U32.AND P0, PT, R7, R2, PT ;  /* 0x000000020700720c */ /* 0x000fda0003f06070 */
[----:B------:R-:W-:Y:S01]  /*68a0*/  @P0 IMAD.IADD R7, R7, 0x1, -R2 ;  /* 0x0000000107070824 */ /* 0x000fe200078e0a02 */
[----:B------:R-:W-:-:S04]  /*68b0*/  @!P1 LOP3.LUT R7, RZ, R2, RZ, 0x33, !PT ;  /* 0x00000002ff079212 */ /* 0x000fc800078e33ff */
[----:B------:R-:W-:Y:S01]  /*68c0*/  MOV R2, R7 ;  /* 0x0000000700027202 */ /* 0x000fe20000000f00 */
[----:B------:R-:W-:Y:S06]  /*68d0*/  BRA `(.L_x_1050) ;  /* 0x0000000000187947 */ /* 0x000fec0003800000 */
.L_x_1049:
[----:B------:R-:W-:Y:S01]  /*68e0*/  IMAD.MOV.U32 R4, RZ, RZ, R2 ;  /* 0x000000ffff047224 */ /* 0x000fe200078e0002 */
[----:B------:R-:W-:Y:S01]  /*68f0*/  MOV R24, R3 ;  /* 0x0000000300187202 */ /* 0x000fe20000000f00 */
[----:B------:R-:W-:Y:S01]  /*6900*/  IMAD.MOV.U32 R25, RZ, RZ, R9 ;  /* 0x000000ffff197224 */ /* 0x000fe200078e0009 */
[----:B------:R-:W-:Y:S02]  /*6910*/  MOV R0, R16 ;  /* 0x0000001000007202 */ /* 0x000fe40000000f00 */
[----:B------:R-:W-:-:S07]  /*6920*/  MOV R26, 0x6940 ;  /* 0x00006940001a7802 */ /* 0x000fce0000000f00 */
[----:B------:R-:W-:Y:S05]  /*6930*/  CALL.REL.NOINC `($__internal_11_$__cuda_sm20_rem_s64) ;  /* 0x0000001000947944 */ /* 0x000fea0003c00000 */
.L_x_1050:
[----:B------:R-:W-:Y:S05]  /*6940*/  BSYNC.RECONVERGENT B1 ;  /* 0x0000000000017941 */ /* 0x000fea0003800200 */
.L_x_1048:
[----:B------:R-:W0:Y:S02]  /*6950*/  LDC.64 R16, c[0x0][0x3a0] ;  /* 0x0000e800ff107b82 */ /* 0x000e240000000a00 */
[----:B0-----:R-:W-:-:S06]  /*6960*/  IMAD.WIDE.U32 R8, R8, 0x8, R16 ;  /* 0x0000000808087825 */ /* 0x001fcc00078e0010 */
[----:B------:R-:W2:Y:S01]  /*6970*/  LDG.E.64 R8, desc[UR8][R8.64] ;  /* 0x0000000808087981 */ /* 0x000ea2000c1e1b00 */
[----:B------:R-:W-:Y:S01]  /*6980*/  MOV R7, R5 ;  /* 0x0000000500077202 */ /* 0x000fe20000000f00 */
[-C--:B--2---:R-:W-:Y:S02]  /*6990*/  IMAD R17, R9, R2.reuse, RZ ;  /* 0x0000000209117224 */ /* 0x084fe400078e02ff */
[----:B------:R-:W-:-:S04]  /*69a0*/  IMAD.WIDE.U32 R6, R8, R2, R6 ;  /* 0x0000000208067225 */ /* 0x000fc800078e0006 */
[----:B------:R-:W-:-:S05]  /*69b0*/  IMAD R17, R8, R3, R17 ;  /* 0x0000000308117224 */ /* 0x000fca00078e0211 */
[----:B------:R-:W-:-:S07]  /*69c0*/  IADD3 R5, PT, PT, R7, R17, RZ ;  /* 0x0000001107057210 */ /* 0x000fce0007ffe0ff */
.L_x_1001:
[----:B------:R-:W0:Y:S02]  /*69d0*/  LDCU.64 UR14, c[0x0][0x390] ;  /* 0x00007200ff0e77ac */ /* 0x000e240008000a00 */
[----:B0-----:R-:W-:-:S04]  /*69e0*/  LEA R2, P0, R6, UR14, 0x3 ;  /* 0x0000000e06027c11 */ /* 0x001fc8000f8018ff */
[----:B------:R-:W-:-:S06]  /*69f0*/  LEA.HI.X R3, R6, UR15, R5, 0x3, P0 ;  /* 0x0000000f06037c11 */ /* 0x000fcc00080f1c05 */
[----:B------:R-:W2:Y:S04]  /*6a00*/  LDG.E.64 R2, desc[UR8][R2.64] ;  /* 0x0000000802027981 */ /* 0x000ea8000c1e1b00 */
[----:B--2---:R1:W-:Y:S04]  /*6a10*/  STS.64 [R11], R2 ;  /* 0x000000020b007388 */ /* 0x0043e80000000a00 */
[----:B------:R1:W-:Y:S02]  /*6a20*/  STS.64 [R12], R14 ;  /* 0x0000000e0c007388 */ /* 0x0003e40000000a00 */
.L_x_1000:
[----:B------:R-:W-:Y:S05]  /*6a30*/  BSYNC.RECONVERGENT B0 ;  /* 0x0000000000007941 */ /* 0x000fea0003800200 */
.L_x_952:
[----:B------:R-:W-:Y:S01]  /*6a40*/  BAR.SYNC.DEFER_BLOCKING 0x0 ;  /* 0x0000000000007b1d */ /* 0x000fe20000010000 */
[----:B------:R-:W-:-:S13]  /*6a50*/  ISETP.GE.U32.AND P0, PT, R10, 0x42, PT ;  /* 0x000000420a00780c */ /* 0x000fda0003f06070 */
[----:B------:R-:W-:Y:S05]  /*6a60*/  @!P0 BRA `(.L_x_1051) ;  /* 0x0000000000788947 */ /* 0x000fea0003800000 */
.L_x_1056:
[--C-:B------:R-:W-:Y:S01]  /*6a70*/  IMAD.MOV.U32 R0, RZ, RZ, R10.reuse ;  /* 0x000000ffff007224 */ /* 0x100fe200078e000a */
[----:B------:R-:W-:Y:S01]  /*6a80*/  SHF.R.U32.HI R10, RZ, 0x1, R10 ;  /* 0x00000001ff0a7819 */ /* 0x000fe2000001160a */
[----:B------:R-:W-:Y:S03]  /*6a90*/  BSSY.RECONVERGENT B0, `(.L_x_1052) ;  /* 0x0000017000007945 */ /* 0x000fe60003800200 */
[----:B------:R-:W-:-:S13]  /*6aa0*/  ISETP.GE.U32.AND P0, PT, R13, R10, PT ;  /* 0x0000000a0d00720c */ /* 0x000fda0003f06070 */
[----:B012---:R-:W-:Y:S05]  /*6ab0*/  @P0 BRA `(.L_x_1053) ;  /* 0x0000000000500947 */ /* 0x007fea0003800000 */
[C---:B------:R-:W-:Y:S01]  /*6ac0*/  LEA R6, R10.reuse, R11, 0x3 ;  /* 0x0000000b0a067211 */ /* 0x040fe200078e18ff */
[----:B-1----:R-:W-:Y:S01]  /*6ad0*/  LDS.64 R2, [R11] ;  /* 0x000000000b027984 */ /* 0x002fe20000000a00 */
[----:B------:R-:W-:Y:S01]  /*6ae0*/  LEA R8, R10, R12, 0x3 ;  /* 0x0000000c0a087211 */ /* 0x000fe200078e18ff */
[----:B------:R-:W-:Y:S03]  /*6af0*/  BSSY.RELIABLE B1, `(.L_x_1054) ;  /* 0x000000e000017945 */ /* 0x000fe60003800100 */
[----:B------:R-:W1:Y:S02]  /*6b00*/  LDS.64 R6, [R6] ;  /* 0x0000000006067984 */ /* 0x000e640000000a00 */
[----:B-1----:R-:W-:-:S14]  /*6b10*/  DSETP.GEU.AND P0, PT, R2, R6, PT ;  /* 0x000000060200722a */ /* 0x002fdc0003f0e000 */
[----:B0-----:R0:W1:Y:S01]  /*6b20*/  @!P0 LDS.64 R4, [R8] ;  /* 0x0000000008048984 */ /* 0x0010620000000a00 */
        /* <DEDUP_REMOVED lines=10> */
.L_x_1055:
[----:B------:R-:W-:Y:S05]  /*6bd0*/  BSYNC.RELIABLE B1 ;  /* 0x0000000000017941 */ /* 0x000fea0003800100 */
.L_x_1054:
[----:B------:R2:W-:Y:S04]  /*6be0*/  STS.64 [R11], R6 ;  /* 0x000000060b007388 */ /* 0x0005e80000000a00 */
[----:B-1----:R2:W-:Y:S02]  /*6bf0*/  STS.64 [R12], R4 ;  /* 0x000000040c007388 */ /* 0x0025e40000000a00 */
.L_x_1053:
[----:B------:R-:W-:Y:S05]  /*6c00*/  BSYNC.RECONVERGENT B0 ;  /* 0x0000000000007941 */ /* 0x000fea0003800200 */
.L_x_1052:
[----:B------:R-:W-:Y:S05]  /*6c10*/  WARPSYNC.ALL ;  /* 0x0000000000007948 */ /* 0x000fea0003800000 */
[----:B------:R-:W-:Y:S01]  /*6c20*/  BAR.SYNC.DEFER_BLOCKING 0x0 ;  /* 0x0000000000007b1d */ /* 0x000fe20000010000 */
[----:B------:R-:W-:-:S13]  /*6c30*/  ISETP.GT.U32.AND P0, PT, R0, 0x83, PT ;  /* 0x000000830000780c */ /* 0x000fda0003f04070 */
[----:B------:R-:W-:Y:S05]  /*6c40*/  @P0 BRA `(.L_x_1056) ;  /* 0xfffffffc00880947 */ /* 0x000fea000383ffff */
.L_x_1051:
[----:B------:R-:W-:-:S13]  /*6c50*/  ISETP.GT.U32.AND P0, PT, R13, 0x1f, PT ;  /* 0x0000001f0d00780c */ /* 0x000fda0003f04070 */
[----:B------:R-:W-:Y:S05]  /*6c60*/  @P0 EXIT ;  /* 0x000000000000094d */ /* 0x000fea0003800000 */
[----:B-1----:R-:W-:Y:S01]  /*6c70*/  LDS.64 R2, [R11] ;  /* 0x000000000b027984 */ /* 0x002fe20000000a00 */
[----:B------:R-:W-:Y:S04]  /*6c80*/  BSSY.RECONVERGENT B0, `(.L_x_1057) ;  /* 0x0000015000007945 */ /* 0x000fe80003800200 */
[----:B------:R-:W-:Y:S01]  /*6c90*/  BSSY.RELIABLE B1, `(.L_x_1058) ;  /* 0x000000f000017945 */ /* 0x000fe20003800100 */
[----:B0-2---:R-:W0:Y:S02]  /*6ca0*/  LDS.64 R4, [R11+0x100] ;  /* 0x000100000b047984 */ /* 0x005e240000000a00 */
        /* <DEDUP_REMOVED lines=13> */
.L_x_1059:
[----:B------:R-:W-:Y:S05]  /*6d80*/  BSYNC.RELIABLE B1 ;  /* 0x0000000000017941 */ /* 0x000fea0003800100 */
.L_x_1058:
[----:B------:R-:W0:Y:S04]  /*6d90*/  LDS.64 R2, [R12+0x100] ;  /* 0x000100000c027984 */ /* 0x000e280000000a00 */
[----:B0-----:R-:W-:Y:S04]  /*6da0*/  STS.64 [R12], R2 ;  /* 0x000000020c007388 */ /* 0x001fe80000000a00 */
[----:B------:R-:W0:Y:S04]  /*6db0*/  LDS.64 R4, [R11+0x100] ;  /* 0x000100000b047984 */ /* 0x000e280000000a00 */
[----:B0-----:R0:W-:Y:S02]  /*6dc0*/  STS.64 [R11], R4 ;  /* 0x000000040b007388 */ /* 0x0011e40000000a00 */
.L_x_1060:
[----:B------:R-:W-:Y:S05]  /*6dd0*/  BSYNC.RECONVERGENT B0 ;  /* 0x0000000000007941 */ /* 0x000fea0003800200 */
.L_x_1057:
        /* <DEDUP_REMOVED lines=18> */
.L_x_1063:
[----:B------:R-:W-:Y:S05]  /*6f00*/  BSYNC.RELIABLE B2 ;  /* 0x0000000000027941 */ /* 0x000fea0003800100 */
.L_x_1062:
[----:B------:R-:W0:Y:S04]  /*6f10*/  LDS.64 R2, [R12+0x80] ;  /* 0x000080000c027984 */ /* 0x000e280000000a00 */
[----:B0-----:R-:W-:Y:S04]  /*6f20*/  STS.64 [R12], R2 ;  /* 0x000000020c007388 */ /* 0x001fe80000000a00 */
[----:B------:R-:W0:Y:S04]  /*6f30*/  LDS.64 R4, [R11+0x80] ;  /* 0x000080000b047984 */ /* 0x000e280000000a00 */
[----:B0-----:R0:W-:Y:S02]  /*6f40*/  STS.64 [R11], R4 ;  /* 0x000000040b007388 */ /* 0x0011e40000000a00 */
.L_x_1064:
[----:B------:R-:W-:Y:S05]  /*6f50*/  BSYNC.RECONVERGENT B0 ;  /* 0x0000000000007941 */ /* 0x000fea0003800200 */
.L_x_1061:
        /* <DEDUP_REMOVED lines=18> */
.L_x_1067:
[----:B------:R-:W-:Y:S05]  /*7080*/  BSYNC.RELIABLE B3 ;  /* 0x0000000000037941 */ /* 0x000fea0003800100 */
.L_x_1066:
[----:B------:R-:W0:Y:S04]  /*7090*/  LDS.64 R2, [R12+0x40] ;  /* 0x000040000c027984 */ /* 0x000e280000000a00 */
[----:B0-----:R-:W-:Y:S04]  /*70a0*/  STS.64 [R12], R2 ;  /* 0x000000020c007388 */ /* 0x001fe80000000a00 */
[----:B------:R-:W0:Y:S04]  /*70b0*/  LDS.64 R4, [R11+0x40] ;  /* 0x000040000b047984 */ /* 0x000e280000000a00 */
[----:B0-----:R0:W-:Y:S02]  /*70c0*/  STS.64 [R11], R4 ;  /* 0x000000040b007388 */ /* 0x0011e40000000a00 */
.L_x_1068:
[----:B------:R-:W-:Y:S05]  /*70d0*/  BSYNC.RECONVERGENT B0 ;  /* 0x0000000000007941 */ /* 0x000fea0003800200 */
.L_x_1065:
        /* <DEDUP_REMOVED lines=18> */
.L_x_1071:
[----:B------:R-:W-:Y:S05]  /*7200*/  BSYNC.RELIABLE B4 ;  /* 0x0000000000047941 */ /* 0x000fea0003800100 */
.L_x_1070:
[----:B------:R-:W0:Y:S04]  /*7210*/  LDS.64 R2, [R12+0x20] ;  /* 0x000020000c027984 */ /* 0x000e280000000a00 */
[----:B0-----:R-:W-:Y:S04]  /*7220*/  STS.64 [R12], R2 ;  /* 0x000000020c007388 */ /* 0x001fe80000000a00 */
[----:B------:R-:W0:Y:S04]  /*7230*/  LDS.64 R4, [R11+0x20] ;  /* 0x000020000b047984 */ /* 0x000e280000000a00 */
[----:B0-----:R0:W-:Y:S02]  /*7240*/  STS.64 [R11], R4 ;  /* 0x000000040b007388 */ /* 0x0011e40000000a00 */
.L_x_1072:
[----:B------:R-:W-:Y:S05]  /*7250*/  BSYNC.RECONVERGENT B0 ;  /* 0x0000000000007941 */ /* 0x000fea0003800200 */
.L_x_1069:
        /* <DEDUP_REMOVED lines=18> */
.L_x_1075:
[----:B------:R-:W-:Y:S05]  /*7380*/  BSYNC.RELIABLE B5 ;  /* 0x0000000000057941 */ /* 0x000fea0003800100 */
.L_x_1074:
[----:B------:R-:W0:Y:S04]  /*7390*/  LDS.64 R2, [R12+0x10] ;  /* 0x000010000c027984 */ /* 0x000e280000000a00 */
[----:B0-----:R-:W-:Y:S04]  /*73a0*/  STS.64 [R12], R2 ;  /* 0x000000020c007388 */ /* 0x001fe80000000a00 */
[----:B------:R-:W0:Y:S04]  /*73b0*/  LDS.64 R4, [R11+0x10] ;  /* 0x000010000b047984 */ /* 0x000e280000000a00 */
[----:B0-----:R0:W-:Y:S02]  /*73c0*/  STS.64 [R11], R4 ;  /* 0x000000040b007388 */ /* 0x0011e40000000a00 */
.L_x_1076:
[----:B------:R-:W-:Y:S05]  /*73d0*/  BSYNC.RECONVERGENT B0 ;  /* 0x0000000000007941 */ /* 0x000fea0003800200 */
.L_x_1073:
        /* <DEDUP_REMOVED lines=18> */
.L_x_1079:
[----:B------:R-:W-:Y:S05]  /*7500*/  BSYNC.RELIABLE B6 ;  /* 0x0000000000067941 */ /* 0x000fea0003800100 */
.L_x_1078:
[----:B------:R-:W0:Y:S04]  /*7510*/  LDS.64 R2, [R12+0x8] ;  /* 0x000008000c027984 */ /* 0x000e280000000a00 */
[----:B0-----:R-:W-:Y:S04]  /*7520*/  STS.64 [R12], R2 ;  /* 0x000000020c007388 */ /* 0x001fe80000000a00 */
[----:B------:R-:W0:Y:S04]  /*7530*/  LDS.64 R4, [R11+0x8] ;  /* 0x000008000b047984 */ /* 0x000e280000000a00 */
[----:B0-----:R0:W-:Y:S02]  /*7540*/  STS.64 [R11], R4 ;  /* 0x000000040b007388 */ /* 0x0011e40000000a00 */
.L_x_1080:
[----:B------:R-:W-:Y:S05]  /*7550*/  BSYNC.RECONVERGENT B0 ;  /* 0x0000000000007941 */ /* 0x000fea0003800200 */
.L_x_1077:
[----:B------:R-:W-:Y:S05]  /*7560*/  WARPSYNC.ALL ;  /* 0x0000000000007948 */ /* 0x000fea0003800000 */
[----:B------:R-:W-:-:S13]  /*7570*/  ISETP.NE.AND P0, PT, R13, RZ, PT ;  /* 0x000000ff0d00720c */ /* 0x000fda0003f05270 */
[----:B------:R-:W-:Y:S05]  /*7580*/  @P0 EXIT ;  /* 0x000000000000094d */ /* 0x000fea0003800000 */
[----:B------:R-:W1:Y:S01]  /*7590*/  S2UR UR5, SR_CgaCtaId ;  /* 0x00000000000579c3 */ /* 0x000e620000008800 */
[----:B------:R-:W-:Y:S01]  /*75a0*/  UMOV UR4, 0x400 ;  /* 0x0000040000047882 */ /* 0x000fe20000000000 */
[----:B------:R-:W-:Y:S01]  /*75b0*/  LDS.64 R6, [UR6] ;  /* 0x00000006ff067984 */ /* 0x000fe20008000a00 */
[----:B0-----:R-:W0:Y:S05]  /*75c0*/  S2R R11, SR_CTAID.X ;  /* 0x00000000000b7919 */ /* 0x001e2a0000002500 */
[----:B------:R-:W0:Y:S08]  /*75d0*/  LDC.64 R4, c[0x0][0x380] ;  /* 0x0000e000ff047b82 */ /* 0x000e300000000a00 */
[----:B------:R-:W2:Y:S01]  /*75e0*/  LDC.64 R8, c[0x0][0x388] ;  /* 0x0000e200ff087b82 */ /* 0x000ea20000000a00 */
[----:B-1----:R-:W-:-:S09]  /*75f0*/  ULEA UR4, UR5, UR4, 0x18 ;  /* 0x0000000405047291 */ /* 0x002fd2000f8ec0ff */
[----:B------:R-:W1:Y:S01]  /*7600*/  LDS.64 R2, [UR4] ;  /* 0x00000004ff027984 */ /* 0x000e620008000a00 */
[----:B0-----:R-:W-:-:S04]  /*7610*/  IMAD.WIDE.U32 R4, R11, 0x8, R4 ;  /* 0x000000080b047825 */ /* 0x001fc800078e0004 */
[----:B--2---:R-:W-:Y:S01]  /*7620*/  IMAD.WIDE.U32 R8, R11, 0x8, R8 ;  /* 0x000000080b087825 */ /* 0x004fe200078e0008 */
[----:B-1----:R-:W-:Y:S04]  /*7630*/  STG.E.64 desc[UR8][R4.64], R2 ;  /* 0x0000000204007986 */ /* 0x002fe8000c101b08 */
[----:B------:R-:W-:Y:S01]  /*7640*/  STG.E.64 desc[UR8][R8.64], R6 ;  /* 0x0000000608007986 */ /* 0x000fe2000c101b08 */
[----:B------:R-:W-:Y:S05]  /*7650*/  EXIT ;  /* 0x000000000000794d */ /* 0x000fea0003800000 */
        .weak           $__internal_10_$__cuda_sm20_div_s64
        .type           $__internal_10_$__cuda_sm20_div_s64,@function
        .size           $__internal_10_$__cuda_sm20_div_s64,($__internal_11_$__cuda_sm20_rem_s64 - $__internal_10_$__cuda_sm20_div_s64)
$__internal_10_$__cuda_sm20_div_s64:
        /* <DEDUP_REMOVED lines=18> */
[----:B------:R-:W-:-:S04]  /*7780*/  IMAD.HI.U32 R31, P1, R43, R31, R32 ;  /* 0x0000001f2b1f7227 */ /* 0x000fc80007820020 */
[----:B------:R-:W-:-:S04]  /*7790*/  IMAD.HI.U32 R33, R43, R27, RZ ;  /* 0x0000001b2b217227 */ /* 0x000fc800078e00ff */
[----:B------:R-:W-:Y:S01]  /*77a0*/  IMAD R27, R43, R27, RZ ;  /* 0x0000001b2b1b7224 */ /* 0x000fe200078e02ff */
[----:B------:R-:W-:-:S04]  /*77b0*/  IADD3.X R33, PT, PT, R33, R43, RZ, P0, !PT ;  /* 0x0000002b21217210 */ /* 0x000fc800007fe4ff */
        /* <DEDUP_REMOVED lines=9> */
[----:B------:R-:W-:-:S04]  /*7850*/  IMAD.HI.U32 R32, R33, R31, RZ ;  /* 0x0000001f21207227 */ /* 0x000fc800078e00ff */
[----:B------:R-:W-:Y:S01]  /*7860*/  IMAD.HI.U32 R27, P0, R33, R27, R42 ;  /* 0x0000001b211b7227 */ /* 0x000fe2000780002a */
[----:B------:R-:W-:-:S03]  /*7870*/  MOV R43, RZ ;  /* 0x000000ff002b7202 */ /* 0x000fc60000000f00 */
[----:B------:R-:W-:Y:S02]  /*7880*/  IMAD R31, R33, R31, RZ ;  /* 0x0000001f211f7224 */ /* 0x000fe400078e02ff */
[----:B------:R-:W-:-:S03]  /*7890*/  IMAD.X R33, R32, 0x1, R33, P1 ;  /* 0x0000000120217824 */ /* 0x000fc600008e0621 */
        /* <DEDUP_REMOVED lines=36> */
[----:B------:R-:W-:Y:S02]  /*7ae0*/  IADD3 R24, P3, PT, RZ, -R25, RZ ;  /* 0x80000019ff187210 */ /* 0x000fe40007f7e0ff */
[----:B------:R-:W-:Y:S02]  /*7af0*/  ISETP.NE.U32.AND P0, PT, R2, RZ, PT ;  /* 0x000000ff0200720c */ /* 0x000fe40003f05070 */
[----:B------:R-:W-:Y:S01]  /*7b00*/  ISETP.GE.AND P1, PT, R3, RZ, PT ;  /* 0x000000ff0300720c */ /* 0x000fe20003f26270 */
[----:B------:R-:W-:Y:S01]  /*7b10*/  IMAD.X R2, RZ, RZ, ~R27, P3 ;  /* 0x000000ffff027224 */ /* 0x000fe200018e0e1b */
[----:B------:R-:W-:-:S02]  /*7b20*/  ISETP.NE.AND.EX P0, PT, R0, RZ, PT, P0 ;  /* 0x000000ff0000720c */ /* 0x000fc40003f05300 */
[----:B------:R-:W-:Y:S02]  /*7b30*/  SEL R24, R24, R25, !P1 ;  /* 0x0000001918187207 */ /* 0x000fe40004800000 */
[----:B------:R-:W-:Y:S01]  /*7b40*/  SEL R2, R2, R27, !P1 ;  /* 0x0000001b02027207 */ /* 0x000fe20004800000 */
[----:B------:R-:W-:Y:S01]  /*7b50*/  HFMA2 R27, -RZ, RZ, 0, 0 ;  /* 0x00000000ff1b7431 */ /* 0x000fe200000001ff */
[----:B------:R-:W-:Y:S02]  /*7b60*/  SEL R24, R24, 0xffffffff, P0 ;  /* 0xffffffff18187807 */ /* 0x000fe40000000000 */
[----:B------:R-:W-:Y:S01]  /*7b70*/  SEL R25, R2, 0xffffffff, P0 ;  /* 0xffffffff02197807 */ /* 0x000fe20000000000 */
[----:B------:R-:W-:Y:S06]  /*7b80*/  RET.REL.NODEC R26 `(uncontiguous_reduce_f64) ;  /* 0xffffff841a1c7950 */ /* 0x000fec0003c3ffff */
        .weak           $__internal_11_$__cuda_sm20_rem_s64
        .type           $__internal_11_$__cuda_sm20_rem_s64,@function
        .size           $__internal_11_$__cuda_sm20_rem_s64,(.L_x_4847 - $__internal_11_$__cuda_sm20_rem_s64)
$__internal_11_$__cuda_sm20_rem_s64:
[----:B------:R-:W-:Y:S02]  /*7b90*/  IADD3 R3, P1, PT, RZ, -R4, RZ ;  /* 0x80000004ff037210 */ /* 0x000fe40007f3e0ff */
[----:B------:R-:W-:Y:S02]  /*7ba0*/  ISETP.GE.AND P0, PT, R24, RZ, PT ;  /* 0x000000ff1800720c */ /* 0x000fe40003f06270 */
[----:B------:R-:W-:Y:S02]  /*7bb0*/  IADD3.X R19, PT, PT, RZ, ~R24, RZ, P1, !PT ;  /* 0x80000018ff137210 */ /* 0x000fe40000ffe4ff */
        /* <DEDUP_REMOVED lines=13> */
[----:B------:R-:W-:-:S04]  /*7c90*/  IMAD.WIDE.U32 R18, P0, R20, R27, R18 ;  /* 0x0000001b14127225 */ /* 0x000fc80007800012 */
[C---:B------:R-:W-:Y:S02]  /*7ca0*/  IMAD R20, R21.reuse, R27, RZ ;  /* 0x0000001b15147224 */ /* 0x040fe400078e02ff */
[----:B------:R-:W-:Y:S01]  /*7cb0*/  IMAD.HI.U32 R19, P1, R21, R31, R18 ;  /* 0x0000001f15137227 */ /* 0x000fe20007820012 */
[----:B------:R-:W-:-:S03]  /*7cc0*/  IADD3 R31, P4, PT, RZ, -R0, RZ ;  /* 0x80000000ff1f7210 */ /* 0x000fc60007f9e0ff */
[----:B------:R-:W-:Y:S01]  /*7cd0*/  IMAD.HI.U32 R27, R21, R27, RZ ;  /* 0x0000001b151b7227 */ /* 0x000fe200078e00ff */
[----:B------:R-:W-:-:S03]  /*7ce0*/  IADD3 R19, P2, PT, R20, R19, RZ ;  /* 0x0000001314137210 */ /* 0x000fc60007f5e0ff */
        /* <DEDUP_REMOVED lines=12> */
[----:B------:R-:W-:-:S03]  /*7db0*/  SEL R21, R31, R0, !P1 ;  /* 0x000000001f157207 */ /* 0x000fc60004800000 */
[----:B------:R-:W-:Y:S01]  /*7dc0*/  IMAD R19, R27, R20, RZ ;  /* 0x000000141b137224 */ /* 0x000fe200078e02ff */
[----:B------:R-:W-:Y:S01]  /*7dd0*/  IADD3.X R20, PT, PT, RZ, ~R25, RZ, P4, !PT ;  /* 0x80000019ff147210 */ /* 0x000fe200027fe4ff */
[----:B------:R-:W-:-:S03]  /*7de0*/  IMAD.X R27, R28, 0x1, R27, P0 ;  /* 0x000000011c1b7824 */ /* 0x000fc600000e061b */
[----:B------:R-:W-:Y:S01]  /*7df0*/  IADD3 R0, P3, PT, R19, R18, RZ ;  /* 0x0000001213007210 */ /* 0x000fe20007f7e0ff */
[----:B------:R-:W-:Y:S01]  /*7e00*/  HFMA2 R19, -RZ, RZ, 0, 0 ;  /* 0x00000000ff137431 */ /* 0x000fe200000001ff */
[----:B------:R-:W-:Y:S02]  /*7e10*/  SEL R25, R20, R25, !P1 ;  /* 0x0000001914197207 */ /* 0x000fe40004800000 */
        /* <DEDUP_REMOVED lines=35> */
[----:B------:R-:W-:Y:S06]  /*8050*/  RET.REL.NODEC R26 `(uncontiguous_reduce_f64) ;  /* 0xffffff7c1ae87950 */ /* 0x000fec0003c3ffff */
.L_x_1081:
        /* <DEDUP_REMOVED lines=10> */
.L_x_4847:


//--------------------- .text.contiguous_reduce_f64 --------------------------
	.section	.text.contiguous_reduce_f64,"ax",@progbits
	.align	128
        .global         contiguous_reduce_f64
        .type           contiguous_reduce_f64,@function
        .size           contiguous_reduce_f64,(.L_x_4902 - contiguous_reduce_f64)
        .other          contiguous_reduce_f64,@"STO_CUDA_ENTRY STV_DEFAULT"
contiguous_reduce_f64:
.text.contiguous_reduce_f64:
        /* <DEDUP_REMOVED lines=25> */
[----:B------:R-:W0:Y:S02]  /*0190*/  LDCU.64 UR4, c[0x0][0x390] ;  /* 0x00007200ff0477ac */ /* 0x000e240008000a00 */
[----:B0-----:R-:W-:Y:S02]  /*01a0*/  LEA R10, P0, R6, UR4, 0x3 ;  /* 0x00000004060a7c11 */ /* 0x001fe4000f8018ff */
[----:B------:R-:W-:Y:S02]  /*01b0*/  LEA R12, P1, R8, UR4, 0x3 ;  /* 0x00000004080c7c11 */ /* 0x000fe4000f8218ff */
[----:B------:R-:W-:Y:S02]  /*01c0*/  LEA.HI.X R11, R6, UR5, RZ, 0x3, P0 ;  /* 0x00000005060b7c11 */ /* 0x000fe400080f1cff */
[----:B------:R-:W-:-:S04]  /*01d0*/  LEA.HI.X R13, R8, UR5, RZ, 0x3, P1 ;  /* 0x00000005080d7c11 */ /* 0x000fc800088f1cff */
[----:B------:R-:W2:Y:S04]  /*01e0*/  LDG.E.64 R10, desc[UR8][R10.64] ;  /* 0x000000080a0a7981 */ /* 0x000ea8000c1e1b00 */
[----:B------:R-:W2:Y:S01]  /*01f0*/  LDG.E.64 R12, desc[UR8][R12.64] ;  /* 0x000000080c0c7981 */ /* 0x000ea2000c1e1b00 */
[----:B------:R-:W-:Y:S01]  /*0200*/  IMAD.MOV.U32 R9, RZ, RZ, RZ ;  /* 0x000000ffff097224 */ /* 0x000fe200078e00ff */
[----:B--2---:R-:W-:-:S14]  /*0210*/  DSETP.GEU.AND P0, PT, R10, R12, PT ;  /* 0x0000000c0a00722a */ /* 0x004fdc0003f0e000 */
[----:B------:R1:W-:Y:S04]  /*0220*/  @!P0 STS.64 [R4], R12 ;  /* 0x0000000c04008388 */ /* 0x0003e80000000a00 */
[----:B------:R1:W-:Y:S04]  /*0230*/  @!P0 STS.64 [R3], R8 ;  /* 0x0000000803008388 */ /* 0x0003e80000000a00 */
[----:B------:R1:W-:Y:S04]  /*0240*/  @P0 STS.64 [R4], R10 ;  /* 0x0000000a04000388 */ /* 0x0003e80000000a00 */
[----:B------:R1:W-:Y:S01]  /*0250*/  @P0 STS.64 [R3], R6 ;  /* 0x0000000603000388 */ /* 0x0003e20000000a00 */
[----:B------:R-:W-:Y:S05]  /*0260*/  BRA `(.L_x_1084) ;  /* 0x0000000000247947 */ /* 0x000fea0003800000 */
.L_x_1083:
[----:B------:R-:W-:-:S04]  /*0270*/  ISETP.GE.U32.AND P0, PT, R6, UR10, PT ;  /* 0x0000000a06007c0c */ /* 0x000fc8000bf06070 */
[----:B------:R-:W-:-:S13]  /*0280*/  ISETP.GE.U32.AND.EX P0, PT, RZ, UR11, PT, P0 ;  /* 0x0000000bff007c0c */ /* 0x000fda000bf06100 */
[----:B------:R-:W-:Y:S05]  /*0290*/  @P0 BRA `(.L_x_1084) ;  /* 0x0000000000180947 */ /* 0x000fea0003800000 */
[----:B------:R-:W0:Y:S02]  /*02a0*/  LDCU.64 UR4, c[0x0][0x390] ;  /* 0x00007200ff0477ac */ /* 0x000e240008000a00 */
[----:B0-----:R-:W-:-:S04]  /*02b0*/  LEA R8, P0, R6, UR4, 0x3 ;  /* 0x0000000406087c11 */ /* 0x001fc8000f8018ff */
[----:B------:R-:W-:-:S06]  /*02c0*/  LEA.HI.X R9, R6, UR5, RZ, 0x3, P0 ;  /* 0x0000000506097c11 */ /* 0x000fcc00080f1cff */
[----:B------:R-:W2:Y:S04]  /*02d0*/  LDG.E.64 R8, desc[UR8][R8.64] ;  /* 0x0000000808087981 */ /* 0x000ea8000c1e1b00 */
[----:B--2---:R0:W-:Y:S04]  /*02e0*/  STS.64 [R4], R8 ;  /* 0x0000000804007388 */ /* 0x0041e80000000a00 */
[----:B------:R0:W-:Y:S02]  /*02f0*/  STS.64 [R3], R6 ;  /* 0x0000000603007388 */ /* 0x0001e40000000a00 */
.L_x_1084:
[----:B------:R-:W-:Y:S05]  /*0300*/  BSYNC.RECONVERGENT B0 ;  /* 0x0000000000007941 */ /* 0x000fea0003800200 */
.L_x_1082:
[----:B------:R-:W-:Y:S01]  /*0310*/  BAR.SYNC.DEFER_BLOCKING 0x0 ;  /* 0x0000000000007b1d */ /* 0x000fe20000010000 */
[----:B------:R-:W-:-:S13]  /*0320*/  ISETP.GE.U32.AND P0, PT, R5, 0x42, PT ;  /* 0x000000420500780c */ /* 0x000fda0003f06070 */
[----:B------:R-:W-:Y:S05]  /*0330*/  @!P0 BRA `(.L_x_1085) ;  /* 0x0000000000788947 */ /* 0x000fea0003800000 */
.L_x_1090:
[--C-:B-1----:R-:W-:Y:S01]  /*0340*/  IMAD.MOV.U32 R12, RZ, RZ, R5.reuse ;  /* 0x000000ffff0c7224 */ /* 0x102fe200078e0005 */
[----:B------:R-:W-:Y:S01]  /*0350*/  SHF.R.U32.HI R5, RZ, 0x1, R5 ;  /* 0x00000001ff057819 */ /* 0x000fe20000011605 */
[----:B------:R-:W-:Y:S03]  /*0360*/  BSSY.RECONVERGENT B0, `(.L_x_1086) ;  /* 0x0000017000007945 */ /* 0x000fe60003800200 */
[----:B------:R-:W-:-:S13]  /*0370*/  ISETP.GE.U32.AND P0, PT, R2, R5, PT ;  /* 0x000000050200720c */ /* 0x000fda0003f06070 */
[----:B0-2---:R-:W-:Y:S05]  /*0380*/  @P0 BRA `(.L_x_1087) ;  /* 0x0000000000500947 */ /* 0x005fea0003800000 */
[C---:B------:R-:W-:Y:S01]  /*0390*/  IMAD R10, R5.reuse, 0x8, R4 ;  /* 0x00000008050a7824 */ /* 0x040fe200078e0204 */
[----:B0-----:R-:W-:Y:S01]  /*03a0*/  LDS.64 R6, [R4] ;  /* 0x0000000004067984 */ /* 0x001fe20000000a00 */
        /* <DEDUP_REMOVED lines=15> */
.L_x_1089:
[----:B------:R-:W-:Y:S05]  /*04a0*/  BSYNC.RELIABLE B1 ;  /* 0x0000000000017941 */ /* 0x000fea0003800100 */
.L_x_1088:
[----:B------:R2:W-:Y:S04]  /*04b0*/  STS.64 [R4], R10 ;  /* 0x0000000a04007388 */ /* 0x0005e80000000a00 */
[----:B-1----:R2:W-:Y:S02]  /*04c0*/  STS.64 [R3], R8 ;  /* 0x0000000803007388 */ /* 0x0025e40000000a00 */
.L_x_1087:
[----:B------:R-:W-:Y:S05]  /*04d0*/  BSYNC.RECONVERGENT B0 ;  /* 0x0000000000007941 */ /* 0x000fea0003800200 */
.L_x_1086:
[----:B------:R-:W-:Y:S05]  /*04e0*/  WARPSYNC.ALL ;  /* 0x0000000000007948 */ /* 0x000fea0003800000 */
[----:B------:R-:W-:Y:S01]  /*04f0*/  BAR.SYNC.DEFER_BLOCKING 0x0 ;  /* 0x0000000000007b1d */ /* 0x000fe20000010000 */
[----:B------:R-:W-:-:S13]  /*0500*/  ISETP.GT.U32.AND P0, PT, R12, 0x83, PT ;  /* 0x000000830c00780c */ /* 0x000fda0003f04070 */
[----:B------:R-:W-:Y:S05]  /*0510*/  @P0 BRA `(.L_x_1090) ;  /* 0xfffffffc00880947 */ /* 0x000fea000383ffff */
.L_x_1085:
[----:B------:R-:W-:-:S13]  /*0520*/  ISETP.GT.U32.AND P0, PT, R2, 0x1f, PT ;  /* 0x0000001f0200780c */ /* 0x000fda0003f04070 */
[----:B------:R-:W-:Y:S05]  /*0530*/  @P0 EXIT ;  /* 0x000000000000094d */ /* 0x000fea0003800000 */
[----:B01----:R-:W-:Y:S01]  /*0540*/  LDS.64 R6, [R4] ;  /* 0x0000000004067984 */ /* 0x003fe20000000a00 */
[----:B------:R-:W-:Y:S04]  /*0550*/  BSSY.RECONVERGENT B1, `(.L_x_1091) ;  /* 0x0000015000017945 */ /* 0x000fe80003800200 */
[----:B------:R-:W-:Y:S01]  /*0560*/  BSSY.RELIABLE B0, `(.L_x_1092) ;  /* 0x000000f000007945 */ /* 0x000fe20003800100 */
[----:B--2---:R-:W0:Y:S02]  /*0570*/  LDS.64 R8, [R4+0x100] ;  /* 0x0001000004087984 */ /* 0x004e240000000a00 */
        /* <DEDUP_REMOVED lines=13> */
.L_x_1093:
[----:B------:R-:W-:Y:S05]  /*0650*/  BSYNC.RELIABLE B0 ;  /* 0x0000000000007941 */ /* 0x000fea0003800100 */
.L_x_1092:
[----:B------:R-:W0:Y:S04]  /*0660*/  LDS.64 R6, [R3+0x100] ;  /* 0x0001000003067984 */ /* 0x000e280000000a00 */
[----:B0-----:R-:W-:Y:S04]  /*0670*/  STS.64 [R3], R6 ;  /* 0x0000000603007388 */ /* 0x001fe80000000a00 */
[----:B------:R-:W0:Y:S04]  /*0680*/  LDS.64 R8, [R4+0x100] ;  /* 0x0001000004087984 */ /* 0x000e280000000a00 */
[----:B0-----:R0:W-:Y:S02]  /*0690*/  STS.64 [R4], R8 ;  /* 0x0000000804007388 */ /* 0x0011e40000000a00 */
.L_x_1094:
[----:B------:R-:W-:Y:S05]  /*06a0*/  BSYNC.RECONVERGENT B1 ;  /* 0x0000000000017941 */ /* 0x000fea0003800200 */
.L_x_1091:
        /* <DEDUP_REMOVED lines=18> */
.L_x_1097:
[----:B------:R-:W-:Y:S05]  /*07d0*/  BSYNC.RELIABLE B1 ;  /* 0x0000000000017941 */ /* 0x000fea0003800100 */
.L_x_1096:
[----:B------:R-:W0:Y:S04]  /*07e0*/  LDS.64 R6, [R3+0x80] ;  /* 0x0000800003067984 */ /* 0x000e280000000a00 */
[----:B0-----:R-:W-:Y:S04]  /*07f0*/  STS.64 [R3], R6 ;  /* 0x0000000603007388 */ /* 0x001fe80000000a00 */
[----:B------:R-:W0:Y:S04]  /*0800*/  LDS.64 R8, [R4+0x80] ;  /* 0x0000800004087984 */ /* 0x000e280000000a00 */
[----:B0-----:R0:W-:Y:S02]  /*0810*/  STS.64 [R4], R8 ;  /* 0x0000000804007388 */ /* 0x0011e40000000a00 */
.L_x_1098:
[----:B------:R-:W-:Y:S05]  /*0820*/  BSYNC.RECONVERGENT B2 ;  /* 0x0000000000027941 */ /* 0x000fea0003800200 */
.L_x_1095:
        /* <DEDUP_REMOVED lines=18> */
.L_x_1101:
[----:B------:R-:W-:Y:S05]  /*0950*/  BSYNC.RELIABLE B2 ;  /* 0x0000000000027941 */ /* 0x000fea0003800100 */
.L_x_1100:
[----:B------:R-:W0:Y:S04]  /*0960*/  LDS.64 R6, [R3+0x40] ;  /* 0x0000400003067984 */ /* 0x000e280000000a00 */
[----:B0-----:R-:W-:Y:S04]  /*0970*/  STS.64 [R3], R6 ;  /* 0x0000000603007388 */ /* 0x001fe80000000a00 */
[----:B------:R-:W0:Y:S04]  /*0980*/  LDS.64 R8, [R4+0x40] ;  /* 0x0000400004087984 */ /* 0x000e280000000a00 */
[----:B0-----:R0:W-:Y:S02]  /*0990*/  STS.64 [R4], R8 ;  /* 0x0000000804007388 */ /* 0x0011e40000000a00 */
.L_x_1102:
[----:B------:R-:W-:Y:S05]  /*09a0*/  BSYNC.RECONVERGENT B3 ;  /* 0x0000000000037941 */ /* 0x000fea0003800200 */
.L_x_1099:
        /* <DEDUP_REMOVED lines=18> */
.L_x_1105:
[----:B------:R-:W-:Y:S05]  /*0ad0*/  BSYNC.RELIABLE B3 ;  /* 0x0000000000037941 */ /* 0x000fea0003800100 */
.L_x_1104:
[----:B------:R-:W0:Y:S04]  /*0ae0*/  LDS.64 R6, [R3+0x20] ;  /* 0x0000200003067984 */ /* 0x000e280000000a00 */
[----:B0-----:R-:W-:Y:S04]  /*0af0*/  STS.64 [R3], R6 ;  /* 0x0000000603007388 */ /* 0x001fe80000000a00 */
[----:B------:R-:W0:Y:S04]  /*0b00*/  LDS.64 R8, [R4+0x20] ;  /* 0x0000200004087984 */ /* 0x000e280000000a00 */
[----:B0-----:R0:W-:Y:S02]  /*0b10*/  STS.64 [R4], R8 ;  /* 0x0000000804007388 */ /* 0x0011e40000000a00 */
.L_x_1106:
[----:B------:R-:W-:Y:S05]  /*0b20*/  BSYNC.RECONVERGENT B4 ;  /* 0x0000000000047941 */ /* 0x000fea0003800200 */
.L_x_1103:
        /* <DEDUP_REMOVED lines=18> */
.L_x_1109:
[----:B------:R-:W-:Y:S05]  /*0c50*/  BSYNC.RELIABLE B4 ;  /* 0x0000000000047941 */ /* 0x000fea0003800100 */
.L_x_1108:
[----:B------:R-:W0:Y:S04]  /*0c60*/  LDS.64 R6, [R3+0x10] ;  /* 0x0000100003067984 */ /* 0x000e280000000a00 */
[----:B0-----:R-:W-:Y:S04]  /*0c70*/  STS.64 [R3], R6 ;  /* 0x0000000603007388 */ /* 0x001fe80000000a00 */
[----:B------:R-:W0:Y:S04]  /*0c80*/  LDS.64 R8, [R4+0x10] ;  /* 0x0000100004087984 */ /* 0x000e280000000a00 */
[----:B0-----:R0:W-:Y:S02]  /*0c90*/  STS.64 [R4], R8 ;  /* 0x0000000804007388 */ /* 0x0011e40000000a00 */
.L_x_1110:
[----:B------:R-:W-:Y:S05]  /*0ca0*/  BSYNC.RECONVERGENT B5 ;  /* 0x0000000000057941 */ /* 0x000fea0003800200 */
.L_x_1107:
        /* <DEDUP_REMOVED lines=18> */
.L_x_1113:
[----:B------:R-:W-:Y:S05]  /*0dd0*/  BSYNC.RELIABLE B6 ;  /* 0x0000000000067941 */ /* 0x000fea0003800100 */
.L_x_1112:
[----:B------:R-:W0:Y:S04]  /*0de0*/  LDS.64 R6, [R3+0x8] ;  /* 0x0000080003067984 */ /* 0x000e280000000a00 */
[----:B0-----:R-:W-:Y:S04]  /*0df0*/  STS.64 [R3], R6 ;  /* 0x0000000603007388 */ /* 0x001fe80000000a00 */
[----:B------:R-:W0:Y:S04]  /*0e00*/  LDS.64 R8, [R4+0x8] ;  /* 0x0000080004087984 */ /* 0x000e280000000a00 */
[----:B0-----:R0:W-:Y:S02]  /*0e10*/  STS.64 [R4], R8 ;  /* 0x0000000804007388 */ /* 0x0011e40000000a00 */
.L_x_1114:
[----:B------:R-:W-:Y:S05]  /*0e20*/  BSYNC.RECONVERGENT B5 ;  /* 0x0000000000057941 */ /* 0x000fea0003800200 */
.L_x_1111:
        /* <DEDUP_REMOVED lines=15> */
.L_x_1115:
        /* <DEDUP_REMOVED lines=14> */
.L_x_4902:


//--------------------- .text.nkd2_f32            --------------------------
	.section	.text.nkd2_f32,"ax",@progbits
	.align	128
        .global         nkd2_f32
        .type           nkd2_f32,@function
        .size           nkd2_f32,(.L_x_4903 - nkd2_f32)
        .other          nkd2_f32,@"STO_CUDA_ENTRY STV_DEFAULT"
nkd2_f32:
.text.nkd2_f32:
[----:B------:R-:W-:Y:S08]  /*0000*/  LDC R1, c[0x0][0x37c] ;  /* 0x0000df00ff017b82 */ /* 0x000ff00000000800 */
[----:B------:R-:W0:Y:S01]  /*0010*/  S2UR UR4, SR_CTAID.Y ;  /* 0x00000000000479c3 */ /* 0x000e220000002600 */
[----:B------:R-:W0:Y:S01]  /*0020*/  LDCU.64 UR6, c[0x0][0x398] ;  /* 0x00007300ff0677ac */ /* 0x000e220008000a00 */
[----:B------:R-:W1:Y:S01]  /*0030*/  S2R R5, SR_CTAID.X ;  /* 0x0000000000057919 */ /* 0x000e620000002500 */
[----:B------:R-:W1:Y:S01]  /*0040*/  LDCU UR9, c[0x0][0x360] ;  /* 0x00006c00ff0977ac */ /* 0x000e620008000800 */
[----:B------:R-:W2:Y:S04]  /*0050*/  S2R R0, SR_TID.X ;  /* 0x0000000000007919 */ /* 0x000ea80000002100 */
[----:B------:R-:W3:Y:S08]  /*0060*/  LDC.64 R2, c[0x0][0x3a8] ;  /* 0x0000ea00ff027b82 */ /* 0x000ef00000000a00 */
[----:B------:R-:W4:Y:S01]  /*0070*/  S2UR UR5, SR_CgaCtaId ;  /* 0x00000000000579c3 */ /* 0x000f220000008800 */
[----:B0-----:R-:W-:-:S03]  /*0080*/  UIADD3 UR6, UP0, UPT, UR4, UR6, URZ ;  /* 0x0000000604067290 */ /* 0x001fc6000ff1e0ff */
[----:B------:R-:W-:Y:S01]  /*0090*/  UMOV UR4, 0x400 ;  /* 0x0000040000047882 */ /* 0x000fe20000000000 */
[----:B------:R-:W-:Y:S02]  /*00a0*/  UIADD3.X UR7, UPT, UPT, URZ, UR7, URZ, UP0, !UPT ;  /* 0x00000007ff077290 */ /* 0x000fe400087fe4ff */
[----:B---3--:R-:W-:-:S04]  /*00b0*/  ISETP.LE.U32.AND P0, PT, R2, UR6, PT ;  /* 0x0000000602007c0c */ /* 0x008fc8000bf03070 */
[----:B------:R-:W-:Y:S02]  /*00c0*/  IMAD.U32 R2, RZ, RZ, UR7 ;  /* 0x00000007ff027e24 */ /* 0x000fe4000f8e00ff */
[----:B-1----:R-:W-:-:S03]  /*00d0*/  IMAD R11, R5, UR9, RZ ;  /* 0x00000009050b7c24 */ /* 0x002fc6000f8e02ff */
[----:B------:R-:W-:Y:S01]  /*00e0*/  ISETP.GE.U32.AND.EX P0, PT, R2, R3, PT, P0 ;  /* 0x000000030200720c */ /* 0x000fe20003f06100 */
[----:B----4-:R-:W-:Y:S01]  /*00f0*/  ULEA UR4, UR5, UR4, 0x18 ;  /* 0x0000000405047291 */ /* 0x010fe2000f8ec0ff */
[----:B------:R-:W-:Y:S02]  /*0100*/  IMAD.MOV.U32 R3, RZ, RZ, -0x800000 ;  /* 0xff800000ff037424 */ /* 0x000fe400078e00ff */
[----:B--2---:R-:W-:Y:S01]  /*0110*/  IMAD R10, R11, 0x2, R0 ;  /* 0x000000020b0a7824 */ /* 0x004fe200078e0200 */
[----:B------:R-:W-:Y:S01]  /*0120*/  ULEA UR8, UR9, UR4, 0x2 ;  /* 0x0000000409087291 */ /* 0x000fe2000f8e10ff */
[----:B------:R-:W-:Y:S01]  /*0130*/  IMAD.MOV.U32 R11, RZ, RZ, RZ ;  /* 0x000000ffff0b7224 */ /* 0x000fe200078e00ff */
[----:B------:R-:W-:-:S04]  /*0140*/  LEA R4, R0, UR4, 0x2 ;  /* 0x0000000400047c11 */ /* 0x000fc8000f8e10ff */
[----:B------:R-:W-:Y:S01]  /*0150*/  LEA R6, R0, UR8, 0x3 ;  /* 0x0000000800067c11 */ /* 0x000fe2000f8e18ff */
[----:B------:R0:W-:Y:S04]  /*0160*/  STS [R4], R3 ;  /* 0x0000000304007388 */ /* 0x0001e80000000800 */
[----:B------:R0:W-:Y:S01]  /*0170*/  STS.64 [R6], R10 ;  /* 0x0000000a06007388 */ /* 0x0001e20000000a00 */
[----:B------:R-:W-:Y:S05]  /*0180*/  @P0 EXIT ;  /* 0x000000000000094d */ /* 0x000fea0003800000 */
[----:B------:R-:W1:Y:S01]  /*0190*/  LDCU.64 UR4, c[0x0][0x3a0] ;  /* 0x00007400ff0477ac */ /* 0x000e620008000a00 */
[----:B------:R-:W2:Y:S01]  /*01a0*/  LDC.64 R12, c[0x0][0x3b8] ;  /* 0x0000ee00ff0c7b82 */ /* 0x000ea20000000a00 */
[----:B------:R-:W-:Y:S01]  /*01b0*/  IMAD.U32 R9, RZ, RZ, UR9 ;  /* 0x00000009ff097e24 */ /* 0x000fe2000f8e00ff */
[----:B------:R-:W-:Y:S01]  /*01c0*/  BSSY.RECONVERGENT B0, `(.L_x_1116) ;  /* 0x000003a000007945 */ /* 0x000fe20003800200 */
[----:B------:R-:W3:Y:S02]  /*01d0*/  LDCU.64 UR10, c[0x0][0x358] ;  /* 0x00006b00ff0a77ac */ /* 0x000ee40008000a00 */
[----:B------:R-:W-:-:S05]  /*01e0*/  IMAD.IADD R2, R10, 0x1, R9 ;  /* 0x000000010a027824 */ /* 0x000fca00078e0209 */
        /* <DEDUP_REMOVED lines=8> */
[----:B------:R-:W-:Y:S02]  /*0270*/  IMAD.IADD R15, R9, 0x1, R8 ;  /* 0x00000001090f7824 */ /* 0x000fe400078e0208 */
[----:B0-----:R-:W-:-:S04]  /*0280*/  IMAD.WIDE.U32 R10, R8, 0x4, R12 ;  /* 0x00000004080a7825 */ /* 0x001fc800078e000c */
[----:B------:R-:W-:Y:S01]  /*0290*/  IMAD.WIDE.U32 R12, R15, 0x4, R12 ;  /* 0x000000040f0c7825 */ /* 0x000fe200078e000c */
[----:B------:R-:W2:Y:S04]  /*02a0*/  LDG.E R17, desc[UR10][R10.64] ;  /* 0x0000000a0a117981 */ /* 0x000ea8000c1e1900 */
[----:B------:R-:W2:Y:S02]  /*02b0*/  LDG.E R16, desc[UR10][R12.64] ;  /* 0x0000000a0c107981 */ /* 0x000ea4000c1e1900 */
[----:B--2---:R-:W-:-:S13]  /*02c0*/  FSETP.GEU.AND P0, PT, R17, R16, PT ;  /* 0x000000101100720b */ /* 0x004fda0003f0e000 */
[----:B------:R-:W-:Y:S05]  /*02d0*/  @P0 BRA `(.L_x_1118) ;  /* 0x0000000000100947 */ /* 0x000fea0003800000 */
[----:B------:R-:W0:Y:S02]  /*02e0*/  LDC.64 R10, c[0x0][0x390] ;  /* 0x0000e400ff0a7b82 */ /* 0x000e240000000a00 */
[----:B0-----:R-:W-:-:S06]  /*02f0*/  IMAD.WIDE.U32 R10, R15, 0x8, R10 ;  /* 0x000000080f0a7825 */ /* 0x001fcc00078e000a */
[----:B------:R-:W5:Y:S01]  /*0300*/  LDG.E.64 R10, desc[UR10][R10.64] ;  /* 0x0000000a0a0a7981 */ /* 0x000f62000c1e1b00 */
[----:B------:R-:W-:Y:S05]  /*0310*/  BRA `(.L_x_1119) ;  /* 0x0000000000487947 */ /* 0x000fea0003800000 */
.L_x_1118:
[----:B------:R-:W-:Y:S01]  /*0320*/  FSETP.NEU.AND P0, PT, R17, R16, PT ;  /* 0x000000101100720b */ /* 0x000fe20003f0d000 */
[----:B------:R-:W-:-:S12]  /*0330*/  BSSY.RELIABLE B1, `(.L_x_1120) ;  /* 0x0000014000017945 */ /* 0x000fd80003800100 */
[----:B------:R-:W-:Y:S05]  /*0340*/  @!P0 BRA `(.L_x_1121) ;  /* 0x0000000000108947 */ /* 0x000fea0003800000 */
[----:B------:R-:W0:Y:S02]  /*0350*/  LDC.64 R10, c[0x0][0x390] ;  /* 0x0000e400ff0a7b82 */ /* 0x000e240000000a00 */
[----:B0-----:R-:W-:-:S06]  /*0360*/  IMAD.WIDE.U32 R10, R8, 0x8, R10 ;  /* 0x00000008080a7825 */ /* 0x001fcc00078e000a */
[----:B------:R-:W5:Y:S01]  /*0370*/  LDG.E.64 R10, desc[UR10][R10.64] ;  /* 0x0000000a0a0a7981 */ /* 0x000f62000c1e1b00 */
[----:B------:R-:W-:Y:S05]  /*0380*/  BRA `(.L_x_1122) ;  /* 0x0000000000387947 */ /* 0x000fea0003800000 */
.L_x_1121:
        /* <DEDUP_REMOVED lines=11> */
.L_x_1119:
[----:B------:R0:W-:Y:S04]  /*0440*/  STS [R4], R16 ;  /* 0x0000001004007388 */ /* 0x0001e80000000800 */
[----:B-----5:R0:W-:Y:S01]  /*0450*/  STS.64 [R6], R10 ;  /* 0x0000000a06007388 */ /* 0x0201e20000000a00 */
[----:B------:R-:W-:Y:S05]  /*0460*/  BRA `(.L_x_1123) ;  /* 0x00000000003c7947 */ /* 0x000fea0003800000 */
.L_x_1122:
[----:B------:R-:W-:Y:S05]  /*0470*/  BSYNC.RELIABLE B1 ;  /* 0x0000000000017941 */ /* 0x000fea0003800100 */
.L_x_1120:
[----:B------:R1:W-:Y:S04]  /*0480*/  STS [R4], R17 ;  /* 0x0000001104007388 */ /* 0x0003e80000000800 */
[----:B-----5:R1:W-:Y:S01]  /*0490*/  STS.64 [R6], R10 ;  /* 0x0000000a06007388 */ /* 0x0203e20000000a00 */
[----:B------:R-:W-:Y:S05]  /*04a0*/  BRA `(.L_x_1123) ;  /* 0x00000000002c7947 */ /* 0x000fea0003800000 */
.L_x_1117:
[----:B------:R-:W-:-:S04]  /*04b0*/  ISETP.GE.U32.AND P0, PT, R10, UR4, PT ;  /* 0x000000040a007c0c */ /* 0x000fc8000bf06070 */
[----:B------:R-:W-:-:S13]  /*04c0*/  ISETP.GE.U32.AND.EX P0, PT, RZ, UR5, PT, P0 ;  /* 0x00000005ff007c0c */ /* 0x000fda000bf06100 */
[----:B------:R-:W-:Y:S05]  /*04d0*/  @P0 BRA `(.L_x_1123) ;  /* 0x0000000000200947 */ /* 0x000fea0003800000 */
[----:B------:R-:W0:Y:S08]  /*04e0*/  LDC.64 R10, c[0x0][0x388] ;  /* 0x0000e200ff0a7b82 */ /* 0x000e300000000a00 */
[----:B------:R-:W1:Y:S01]  /*04f0*/  LDC.64 R12, c[0x0][0x390] ;  /* 0x0000e400ff0c7b82 */ /* 0x000e620000000a00 */
[----:B0-----:R-:W-:-:S06]  /*0500*/  IMAD.WIDE.U32 R10, R8, 0x4, R10 ;  /* 0x00000004080a7825 */ /* 0x001fcc00078e000a */
[----:B------:R-:W2:Y:S01]  /*0510*/  LDG.E R11, desc[UR10][R10.64] ;  /* 0x0000000a0a0b7981 */ /* 0x000ea2000c1e1900 */
[----:B-1----:R-:W-:-:S06]  /*0520*/  IMAD.WIDE.U32 R12, R8, 0x8, R12 ;  /* 0x00000008080c7825 */ /* 0x002fcc00078e000c */
[----:B------:R-:W3:Y:S04]  /*0530*/  LDG.E.64 R12, desc[UR10][R12.64] ;  /* 0x0000000a0c0c7981 */ /* 0x000ee8000c1e1b00 */
[----:B--2---:R2:W-:Y:S04]  /*0540*/  STS [R4], R11 ;  /* 0x0000000b04007388 */ /* 0x0045e80000000800 */
[----:B---3--:R2:W-:Y:S02]  /*0550*/  STS.64 [R6], R12 ;  /* 0x0000000c06007388 */ /* 0x0085e40000000a00 */
.L_x_1123:
[----:B------:R-:W-:Y:S05]  /*0560*/  BSYNC.RECONVERGENT B0 ;  /* 0x0000000000007941 */ /* 0x000fea0003800200 */
.L_x_1116:
[----:B------:R-:W-:Y:S05]  /*0570*/  WARPSYNC.ALL ;  /* 0x0000000000007948 */ /* 0x000fea0003800000 */
[----:B------:R-:W-:Y:S01]  /*0580*/  BAR.SYNC.DEFER_BLOCKING 0x0 ;  /* 0x0000000000007b1d */ /* 0x000fe20000010000 */
[----:B------:R-:W-:-:S13]  /*0590*/  ISETP.GE.U32.AND P0, PT, R9, 0x42, PT ;  /* 0x000000420900780c */ /* 0x000fda0003f06070 */
[----:B------:R-:W-:Y:S05]  /*05a0*/  @!P0 BRA `(.L_x_1124) ;  /* 0x0000000000808947 */ /* 0x000fea0003800000 */
.L_x_1129:
[--C-:B------:R-:W-:Y:S01]  /*05b0*/  IMAD.MOV.U32 R14, RZ, RZ, R9.reuse ;  /* 0x000000ffff0e7224 */ /* 0x100fe200078e0009 */
[----:B------:R-:W-:Y:S01]  /*05c0*/  SHF.R.U32.HI R9, RZ, 0x1, R9 ;  /* 0x00000001ff097819 */ /* 0x000fe20000011609 */
[----:B------:R-:W-:Y:S03]  /*05d0*/  BSSY.RECONVERGENT B0, `(.L_x_1125) ;  /* 0x0000019000007945 */ /* 0x000fe60003800200 */
[----:B------:R-:W-:-:S13]  /*05e0*/  ISETP.GE.U32.AND P0, PT, R0, R9, PT ;  /* 0x000000090000720c */ /* 0x000fda0003f06070 */
[----:B0--3--:R-:W-:Y:S05]  /*05f0*/  @P0 BRA `(.L_x_1126) ;  /* 0x0000000000580947 */ /* 0x009fea0003800000 */
[C---:B--2---:R-:W-:Y:S01]  /*0600*/  IMAD R12, R9.reuse, 0x4, R4 ;  /* 0x00000004090c7824 */ /* 0x044fe200078e0204 */
[----:B------:R-:W-:Y:S01]  /*0610*/  LDS R8, [R4] ;  /* 0x0000000004087984 */ /* 0x000fe20000000800 */
[----:B------:R-:W-:Y:S01]  /*0620*/  IMAD R13, R9, 0x8, R6 ;  /* 0x00000008090d7824 */ /* 0x000fe200078e0206 */
[----:B------:R-:W-:Y:S02]  /*0630*/  BSSY.RELIABLE B1, `(.L_x_1127) ;  /* 0x0000010000017945 */ /* 0x000fe40003800100 */
[----:B------:R-:W2:Y:S02]  /*0640*/  LDS R15, [R12] ;  /* 0x000000000c0f7984 */ /* 0x000ea40000000800 */
[----:B--2---:R-:W-:-:S13]  /*0650*/  FSETP.GEU.AND P0, PT, R8, R15, PT ;  /* 0x0000000f0800720b */ /* 0x004fda0003f0e000 */
[----:B01----:R0:W1:Y:S01]  /*0660*/  @!P0 LDS.64 R10, [R13] ;  /* 0x000000000d0a8984 */ /* 0x0030620000000a00 */
[----:B------:R-:W-:Y:S05]  /*0670*/  @!P0 BRA `(.L_x_1128) ;  /* 0x00000000002c8947 */ /* 0x000fea0003800000 */
[----:B------:R-:W-:-:S13]  /*0680*/  FSETP.NEU.AND P0, PT, R8, R15, PT ;  /* 0x0000000f0800720b */ /* 0x000fda0003f0d000 */
        /* <DEDUP_REMOVED lines=10> */
.L_x_1128:
[----:B------:R-:W-:Y:S05]  /*0730*/  BSYNC.RELIABLE B1 ;  /* 0x0000000000017941 */ /* 0x000fea0003800100 */
.L_x_1127:
[----:B------:R3:W-:Y:S04]  /*0740*/  STS [R4], R15 ;  /* 0x0000000f04007388 */ /* 0x0007e80000000800 */
[----:B-1----:R3:W-:Y:S02]  /*0750*/  STS.64 [R6], R10 ;  /* 0x0000000a06007388 */ /* 0x0027e40000000a00 */
.L_x_1126:
[----:B------:R-:W-:Y:S05]  /*0760*/  BSYNC.RECONVERGENT B0 ;  /* 0x0000000000007941 */ /* 0x000fea0003800200 */
.L_x_1125:
[----:B------:R-:W-:Y:S05]  /*0770*/  WARPSYNC.ALL ;  /* 0x0000000000007948 */ /* 0x000fea0003800000 */
[----:B------:R-:W-:Y:S01]  /*0780*/  BAR.SYNC.DEFER_BLOCKING 0x0 ;  /* 0x0000000000007b1d */ /* 0x000fe20000010000 */
[----:B------:R-:W-:-:S13]  /*0790*/  ISETP.GT.U32.AND P0, PT, R14, 0x83, PT ;  /* 0x000000830e00780c */ /* 0x000fda0003f04070 */
[----:B------:R-:W-:Y:S05]  /*07a0*/  @P0 BRA `(.L_x_1129) ;  /* 0xfffffffc00800947 */ /* 0x000fea000383ffff */
.L_x_1124:
[----:B------:R-:W-:-:S13]  /*07b0*/  ISETP.GT.U32.AND P0, PT, R0, 0x1f, PT ;  /* 0x0000001f0000780c */ /* 0x000fda0003f04070 */
[----:B------:R-:W-:Y:S05]  /*07c0*/  @P0 EXIT ;  /* 0x000000000000094d */ /* 0x000fea0003800000 */
[----:B------:R-:W-:Y:S01]  /*07d0*/  LDS R8, [R4] ;  /* 0x0000000004087984 */ /* 0x000fe20000000800 */
[----:B------:R-:W-:Y:S04]  /*07e0*/  BSSY.RECONVERGENT B1, `(.L_x_1130) ;  /* 0x0000015000017945 */ /* 0x000fe80003800200 */
[----:B------:R-:W-:Y:S01]  /*07f0*/  BSSY.RELIABLE B0, `(.L_x_1131) ;  /* 0x000000f000007945 */ /* 0x000fe20003800100 */
[----:B------:R-:W4:Y:S02]  /*0800*/  LDS R9, [R4+0x80] ;  /* 0x0000800004097984 */ /* 0x000f240000000800 */
[----:B----4-:R-:W-:-:S13]  /*0810*/  FSETP.GEU.AND P0, PT, R8, R9, PT ;  /* 0x000000090800720b */ /* 0x010fda0003f0e000 */
[----:B------:R-:W-:Y:S05]  /*0820*/  @!P0 BRA `(.L_x_1132) ;  /* 0x00000000002c8947 */ /* 0x000fea0003800000 */
[----:B------:R-:W-:Y:S04]  /*0830*/  LDS R8, [R4] ;  /* 0x0000000004087984 */ /* 0x000fe80000000800 */
[----:B------:R-:W4:Y:S02]  /*0840*/  LDS R9, [R4+0x80] ;  /* 0x0000800004097984 */ /* 0x000f240000000800 */
[----:B----4-:R-:W-:-:S13]  /*0850*/  FSETP.NEU.AND P0, PT, R8, R9, PT ;  /* 0x000000090800720b */ /* 0x010fda0003f0d000 */
        /* <DEDUP_REMOVED lines=8> */
.L_x_1132:
[----:B------:R-:W-:Y:S05]  /*08e0*/  BSYNC.RELIABLE B0 ;  /* 0x0000000000007941 */ /* 0x000fea0003800100 */
.L_x_1131:
[----:B------:R-:W4:Y:S04]  /*08f0*/  LDS.64 R8, [R6+0x100] ;  /* 0x0001000006087984 */ /* 0x000f280000000a00 */
[----:B----4-:R-:W-:Y:S04]  /*0900*/  STS.64 [R6], R8 ;  /* 0x0000000806007388 */ /* 0x010fe80000000a00 */
[----:B0123--:R-:W0:Y:S04]  /*0910*/  LDS R11, [R4+0x80] ;  /* 0x00008000040b7984 */ /* 0x00fe280000000800 */
[----:B0-----:R4:W-:Y:S02]  /*0920*/  STS [R4], R11 ;  /* 0x0000000b04007388 */ /* 0x0019e40000000800 */
.L_x_1133:
[----:B------:R-:W-:Y:S05]  /*0930*/  BSYNC.RECONVERGENT B1 ;  /* 0x0000000000017941 */ /* 0x000fea0003800200 */
.L_x_1130:
[----:B------:R-:W-:Y:S05]  /*0940*/  WARPSYNC.ALL ;  /* 0x0000000000007948 */ /* 0x000fea0003800000 */
[----:B------:R-:W-:Y:S01]  /*0950*/  LDS R8, [R4] ;  /* 0x0000000004087984 */ /* 0x000fe20000000800 */
[----:B------:R-:W-:Y:S04]  /*0960*/  BSSY.RECONVERGENT B2, `(.L_x_1134) ;  /* 0x0000015000027945 */ /* 0x000fe80003800200 */
[----:B------:R-:W-:Y:S01]  /*0970*/  BSSY.RELIABLE B1, `(.L_x_1135) ;  /* 0x000000f000017945 */ /* 0x000fe20003800100 */
[----:B------:R-:W5:Y:S02]  /*0980*/  LDS R9, [R4+0x40] ;  /* 0x0000400004097984 */ /* 0x000f640000000800 */
[----:B-----5:R-:W-:-:S13]  /*0990*/  FSETP.GEU.AND P0, PT, R8, R9, PT ;  /* 0x000000090800720b */ /* 0x020fda0003f0e000 */
[----:B------:R-:W-:Y:S05]  /*09a0*/  @!P0 BRA `(.L_x_1136) ;  /* 0x00000000002c8947 */ /* 0x000fea0003800000 */
[----:B------:R-:W-:Y:S04]  /*09b0*/  LDS R8, [R4] ;  /* 0x0000000004087984 */ /* 0x000fe80000000800 */
[----:B------:R-:W5:Y:S02]  /*09c0*/  LDS R9, [R4+0x40] ;  /* 0x0000400004097984 */ /* 0x000f640000000800 */
[----:B-----5:R-:W-:-:S13]  /*09d0*/  FSETP.NEU.AND P0, PT, R8, R9, PT ;  /* 0x000000090800720b */ /* 0x020fda0003f0d000 */
        /* <DEDUP_REMOVED lines=8> */
.L_x_1136:
[----:B------:R-:W-:Y:S05]  /*0a60*/  BSYNC.RELIABLE B1 ;  /* 0x0000000000017941 */ /* 0x000fea0003800100 */
.L_x_1135:
[----:B------:R-:W5:Y:S04]  /*0a70*/  LDS.64 R8, [R6+0x80] ;  /* 0x0000800006087984 */ /* 0x000f680000000a00 */
[----:B-----5:R-:W-:Y:S04]  /*0a80*/  STS.64 [R6], R8 ;  /* 0x0000000806007388 */ /* 0x020fe80000000a00 */
[----:B01234-:R-:W0:Y:S04]  /*0a90*/  LDS R11, [R4+0x40] ;  /* 0x00004000040b7984 */ /* 0x01fe280000000800 */
[----:B0-----:R0:W-:Y:S02]  /*0aa0*/  STS [R4], R11 ;  /* 0x0000000b04007388 */ /* 0x0011e40000000800 */
.L_x_1137:
[----:B------:R-:W-:Y:S05]  /*0ab0*/  BSYNC.RECONVERGENT B2 ;  /* 0x0000000000027941 */ /* 0x000fea0003800200 */
.L_x_1134:
        /* <DEDUP_REMOVED lines=18> */
.L_x_1140:
[----:B------:R-:W-:Y:S05]  /*0be0*/  BSYNC.RELIABLE B2 ;  /* 0x0000000000027941 */ /* 0x000fea0003800100 */
.L_x_1139:
[----:B------:R-:W5:Y:S04]  /*0bf0*/  LDS.64 R8, [R6+0x40] ;  /* 0x0000400006087984 */ /* 0x000f680000000a00 */
[----:B-----5:R-:W-:Y:S04]  /*0c00*/  STS.64 [R6], R8 ;  /* 0x0000000806007388 */ /* 0x020fe80000000a00 */
[----:B01234-:R-:W0:Y:S04]  /*0c10*/  LDS R11, [R4+0x20] ;  /* 0x00002000040b7984 */ /* 0x01fe280000000800 */
[----:B0-----:R0:W-:Y:S02]  /*0c20*/  STS [R4], R11 ;  /* 0x0000000b04007388 */ /* 0x0011e40000000800 */
.L_x_1141:
[----:B------:R-:W-:Y:S05]  /*0c30*/  BSYNC.RECONVERGENT B3 ;  /* 0x0000000000037941 */ /* 0x000fea0003800200 */
.L_x_1138:
        /* <DEDUP_REMOVED lines=18> */
.L_x_1144:
[----:B------:R-:W-:Y:S05]  /*0d60*/  BSYNC.RELIABLE B3 ;  /* 0x0000000000037941 */ /* 0x000fea0003800100 */
.L_x_1143:
[----:B------:R-:W5:Y:S04]  /*0d70*/  LDS.64 R8, [R6+0x20] ;  /* 0x0000200006087984 */ /* 0x000f680000000a00 */
[----:B-----5:R-:W-:Y:S04]  /*0d80*/  STS.64 [R6], R8 ;  /* 0x0000000806007388 */ /* 0x020fe80000000a00 */
[----:B01234-:R-:W0:Y:S04]  /*0d90*/  LDS R11, [R4+0x10] ;  /* 0x00001000040b7984 */ /* 0x01fe280000000800 */
[----:B0-----:R0:W-:Y:S02]  /*0da0*/  STS [R4], R11 ;  /* 0x0000000b04007388 */ /* 0x0011e40000000800 */
.L_x_1145:
[----:B------:R-:W-:Y:S05]  /*0db0*/  BSYNC.RECONVERGENT B4 ;  /* 0x0000000000047941 */ /* 0x000fea0003800200 */
.L_x_1142:
        /* <DEDUP_REMOVED lines=18> */
.L_x_1148:
[----:B------:R-:W-:Y:S05]  /*0ee0*/  BSYNC.RELIABLE B4 ;  /* 0x0000000000047941 */ /* 0x000fea0003800100 */
.L_x_1147:
[----:B------:R-:W5:Y:S04]  /*0ef0*/  LDS.64 R8, [R6+0x10] ;  /* 0x0000100006087984 */ /* 0x000f680000000a00 */
[----:B-----5:R-:W-:Y:S04]  /*0f00*/  STS.64 [R6], R8 ;  /* 0x0000000806007388 */ /* 0x020fe80000000a00 */
[----:B01234-:R-:W0:Y:S04]  /*0f10*/  LDS R11, [R4+0x8] ;  /* 0x00000800040b7984 */ /* 0x01fe280000000800 */
[----:B0-----:R0:W-:Y:S02]  /*0f20*/  STS [R4], R11 ;  /* 0x0000000b04007388 */ /* 0x0011e40000000800 */
.L_x_1149:
[----:B------:R-:W-:Y:S05]  /*0f30*/  BSYNC.RECONVERGENT B5 ;  /* 0x0000000000057941 */ /* 0x000fea0003800200 */
.L_x_1146:
        /* <DEDUP_REMOVED lines=18> */
.L_x_1152:
[----:B------:R-:W-:Y:S05]  /*1060*/  BSYNC.RELIABLE B6 ;  /* 0x0000000000067941 */ /* 0x000fea0003800100 */
.L_x_1151:
[----:B------:R-:W5:Y:S04]  /*1070*/  LDS.64 R8, [R6+0x8] ;  /* 0x0000080006087984 */ /* 0x000f680000000a00 */
[----:B-----5:R-:W-:Y:S04]  /*1080*/  STS.64 [R6], R8 ;  /* 0x0000000806007388 */ /* 0x020fe80000000a00 */
[----:B01234-:R-:W0:Y:S04]  /*1090*/  LDS R11, [R4+0x4] ;  /* 0x00000400040b7984 */ /* 0x01fe280000000800 */
[----:B0-----:R0:W-:Y:S02]  /*10a0*/  STS [R4], R11 ;  /* 0x0000000b04007388 */ /* 0x0011e40000000800 */
.L_x_1153:
[----:B------:R-:W-:Y:S05]  /*10b0*/  BSYNC.RECONVERGENT B5 ;  /* 0x0000000000057941 */ /* 0x000fea0003800200 */
.L_x_1150:
[----:B------:R-:W-:Y:S05]  /*10c0*/  WARPSYNC.ALL ;  /* 0x0000000000007948 */ /* 0x000fea0003800000 */
[----:B------:R-:W-:-:S13]  /*10d0*/  ISETP.NE.AND P0, PT, R0, RZ, PT ;  /* 0x000000ff0000720c */ /* 0x000fda0003f05270 */
[----:B------:R-:W-:Y:S05]  /*10e0*/  @P0 EXIT ;  /* 0x000000000000094d */ /* 0x000fea0003800000 */
[----:B------:R-:W5:Y:S01]  /*10f0*/  S2UR UR5, SR_CgaCtaId ;  /* 0x00000000000579c3 */ /* 0x000f620000008800 */
[----:B------:R-:W-:Y:S01]  /*1100*/  UMOV UR4, 0x400 ;  /* 0x0000040000047882 */ /* 0x000fe20000000000 */
[----:B------:R-:W-:Y:S01]  /*1110*/  LDS.64 R8, [UR8] ;  /* 0x00000008ff087984 */ /* 0x000fe20008000a00 */
[----:B------:R-:W-:-:S05]  /*1120*/  IADD3 R5, P0, PT, R5, R2, RZ ;  /* 0x0000000205057210 */ /* 0x000fca0007f1e0ff */
[----:B0-2---:R-:W0:Y:S01]  /*1130*/  LDC.64 R12, c[0x0][0x380] ;  /* 0x0000e000ff0c7b82 */ /* 0x005e220000000a00 */
[----:B------:R-:W-:-:S07]  /*1140*/  IMAD.X R0, R3, 0x1, R7, P0 ;  /* 0x0000000103007824 */ /* 0x000fce00000e0607 */
[----:B---3--:R-:W2:Y:S01]  /*1150*/  LDC.64 R14, c[0x0][0x390] ;  /* 0x0000e400ff0e7b82 */ /* 0x008ea20000000a00 */
[----:B-----5:R-:W-:Y:S01]  /*1160*/  ULEA UR4, UR5, UR4, 0x18 ;  /* 0x0000000405047291 */ /* 0x020fe2000f8ec0ff */
[----:B0-----:R-:W-:-:S08]  /*1170*/  LEA R2, P0, R5, R12, 0x2 ;  /* 0x0000000c05027211 */ /* 0x001fd000078010ff */
[----:B-1--4-:R-:W0:Y:S01]  /*1180*/  LDS R11, [UR4] ;  /* 0x00000004ff0b7984 */ /* 0x012e220008000800 */
[C---:B------:R-:W-:Y:S02]  /*1190*/  LEA.HI.X R3, R5.reuse, R13, R0, 0x2, P0 ;  /* 0x0000000d05037211 */ /* 0x040fe400000f1400 */
[----:B--2---:R-:W-:-:S04]  /*11a0*/  LEA R4, P1, R5, R14, 0x3 ;  /* 0x0000000e05047211 */ /* 0x004fc800078218ff */
[----:B------:R-:W-:Y:S01]  /*11b0*/  LEA.HI.X R5, R5, R15, R0, 0x3, P1 ;  /* 0x0000000f05057211 */ /* 0x000fe200008f1c00 */
[----:B0-----:R-:W-:Y:S04]  /*11c0*/  STG.E desc[UR10][R2.64], R11 ;  /* 0x0000000b02007986 */ /* 0x001fe8000c10190a */
[----:B------:R-:W-:Y:S01]  /*11d0*/  STG.E.64 desc[UR10][R4.64], R8 ;  /* 0x0000000804007986 */ /* 0x000fe2000c101b0a */
[----:B------:R-:W-:Y:S05]  /*11e0*/  EXIT ;  /* 0x000000000000794d */ /* 0x000fea0003800000 */
.L_x_1154:
        /* <DEDUP_REMOVED lines=9> */
.L_x_4903:


//--------------------- .text.nkd_f32             --------------------------
	.section	.text.nkd_f32,"ax",@progbits
	.align	128
        .global         nkd_f32
        .type           nkd_f32,@function
        .size           nkd_f32,(.L_x_4849 - nkd_f32)
        .other          nkd_f32,@"STO_CUDA_ENTRY STV_DEFAULT"
nkd_f32:
.text.nkd_f32:
[----:B------:R-:W-:Y:S08]  /*0000*/  LDC R1, c[0x0][0x37c] ;  /* 0x0000df00ff017b82 */ /* 0x000ff00000000800 */
[----:B------:R-:W0:Y:S01]  /*0010*/  S2UR UR4, SR_CTAID.Y ;  /* 0x00000000000479c3 */ /* 0x000e220000002600 */
[----:B------:R-:W0:Y:S01]  /*0020*/  LDCU.64 UR6, c[0x0][0x3b0] ;  /* 0x00007600ff0677ac */ /* 0x000e220008000a00 */
[----:B------:R-:W1:Y:S01]  /*0030*/  S2R R16, SR_CTAID.X ;  /* 0x0000000000107919 */ /* 0x000e620000002500 */
[----:B------:R-:W-:Y:S01]  /*0040*/  IMAD.MOV.U32 R5, RZ, RZ, -0x800000 ;  /* 0xff800000ff057424 */ /* 0x000fe200078e00ff */
[----:B------:R-:W1:Y:S01]  /*0050*/  LDCU UR9, c[0x0][0x360] ;  /* 0x00006c00ff0977ac */ /* 0x000e620008000800 */
[----:B------:R-:W2:Y:S03]  /*0060*/  S2R R0, SR_TID.X ;  /* 0x0000000000007919 */ /* 0x000ea60000002100 */
[----:B------:R-:W3:Y:S08]  /*0070*/  LDC.64 R2, c[0x0][0x3c0] ;  /* 0x0000f000ff027b82 */ /* 0x000ef00000000a00 */
[----:B------:R-:W4:Y:S01]  /*0080*/  S2UR UR5, SR_CgaCtaId ;  /* 0x00000000000579c3 */ /* 0x000f220000008800 */
[----:B0-----:R-:W-:-:S03]  /*0090*/  UIADD3 UR6, UP0, UPT, UR4, UR6, URZ ;  /* 0x0000000604067290 */ /* 0x001fc6000ff1e0ff */
[----:B------:R-:W-:Y:S01]  /*00a0*/  UMOV UR4, 0x400 ;  /* 0x0000040000047882 */ /* 0x000fe20000000000 */
[----:B------:R-:W-:Y:S02]  /*00b0*/  UIADD3.X UR7, UPT, UPT, URZ, UR7, URZ, UP0, !UPT ;  /* 0x00000007ff077290 */ /* 0x000fe400087fe4ff */
[----:B---3--:R-:W-:-:S04]  /*00c0*/  ISETP.LE.U32.AND P0, PT, R2, UR6, PT ;  /* 0x0000000602007c0c */ /* 0x008fc8000bf03070 */
[----:B------:R-:W-:Y:S01]  /*00d0*/  MOV R2, UR7 ;  /* 0x0000000700027c02 */ /* 0x000fe20008000f00 */
[----:B-1----:R-:W-:-:S03]  /*00e0*/  IMAD R19, R16, UR9, RZ ;  /* 0x0000000910137c24 */ /* 0x002fc6000f8e02ff */
[----:B------:R-:W-:Y:S01]  /*00f0*/  ISETP.GE.U32.AND.EX P0, PT, R2, R3, PT, P0 ;  /* 0x000000030200720c */ /* 0x000fe20003f06100 */
[----:B----4-:R-:W-:Y:S01]  /*0100*/  ULEA UR4, UR5, UR4, 0x18 ;  /* 0x0000000405047291 */ /* 0x010fe2000f8ec0ff */
[----:B--2---:R-:W-:Y:S01]  /*0110*/  LEA R18, R19, R0, 0x1 ;  /* 0x0000000013127211 */ /* 0x004fe200078e08ff */
[----:B------:R-:W-:Y:S02]  /*0120*/  IMAD.MOV.U32 R19, RZ, RZ, RZ ;  /* 0x000000ffff137224 */ /* 0x000fe400078e00ff */
[----:B------:R-:W-:Y:S02]  /*0130*/  ULEA UR8, UR9, UR4, 0x2 ;  /* 0x0000000409087291 */ /* 0x000fe4000f8e10ff */
[----:B------:R-:W-:-:S04]  /*0140*/  LEA R2, R0, UR4, 0x2 ;  /* 0x0000000400027c11 */ /* 0x000fc8000f8e10ff */
[----:B------:R-:W-:Y:S01]  /*0150*/  LEA R3, R0, UR8, 0x3 ;  /* 0x0000000800037c11 */ /* 0x000fe2000f8e18ff */
[----:B------:R0:W-:Y:S04]  /*0160*/  STS [R2], R5 ;  /* 0x0000000502007388 */ /* 0x0001e80000000800 */
[----:B------:R0:W-:Y:S01]  /*0170*/  STS.64 [R3], R18 ;  /* 0x0000001203007388 */ /* 0x0001e20000000a00 */
[----:B------:R-:W-:Y:S05]  /*0180*/  @P0 EXIT ;  /* 0x000000000000094d */ /* 0x000fea0003800000 */
[----:B------:R-:W1:Y:S01]  /*0190*/  LDC.64 R8, c[0x0][0x3b8] ;  /* 0x0000ee00ff087b82 */ /* 0x000e620000000a00 */
[----:B0-----:R-:W-:Y:S01]  /*01a0*/  MOV R5, UR9 ;  /* 0x0000000900057c02 */ /* 0x001fe20008000f00 */
[----:B------:R-:W0:Y:S01]  /*01b0*/  LDCU.64 UR4, c[0x0][0x388] ;  /* 0x00007100ff0477ac */ /* 0x000e220008000a00 */
[----:B------:R-:W-:Y:S03]  /*01c0*/  BSSY.RECONVERGENT B0, `(.L_x_1155) ;  /* 0x000066c000007945 */ /* 0x000fe60003800200 */
[----:B------:R-:W-:Y:S01]  /*01d0*/  IMAD.IADD R20, R18, 0x1, R5 ;  /* 0x0000000112147824 */ /* 0x000fe200078e0205 */
[----:B------:R-:W2:Y:S01]  /*01e0*/  LDCU.64 UR10, c[0x0][0x358] ;  /* 0x00006b00ff0a77ac */ /* 0x000ea20008000a00 */
[----:B------:R-:W3:Y:S01]  /*01f0*/  LDC R10, c[0x0][0x3a8] ;  /* 0x0000ea00ff0a7b82 */ /* 0x000ee20000000800 */
[----:B0-----:R-:W-:Y:S01]  /*0200*/  MOV R6, UR4 ;  /* 0x0000000400067c02 */ /* 0x001fe20008000f00 */
[----:B------:R-:W-:Y:S01]  /*0210*/  IMAD.U32 R7, RZ, RZ, UR5 ;  /* 0x00000005ff077e24 */ /* 0x000fe2000f8e00ff */
[----:B-1----:R-:W-:-:S04]  /*0220*/  ISETP.GE.U32.AND P0, PT, R20, R8, PT ;  /* 0x000000081400720c */ /* 0x002fc80003f06070 */
[----:B------:R-:W-:Y:S02]  /*0230*/  ISETP.GE.U32.AND.EX P0, PT, RZ, R9, PT, P0 ;  /* 0x00000009ff00720c */ /* 0x000fe40003f06100 */
[----:B---3--:R-:W-:-:S11]  /*0240*/  IADD3 R4, PT, PT, R10, -0x1, RZ ;  /* 0xffffffff0a047810 */ /* 0x008fd60007ffe0ff */
[----:B--2---:R-:W-:Y:S05]  /*0250*/  @P0 BRA `(.L_x_1156) ;  /* 0x0000002c00c80947 */ /* 0x004fea0003800000 */
        /* <DEDUP_REMOVED lines=8> */
[----:B------:R-:W-:Y:S01]  /*02e0*/  ISETP.GE.U32.AND P0, PT, R4, 0x3, PT ;  /* 0x000000030400780c */ /* 0x000fe20003f06070 */
[----:B------:R-:W-:Y:S01]  /*02f0*/  IMAD.WIDE.U32 R6, R8, UR6, R18 ;  /* 0x0000000608067c25 */ /* 0x000fe2000f8e0012 */
[----:B------:R-:W-:Y:S02]  /*0300*/  IADD3 R25, PT, PT, R9, R25, RZ ;  /* 0x0000001909197210 */ /* 0x000fe40007ffe0ff */
[----:B------:R-:W-:Y:S02]  /*0310*/  CS2R R26, SRZ ;  /* 0x00000000001a7805 */ /* 0x000fe4000001ff00 */
[----:B------:R-:W-:Y:S01]  /*0320*/  CS2R R22, SRZ ;  /* 0x0000000000167805 */ /* 0x000fe2000001ff00 */
[----:B------:R-:W-:-:S06]  /*0330*/  IMAD.IADD R7, R7, 0x1, R9 ;  /* 0x0000000107077824 */ /* 0x000fcc00078e0209 */
[----:B------:R-:W-:Y:S05]  /*0340*/  @!P0 BRA `(.L_x_1158) ;  /* 0x0000001800bc8947 */ /* 0x000fea0003800000 */
[C---:B------:R-:W-:Y:S02]  /*0350*/  LOP3.LUT R8, R10.reuse, 0xfffffffc, RZ, 0xc0, !PT ;  /* 0xfffffffc0a087812 */ /* 0x040fe400078ec0ff */
[----:B------:R-:W-:Y:S02]  /*0360*/  CS2R R26, SRZ ;  /* 0x00000000001a7805 */ /* 0x000fe4000001ff00 */
[----:B------:R-:W-:Y:S01]  /*0370*/  IADD3 R4, PT, PT, R10, -0x2, RZ ;  /* 0xfffffffe0a047810 */ /* 0x000fe20007ffe0ff */
[----:B------:R-:W-:-:S07]  /*0380*/  IMAD.MOV R8, RZ, RZ, -R8 ;  /* 0x000000ffff087224 */ /* 0x000fce00078e0a08 */
.L_x_1183:
        /* <DEDUP_REMOVED lines=33> */
.L_x_1160:
[----:B------:R-:W-:Y:S01]  /*05a0*/  MOV R14, R6 ;  /* 0x00000006000e7202 */ /* 0x000fe20000000f00 */
[----:B------:R-:W-:Y:S01]  /*05b0*/  IMAD.MOV.U32 R13, RZ, RZ, R7 ;  /* 0x000000ffff0d7224 */ /* 0x000fe200078e0007 */
[----:B------:R-:W-:Y:S01]  /*05c0*/  MOV R12, R28 ;  /* 0x0000001c000c7202 */ /* 0x000fe20000000f00 */
[----:B------:R-:W-:Y:S01]  /*05d0*/  IMAD.MOV.U32 R11, RZ, RZ, R29 ;  /* 0x000000ffff0b7224 */ /* 0x000fe200078e001d */
[----:B------:R-:W-:-:S07]  /*05e0*/  MOV R10, 0x600 ;  /* 0x00000600000a7802 */ /* 0x000fce0000000f00 */
[----:B------:R-:W-:Y:S05]  /*05f0*/  CALL.REL.NOINC `($__internal_12_$__cuda_sm20_div_s64) ;  /* 0x0000006c00d07944 */ /* 0x000fea0003c00000 */
        /* <DEDUP_REMOVED lines=9> */
.L_x_1161:
[----:B------:R-:W-:Y:S05]  /*0690*/  BSYNC.RECONVERGENT B1 ;  /* 0x0000000000017941 */ /* 0x000fea0003800200 */
.L_x_1159:
        /* <DEDUP_REMOVED lines=34> */
.L_x_1163:
        /* <DEDUP_REMOVED lines=9> */
[----:B------:R-:W-:-:S05]  /*0950*/  IADD3.X R11, PT, PT, RZ, ~R15, RZ, P0, !PT ;  /* 0x8000000fff0b7210 */ /* 0x000fca00007fe4ff */
[----:B------:R-:W-:Y:S02]  /*0960*/  IMAD R12, R11, R28, RZ ;  /* 0x0000001c0b0c7224 */ /* 0x000fe400078e02ff */
[----:B------:R-:W-:-:S04]  /*0970*/  IMAD.WIDE.U32 R10, R28, R13, R24 ;  /* 0x0000000d1c0a7225 */ /* 0x000fc800078e0018 */
[----:B------:R-:W-:Y:S02]  /*0980*/  IMAD R29, R29, R13, R12 ;  /* 0x0000000d1d1d7224 */ /* 0x000fe400078e020c */
[----:B------:R-:W-:-:S03]  /*0990*/  IMAD.MOV.U32 R13, RZ, RZ, R10 ;  /* 0x000000ffff0d7224 */ /* 0x000fc600078e000a */
[----:B------:R-:W-:-:S07]  /*09a0*/  IADD3 R11, PT, PT, R29, R11, RZ ;  /* 0x0000000b1d0b7210 */ /* 0x000fce0007ffe0ff */
.L_x_1164:
[----:B------:R-:W-:Y:S05]  /*09b0*/  BSYNC.RECONVERGENT B1 ;  /* 0x0000000000017941 */ /* 0x000fea0003800200 */
.L_x_1162:
[----:B------:R-:W0:Y:S02]  /*09c0*/  LDC.64 R24, c[0x0][0x398] ;  /* 0x0000e600ff187b82 */ /* 0x000e240000000a00 */
[----:B0-----:R-:W-:-:S06]  /*09d0*/  IMAD.WIDE.U32 R24, R4, 0x8, R24 ;  /* 0x0000000804187825 */ /* 0x001fcc00078e0018 */
[----:B------:R-:W2:Y:S01]  /*09e0*/  LDG.E.64 R24, desc[UR10][R24.64] ;  /* 0x0000000a18187981 */ /* 0x000ea2000c1e1b00 */
[----:B------:R-:W-:Y:S01]  /*09f0*/  IMAD R11, R11, R6, RZ ;  /* 0x000000060b0b7224 */ /* 0x000fe200078e02ff */
[----:B------:R-:W-:Y:S01]  /*0a00*/  BSSY.RECONVERGENT B1, `(.L_x_1165) ;  /* 0x0000030000017945 */ /* 0x000fe20003800200 */
[----:B------:R-:W-:-:S04]  /*0a10*/  IMAD.WIDE.U32 R28, R6, R13, R26 ;  /* 0x0000000d061c7225 */ /* 0x000fc800078e001a */
[----:B------:R-:W-:Y:S02]  /*0a20*/  IMAD R7, R7, R13, R11 ;  /* 0x0000000d07077224 */ /* 0x000fe400078e020b */
[----:B------:R-:W-:-:S03]  /*0a30*/  VIADD R32, R4, 0xfffffffe ;  /* 0xfffffffe04207836 */ /* 0x000fc60000000000 */
        /* <DEDUP_REMOVED lines=28> */
.L_x_1166:
[----:B------:R-:W-:Y:S01]  /*0c00*/  MOV R14, R40 ;  /* 0x00000028000e7202 */ /* 0x000fe20000000f00 */
[----:B------:R-:W-:Y:S01]  /*0c10*/  IMAD.MOV.U32 R13, RZ, RZ, R41 ;  /* 0x000000ffff0d7224 */ /* 0x000fe200078e0029 */
[----:B------:R-:W-:Y:S01]  /*0c20*/  MOV R12, R24 ;  /* 0x00000018000c7202 */ /* 0x000fe20000000f00 */
[----:B------:R-:W-:Y:S01]  /*0c30*/  IMAD.MOV.U32 R11, RZ, RZ, R25 ;  /* 0x000000ffff0b7224 */ /* 0x000fe200078e0019 */
[----:B------:R-:W-:-:S07]  /*0c40*/  MOV R10, 0xc60 ;  /* 0x00000c60000a7802 */ /* 0x000fce0000000f00 */
[----:B------:R-:W-:Y:S05]  /*0c50*/  CALL.REL.NOINC `($__internal_12_$__cuda_sm20_div_s64) ;  /* 0x0000006800387944 */ /* 0x000fea0003c00000 */
        /* <DEDUP_REMOVED lines=10> */
.L_x_1167:
[----:B------:R-:W-:Y:S05]  /*0d00*/  BSYNC.RECONVERGENT B1 ;  /* 0x0000000000017941 */ /* 0x000fea0003800200 */
.L_x_1165:
        /* <DEDUP_REMOVED lines=22> */
[----:B------:R-:W-:Y:S01]  /*0e70*/  IMAD.HI.U32 R26, R13, R44, RZ ;  /* 0x0000002c0d1a7227 */ /* 0x000fe200078e00ff */
[----:B------:R-:W-:-:S03]  /*0e80*/  MOV R13, RZ ;  /* 0x000000ff000d7202 */ /* 0x000fc60000000f00 */
        /* <DEDUP_REMOVED lines=11> */
.L_x_1169:
        /* <DEDUP_REMOVED lines=10> */
[----:B------:R-:W-:-:S05]  /*0fe0*/  IADD3.X R11, PT, PT, RZ, ~R15, RZ, P0, !PT ;  /* 0x8000000fff0b7210 */ /* 0x000fca00007fe4ff */
[----:B------:R-:W-:Y:S01]  /*0ff0*/  IMAD R6, R11, R24, RZ ;  /* 0x000000180b067224 */ /* 0x000fe200078e02ff */
[----:B------:R-:W-:-:S03]  /*1000*/  MOV R11, R45 ;  /* 0x0000002d000b7202 */ /* 0x000fc60000000f00 */
[----:B------:R-:W-:-:S04]  /*1010*/  IMAD.WIDE.U32 R10, R24, R13, R10 ;  /* 0x0000000d180a7225 */ /* 0x000fc800078e000a */
[----:B------:R-:W-:-:S04]  /*1020*/  IMAD R13, R25, R13, R6 ;  /* 0x0000000d190d7224 */ /* 0x000fc800078e0206 */
[----:B------:R-:W-:-:S07]  /*1030*/  IMAD.IADD R13, R13, 0x1, R11 ;  /* 0x000000010d0d7824 */ /* 0x000fce00078e020b */
.L_x_1170:
[----:B------:R-:W-:Y:S05]  /*1040*/  BSYNC.RECONVERGENT B1 ;  /* 0x0000000000017941 */ /* 0x000fea0003800200 */
.L_x_1168:
[----:B------:R-:W0:Y:S01]  /*1050*/  LDC.64 R24, c[0x0][0x398] ;  /* 0x0000e600ff187b82 */ /* 0x000e220000000a00 */
[----:B------:R-:W-:-:S05]  /*1060*/  IADD3 R6, PT, PT, R4, -0x1, RZ ;  /* 0xffffffff04067810 */ /* 0x000fca0007ffe0ff */
[----:B0-----:R-:W-:-:S06]  /*1070*/  IMAD.WIDE.U32 R24, R6, 0x8, R24 ;  /* 0x0000000806187825 */ /* 0x001fcc00078e0018 */
[----:B------:R-:W2:Y:S01]  /*1080*/  LDG.E.64 R24, desc[UR10][R24.64] ;  /* 0x0000000a18187981 */ /* 0x000ea2000c1e1b00 */
        /* <DEDUP_REMOVED lines=33> */
.L_x_1172:
        /* <DEDUP_REMOVED lines=16> */
.L_x_1173:
[----:B------:R-:W-:Y:S05]  /*13a0*/  BSYNC.RECONVERGENT B1 ;  /* 0x0000000000017941 */ /* 0x000fea0003800200 */
.L_x_1171:
        /* <DEDUP_REMOVED lines=36> */
.L_x_1175:
[----:B------:R-:W-:Y:S01]  /*15f0*/  IMAD.MOV.U32 R14, RZ, RZ, R26 ;  /* 0x000000ffff0e7224 */ /* 0x000fe200078e001a */
[----:B------:R-:W-:Y:S01]  /*1600*/  MOV R13, R27 ;  /* 0x0000001b000d7202 */ /* 0x000fe20000000f00 */
[----:B------:R-:W-:Y:S01]  /*1610*/  IMAD.MOV.U32 R12, RZ, RZ, R24 ;  /* 0x000000ffff0c7224 */ /* 0x000fe200078e0018 */
[----:B------:R-:W-:Y:S02]  /*1620*/  MOV R11, R25 ;  /* 0x00000019000b7202 */ /* 0x000fe40000000f00 */
[----:B------:R-:W-:-:S07]  /*1630*/  MOV R10, 0x1650 ;  /* 0x00001650000a7802 */ /* 0x000fce0000000f00 */
[----:B------:R-:W-:Y:S05]  /*1640*/  CALL.REL.NOINC `($__internal_12_$__cuda_sm20_div_s64) ;  /* 0x0000005c00bc7944 */ /* 0x000fea0003c00000 */
        /* <DEDUP_REMOVED lines=10> */
.L_x_1176:
[----:B------:R-:W-:Y:S05]  /*16f0*/  BSYNC.RECONVERGENT B1 ;  /* 0x0000000000017941 */ /* 0x000fea0003800200 */
.L_x_1174:
[----:B------:R-:W0:Y:S02]  /*1700*/  LDC.64 R26, c[0x0][0x398] ;  /* 0x0000e600ff1a7b82 */ /* 0x000e240000000a00 */
[----:B0-----:R-:W-:-:S06]  /*1710*/  IMAD.WIDE.U32 R26, R32, 0x8, R26 ;  /* 0x00000008201a7825 */ /* 0x001fcc00078e001a */
[----:B------:R-:W2:Y:S01]  /*1720*/  LDG.E.64 R26, desc[UR10][R26.64] ;  /* 0x0000000a1a1a7981 */ /* 0x000ea2000c1e1b00 */
[----:B------:R-:W-:Y:S01]  /*1730*/  IMAD R11, R11, R42, RZ ;  /* 0x0000002a0b0b7224 */ /* 0x000fe200078e02ff */
[----:B------:R-:W-:Y:S01]  /*1740*/  BSSY.RECONVERGENT B1, `(.L_x_1177) ;  /* 0x0000030000017945 */ /* 0x000fe20003800200 */
[----:B------:R-:W-:-:S04]  /*1750*/  IMAD.MOV.U32 R6, RZ, RZ, R28 ;  /* 0x000000ffff067224 */ /* 0x000fc800078e001c */
        /* <DEDUP_REMOVED lines=29> */
.L_x_1178:
[----:B------:R-:W-:Y:S01]  /*1930*/  IMAD.MOV.U32 R14, RZ, RZ, R40 ;  /* 0x000000ffff0e7224 */ /* 0x000fe200078e0028 */
[----:B------:R-:W-:Y:S01]  /*1940*/  MOV R13, R41 ;  /* 0x00000029000d7202 */ /* 0x000fe20000000f00 */
[----:B------:R-:W-:Y:S01]  /*1950*/  IMAD.MOV.U32 R12, RZ, RZ, R26 ;  /* 0x000000ffff0c7224 */ /* 0x000fe200078e001a */
[----:B------:R-:W-:Y:S02]  /*1960*/  MOV R11, R27 ;  /* 0x0000001b000b7202 */ /* 0x000fe40000000f00 */
[----:B------:R-:W-:-:S07]  /*1970*/  MOV R10, 0x1990 ;  /* 0x00001990000a7802 */ /* 0x000fce0000000f00 */
[----:B------:R-:W-:Y:S05]  /*1980*/  CALL.REL.NOINC `($__internal_12_$__cuda_sm20_div_s64) ;  /* 0x0000005800ec7944 */ /* 0x000fea0003c00000 */
        /* <DEDUP_REMOVED lines=9> */
[----:B------:R-:W-:Y:S01]  /*1a20*/  IADD3 R11, PT, PT, R11, R7, RZ ;  /* 0x000000070b0b7210 */ /* 0x000fe20007ffe0ff */
[----:B------:R-:W-:-:S07]  /*1a30*/  IMAD.MOV.U32 R7, RZ, RZ, R15 ;  /* 0x000000ffff077224 */ /* 0x000fce00078e000f */
.L_x_1179:
[----:B------:R-:W-:Y:S05]  /*1a40*/  BSYNC.RECONVERGENT B1 ;  /* 0x0000000000017941 */ /* 0x000fea0003800200 */
.L_x_1177:
        /* <DEDUP_REMOVED lines=15> */
[----:B------:R-:W-:Y:S02]  /*1b40*/  ISETP.NE.U32.AND P3, PT, R26, RZ, PT ;  /* 0x000000ff1a00720c */ /* 0x000fe40003f65070 */
[----:B------:R-:W-:Y:S02]  /*1b50*/  MOV R25, RZ ;  /* 0x000000ff00197202 */ /* 0x000fe40000000f00 */
[----:B0-----:R-:W0:Y:S02]  /*1b60*/  MUFU.RCP R12, R12 ;  /* 0x0000000c000c7308 */ /* 0x001e240000001000 */
[----:B0-----:R-:W-:-:S06]  /*1b70*/  IADD3 R13, PT, PT, R12, 0xffffffe, RZ ;  /* 0x0ffffffe0c0d7810 */ /* 0x001fcc0007ffe0ff */
[----:B------:R-:W0:Y:S02]  /*1b80*/  F2I.FTZ.U32.TRUNC.NTZ R11, R13 ;  /* 0x0000000d000b7305 */ /* 0x000e24000021f000 */
[----:B0-----:R-:W-:-:S04]  /*1b90*/  IMAD R15, R15, R11, RZ ;  /* 0x0000000b0f0f7224 */ /* 0x001fc800078e02ff */
        /* <DEDUP_REMOVED lines=15> */
.L_x_1181:
[----:B------:R-:W-:Y:S01]  /*1c90*/  IMAD.MOV.U32 R14, RZ, RZ, R24 ;  /* 0x000000ffff0e7224 */ /* 0x000fe200078e0018 */
[----:B------:R-:W-:Y:S01]  /*1ca0*/  MOV R13, R25 ;  /* 0x00000019000d7202 */ /* 0x000fe20000000f00 */
[----:B------:R-:W-:Y:S01]  /*1cb0*/  IMAD.MOV.U32 R12, RZ, RZ, R26 ;  /* 0x000000ffff0c7224 */ /* 0x000fe200078e001a */
[----:B------:R-:W-:Y:S02]  /*1cc0*/  MOV R11, R27 ;  /* 0x0000001b000b7202 */ /* 0x000fe40000000f00 */
[----:B------:R-:W-:-:S07]  /*1cd0*/  MOV R10, 0x1cf0 ;  /* 0x00001cf0000a7802 */ /* 0x000fce0000000f00 */
[----:B------:R-:W-:Y:S05]  /*1ce0*/  CALL.REL.NOINC `($__internal_12_$__cuda_sm20_div_s64) ;  /* 0x0000005800147944 */ /* 0x000fea0003c00000 */
[----:B------:R-:W-:Y:S02]  /*1cf0*/  IADD3 R13, P0, PT, RZ, -R14, RZ ;  /* 0x8000000eff0d7210 */ /* 0x000fe40007f1e0ff */
[----:B------:R-:W-:Y:S02]  /*1d00*/  MOV R10, R24 ;  /* 0x00000018000a7202 */ /* 0x000fe40000000f00 */
[----:B------:R-:W-:Y:S01]  /*1d10*/  MOV R24, R14 ;  /* 0x0000000e00187202 */ /* 0x000fe20000000f00 */
[----:B------:R-:W-:-:S04]  /*1d20*/  IMAD.X R11, RZ, RZ, ~R15, P0 ;  /* 0x000000ffff0b7224 */ /* 0x000fc800000e0e0f */
[----:B------:R-:W-:Y:S02]  /*1d30*/  IMAD R12, R11, R26, RZ ;  /* 0x0000001a0b0c7224 */ /* 0x000fe400078e02ff */
[----:B------:R-:W-:Y:S02]  /*1d40*/  IMAD.MOV.U32 R11, RZ, RZ, R25 ;  /* 0x000000ffff0b7224 */ /* 0x000fe400078e0019 */
[-C--:B------:R-:W-:Y:S02]  /*1d50*/  IMAD R27, R27, R13.reuse, R12 ;  /* 0x0000000d1b1b7224 */ /* 0x080fe400078e020c */
[----:B------:R-:W-:-:S04]  /*1d60*/  IMAD.WIDE.U32 R10, R26, R13, R10 ;  /* 0x0000000d1a0a7225 */ /* 0x000fc800078e000a */
[----:B------:R-:W-:Y:S01]  /*1d70*/  IMAD.MOV.U32 R13, RZ, RZ, R10 ;  /* 0x000000ffff0d7224 */ /* 0x000fe200078e000a */
[----:B------:R-:W-:Y:S01]  /*1d80*/  IADD3 R11, PT, PT, R27, R11, RZ ;  /* 0x0000000b1b0b7210 */ /* 0x000fe20007ffe0ff */
[----:B------:R-:W-:-:S07]  /*1d90*/  IMAD.MOV.U32 R25, RZ, RZ, R15 ;  /* 0x000000ffff197224 */ /* 0x000fce00078e000f */
.L_x_1182:
[----:B------:R-:W-:Y:S05]  /*1da0*/  BSYNC.RECONVERGENT B1 ;  /* 0x0000000000017941 */ /* 0x000fea0003800200 */
.L_x_1180:
[----:B------:R-:W-:Y:S01]  /*1db0*/  MOV R26, R28 ;  /* 0x0000001c001a7202 */ /* 0x000fe20000000f00 */
        /* <DEDUP_REMOVED lines=8> */
.L_x_1158:
        /* <DEDUP_REMOVED lines=36> */
.L_x_1186:
[----:B------:R-:W-:Y:S01]  /*2080*/  MOV R14, R6 ;  /* 0x00000006000e7202 */ /* 0x000fe20000000f00 */
[----:B------:R-:W-:Y:S01]  /*2090*/  IMAD.MOV.U32 R13, RZ, RZ, R7 ;  /* 0x000000ffff0d7224 */ /* 0x000fe200078e0007 */
[----:B------:R-:W-:Y:S01]  /*20a0*/  MOV R12, R8 ;  /* 0x00000008000c7202 */ /* 0x000fe20000000f00 */
[----:B------:R-:W-:Y:S01]  /*20b0*/  IMAD.MOV.U32 R11, RZ, RZ, R9 ;  /* 0x000000ffff0b7224 */ /* 0x000fe200078e0009 */
[----:B------:R-:W-:-:S07]  /*20c0*/  MOV R10, 0x20e0 ;  /* 0x000020e0000a7802 */ /* 0x000fce0000000f00 */
[----:B------:R-:W-:Y:S05]  /*20d0*/  CALL.REL.NOINC `($__internal_12_$__cuda_sm20_div_s64) ;  /* 0x0000005400187944 */ /* 0x000fea0003c00000 */
[----:B------:R-:W-:-:S04]  /*20e0*/  IADD3 R13, P0, PT, RZ, -R14, RZ ;  /* 0x8000000eff0d7210 */ /* 0x000fc80007f1e0ff */
[----:B------:R-:W-:Y:S01]  /*20f0*/  IADD3.X R11, PT, PT, RZ, ~R15, RZ, P0, !PT ;  /* 0x8000000fff0b7210 */ /* 0x000fe200007fe4ff */
[----:B------:R-:W-:-:S04]  /*2100*/  IMAD.WIDE.U32 R6, R8, R13, R6 ;  /* 0x0000000d08067225 */ /* 0x000fc800078e0006 */
[----:B------:R-:W-:-:S04]  /*2110*/  IMAD R11, R11, R8, RZ ;  /* 0x000000080b0b7224 */ /* 0x000fc800078e02ff */
[----:B------:R-:W-:Y:S02]  /*2120*/  IMAD R11, R9, R13, R11 ;  /* 0x0000000d090b7224 */ /* 0x000fe400078e020b */
[----:B------:R-:W-:Y:S02]  /*2130*/  IMAD.MOV.U32 R13, RZ, RZ, R6 ;  /* 0x000000ffff0d7224 */ /* 0x000fe400078e0006 */
[----:B------:R-:W-:Y:S01]  /*2140*/  IMAD.MOV.U32 R6, RZ, RZ, R14 ;  /* 0x000000ffff067224 */ /* 0x000fe200078e000e */
[----:B------:R-:W-:Y:S02]  /*2150*/  IADD3 R29, PT, PT, R7, R11, RZ ;  /* 0x0000000b071d7210 */ /* 0x000fe40007ffe0ff */
[----:B------:R-:W-:-:S07]  /*2160*/  MOV R7, R15 ;  /* 0x0000000f00077202 */ /* 0x000fce0000000f00 */
.L_x_1187:
[----:B------:R-:W-:Y:S05]  /*2170*/  BSYNC.RECONVERGENT B1 ;  /* 0x0000000000017941 */ /* 0x000fea0003800200 */
.L_x_1185:
        /* <DEDUP_REMOVED lines=34> */
.L_x_1189:
        /* <DEDUP_REMOVED lines=8> */
[----:B------:R-:W-:Y:S02]  /*2420*/  MOV R28, R14 ;  /* 0x0000000e001c7202 */ /* 0x000fe40000000f00 */
[----:B------:R-:W-:-:S05]  /*2430*/  IADD3.X R11, PT, PT, RZ, ~R15, RZ, P0, !PT ;  /* 0x8000000fff0b7210 */ /* 0x000fca00007fe4ff */
[----:B------:R-:W-:Y:S02]  /*2440*/  IMAD R12, R11, R8, RZ ;  /* 0x000000080b0c7224 */ /* 0x000fe400078e02ff */
[----:B------:R-:W-:-:S04]  /*2450*/  IMAD.WIDE.U32 R10, R8, R13, R24 ;  /* 0x0000000d080a7225 */ /* 0x000fc800078e0018 */
[----:B------:R-:W-:-:S04]  /*2460*/  IMAD R9, R9, R13, R12 ;  /* 0x0000000d09097224 */ /* 0x000fc800078e020c */
[----:B------:R-:W-:-:S07]  /*2470*/  IMAD.IADD R11, R9, 0x1, R11 ;  /* 0x00000001090b7824 */ /* 0x000fce00078e020b */
.L_x_1190:
[----:B------:R-:W-:Y:S05]  /*2480*/  BSYNC.RECONVERGENT B1 ;  /* 0x0000000000017941 */ /* 0x000fea0003800200 */
.L_x_1188:
[----:B------:R-:W0:Y:S01]  /*2490*/  LDC.64 R24, c[0x0][0x398] ;  /* 0x0000e600ff187b82 */ /* 0x000e220000000a00 */
[----:B------:R-:W-:-:S05]  /*24a0*/  IADD3 R8, PT, PT, R4, -0x1, RZ ;  /* 0xffffffff04087810 */ /* 0x000fca0007ffe0ff */
[----:B0-----:R-:W-:-:S06]  /*24b0*/  IMAD.WIDE.U32 R24, R8, 0x8, R24 ;  /* 0x0000000808187825 */ /* 0x001fcc00078e0018 */
[----:B------:R-:W2:Y:S01]  /*24c0*/  LDG.E.64 R24, desc[UR10][R24.64] ;  /* 0x0000000a18187981 */ /* 0x000ea2000c1e1b00 */
[----:B------:R-:W-:Y:S01]  /*24d0*/  IMAD R11, R11, R32, RZ ;  /* 0x000000200b0b7224 */ /* 0x000fe200078e02ff */
[----:B------:R-:W-:Y:S01]  /*24e0*/  BSSY.RECONVERGENT B1, `(.L_x_1191) ;  /* 0x0000030000017945 */ /* 0x000fe20003800200 */
[----:B------:R-:W-:-:S04]  /*24f0*/  IMAD.WIDE.U32 R26, R32, R10, R26 ;  /* 0x0000000a201a7225 */ /* 0x000fc800078e001a */
[----:B------:R-:W-:Y:S01]  /*2500*/  IMAD R11, R33, R10, R11 ;  /* 0x0000000a210b7224 */ /* 0x000fe200078e020b */
[----:B--2---:R-:W-:-:S04]  /*2510*/  LOP3.LUT R9, R7, R25, RZ, 0xfc, !PT ;  /* 0x0000001907097212 */ /* 0x004fc800078efcff */
[----:B------:R-:W-:Y:S01]  /*2520*/  ISETP.NE.U32.AND P0, PT, R9, RZ, PT ;  /* 0x000000ff0900720c */ /* 0x000fe20003f05070 */
[----:B------:R-:W-:-:S12]  /*2530*/  IMAD.IADD R9, R27, 0x1, R11 ;  /* 0x000000011b097824 */ /* 0x000fd800078e020b */
[----:B------:R-:W-:Y:S05]  /*2540*/  @P0 BRA `(.L_x_1192) ;  /* 0x0000000000600947 */ /* 0x000fea0003800000 */
[----:B------:R-:W0:Y:S01]  /*2550*/  I2F.U32.RP R7, R24 ;  /* 0x0000001800077306 */ /* 0x000e220000209000 */
[----:B------:R-:W-:Y:S01]  /*2560*/  IMAD.MOV R13, RZ, RZ, -R24 ;  /* 0x000000ffff0d7224 */ /* 0x000fe200078e0a18 */
[----:B------:R-:W-:Y:S01]  /*2570*/  ISETP.NE.U32.AND P2, PT, R24, RZ, PT ;  /* 0x000000ff1800720c */ /* 0x000fe20003f45070 */
[----:B------:R-:W-:-:S05]  /*2580*/  IMAD.MOV.U32 R31, RZ, RZ, RZ ;  /* 0x000000ffff1f7224 */ /* 0x000fca00078e00ff */
        /* <DEDUP_REMOVED lines=20> */
.L_x_1192:
        /* <DEDUP_REMOVED lines=17> */
.L_x_1193:
[----:B------:R-:W-:Y:S05]  /*27e0*/  BSYNC.RECONVERGENT B1 ;  /* 0x0000000000017941 */ /* 0x000fea0003800200 */
.L_x_1191:
        /* <DEDUP_REMOVED lines=36> */
.L_x_1195:
        /* <DEDUP_REMOVED lines=11> */
[----:B------:R-:W-:Y:S01]  /*2ae0*/  IMAD.WIDE.U32 R10, R24, R13, R10 ;  /* 0x0000000d180a7225 */ /* 0x000fe200078e000a */
[----:B------:R-:W-:-:S03]  /*2af0*/  MOV R24, R14 ;  /* 0x0000000e00187202 */ /* 0x000fc60000000f00 */
[----:B------:R-:W-:Y:S02]  /*2b00*/  IMAD R13, R25, R13, R12 ;  /* 0x0000000d190d7224 */ /* 0x000fe400078e020c */
[----:B------:R-:W-:Y:S02]  /*2b10*/  IMAD.MOV.U32 R29, RZ, RZ, R10 ;  /* 0x000000ffff1d7224 */ /* 0x000fe400078e000a */
[----:B------:R-:W-:Y:S01]  /*2b20*/  IMAD.MOV.U32 R25, RZ, RZ, R15 ;  /* 0x000000ffff197224 */ /* 0x000fe200078e000f */
[----:B------:R-:W-:-:S07]  /*2b30*/  IADD3 R11, PT, PT, R13, R11, RZ ;  /* 0x0000000b0d0b7210 */ /* 0x000fce0007ffe0ff */
.L_x_1196:
[----:B------:R-:W-:Y:S05]  /*2b40*/  BSYNC.RECONVERGENT B1 ;  /* 0x0000000000017941 */ /* 0x000fea0003800200 */
.L_x_1194:
[----:B------:R-:W-:Y:S01]  /*2b50*/  MOV R8, R26 ;  /* 0x0000001a00087202 */ /* 0x000fe20000000f00 */
[----:B------:R-:W-:Y:S02]  /*2b60*/  IMAD R11, R11, R32, RZ ;  /* 0x000000200b0b7224 */ /* 0x000fe400078e02ff */
[----:B------:R-:W-:Y:S02]  /*2b70*/  VIADD R4, R4, 0xfffffffe ;  /* 0xfffffffe04047836 */ /* 0x000fe40000000000 */
[----:B------:R-:W-:-:S04]  /*2b80*/  IMAD.WIDE.U32 R26, R32, R29, R8 ;  /* 0x0000001d201a7225 */ /* 0x000fc800078e0008 */
[----:B------:R-:W-:-:S05]  /*2b90*/  IMAD R11, R33, R29, R11 ;  /* 0x0000001d210b7224 */ /* 0x000fca00078e020b */
[----:B------:R-:W-:-:S07]  /*2ba0*/  IADD3 R27, PT, PT, R27, R11, RZ ;  /* 0x0000000b1b1b7210 */ /* 0x000fce0007ffe0ff */
.L_x_1184:
        /* <DEDUP_REMOVED lines=31> */
.L_x_1198:
[----:B------:R-:W-:Y:S01]  /*2da0*/  IMAD.MOV.U32 R28, RZ, RZ, R6 ;  /* 0x000000ffff1c7224 */ /* 0x000fe200078e0006 */
[----:B------:R-:W-:Y:S01]  /*2db0*/  MOV R31, R7 ;  /* 0x00000007001f7202 */ /* 0x000fe20000000f00 */
[----:B------:R-:W-:Y:S01]  /*2dc0*/  IMAD.MOV.U32 R30, RZ, RZ, R14 ;  /* 0x000000ffff1e7224 */ /* 0x000fe200078e000e */
[----:B------:R-:W-:Y:S02]  /*2dd0*/  MOV R29, R15 ;  /* 0x0000000f001d7202 */ /* 0x000fe40000000f00 */
[----:B------:R-:W-:-:S07]  /*2de0*/  MOV R32, 0x2e00 ;  /* 0x00002e0000207802 */ /* 0x000fce0000000f00 */
[----:B------:R-:W-:Y:S05]  /*2df0*/  CALL.REL.NOINC `($__internal_13_$__cuda_sm20_rem_s64) ;  /* 0x0000004c001c7944 */ /* 0x000fea0003c00000 */
.L_x_1199:
[----:B------:R-:W-:Y:S05]  /*2e00*/  BSYNC.RECONVERGENT B1 ;  /* 0x0000000000017941 */ /* 0x000fea0003800200 */
.L_x_1197:
        /* <DEDUP_REMOVED lines=30> */
.L_x_1201:
[----:B------:R-:W-:Y:S01]  /*2ff0*/  IMAD.MOV.U32 R30, RZ, RZ, R14 ;  /* 0x000000ffff1e7224 */ /* 0x000fe200078e000e */
[----:B------:R-:W-:Y:S01]  /*3000*/  MOV R29, R15 ;  /* 0x0000000f001d7202 */ /* 0x000fe20000000f00 */
[----:B------:R-:W-:Y:S01]  /*3010*/  IMAD.MOV.U32 R28, RZ, RZ, R24 ;  /* 0x000000ffff1c7224 */ /* 0x000fe200078e0018 */
[----:B------:R-:W-:Y:S02]  /*3020*/  MOV R31, R25 ;  /* 0x00000019001f7202 */ /* 0x000fe40000000f00 */
[----:B------:R-:W-:-:S07]  /*3030*/  MOV R32, 0x3050 ;  /* 0x0000305000207802 */ /* 0x000fce0000000f00 */
[----:B------:R-:W-:Y:S05]  /*3040*/  CALL.REL.NOINC `($__internal_13_$__cuda_sm20_rem_s64) ;  /* 0x0000004800887944 */ /* 0x000fea0003c00000 */
.L_x_1202:
[----:B------:R-:W-:Y:S05]  /*3050*/  BSYNC.RECONVERGENT B1 ;  /* 0x0000000000017941 */ /* 0x000fea0003800200 */
.L_x_1200:
[----:B------:R-:W-:Y:S02]  /*3060*/  IMAD R9, R9, R6, RZ ;  /* 0x0000000609097224 */ /* 0x000fe400078e02ff */
[----:B------:R-:W-:-:S04]  /*3070*/  IMAD.WIDE.U32 R26, R6, R8, R26 ;  /* 0x00000008061a7225 */ /* 0x000fc800078e001a */
[----:B------:R-:W-:-:S04]  /*3080*/  IMAD R9, R7, R8, R9 ;  /* 0x0000000807097224 */ /* 0x000fc800078e0209 */
[----:B------:R-:W-:-:S07]  /*3090*/  IMAD.IADD R27, R27, 0x1, R9 ;  /* 0x000000011b1b7824 */ /* 0x000fce00078e0209 */
.L_x_1157:
[----:B------:R-:W0:Y:S02]  /*30a0*/  LDCU.64 UR4, c[0x0][0x388] ;  /* 0x00007100ff0477ac */ /* 0x000e240008000a00 */
[----:B0-----:R-:W-:Y:S02]  /*30b0*/  LEA R6, P0, R22, UR4, 0x2 ;  /* 0x0000000416067c11 */ /* 0x001fe4000f8010ff */
[----:B------:R-:W-:Y:S02]  /*30c0*/  LEA R8, P1, R26, UR4, 0x2 ;  /* 0x000000041a087c11 */ /* 0x000fe4000f8210ff */
[----:B------:R-:W-:Y:S02]  /*30d0*/  LEA.HI.X R7, R22, UR5, R23, 0x2, P0 ;  /* 0x0000000516077c11 */ /* 0x000fe400080f1417 */
[----:B------:R-:W-:-:S04]  /*30e0*/  LEA.HI.X R9, R26, UR5, R27, 0x2, P1 ;  /* 0x000000051a097c11 */ /* 0x000fc800088f141b */
[----:B------:R-:W2:Y:S04]  /*30f0*/  LDG.E R7, desc[UR10][R6.64] ;  /* 0x0000000a06077981 */ /* 0x000ea8000c1e1900 */
[----:B------:R-:W2:Y:S02]  /*3100*/  LDG.E R8, desc[UR10][R8.64] ;  /* 0x0000000a08087981 */ /* 0x000ea4000c1e1900 */
[----:B--2---:R-:W-:-:S13]  /*3110*/  FSETP.GEU.AND P0, PT, R7, R8, PT ;  /* 0x000000080700720b */ /* 0x004fda0003f0e000 */
[----:B------:R-:W-:Y:S01]  /*3120*/  @!P0 MOV R21, RZ ;  /* 0x000000ff00158202 */ /* 0x000fe20000000f00 */
[----:B------:R0:W-:Y:S04]  /*3130*/  @!P0 STS [R2], R8 ;  /* 0x0000000802008388 */ /* 0x0001e80000000800 */
[----:B------:R0:W-:Y:S04]  /*3140*/  @!P0 STS.64 [R3], R20 ;  /* 0x0000001403008388 */ /* 0x0001e80000000a00 */
[----:B------:R0:W-:Y:S04]  /*3150*/  @P0 STS [R2], R7 ;  /* 0x0000000702000388 */ /* 0x0001e80000000800 */
[----:B------:R0:W-:Y:S01]  /*3160*/  @P0 STS.64 [R3], R18 ;  /* 0x0000001203000388 */ /* 0x0001e20000000a00 */
[----:B------:R-:W-:Y:S05]  /*3170*/  BRA `(.L_x_1203) ;  /* 0x0000003400c07947 */ /* 0x000fea0003800000 */
.L_x_1156:
        /* <DEDUP_REMOVED lines=16> */
.L_x_1230:
        /* <DEDUP_REMOVED lines=32> */
.L_x_1207:
[----:B------:R-:W-:Y:S01]  /*3480*/  IMAD.MOV.U32 R14, RZ, RZ, R24 ;  /* 0x000000ffff0e7224 */ /* 0x000fe200078e0018 */
[----:B------:R-:W-:Y:S01]  /*3490*/  MOV R13, R25 ;  /* 0x00000019000d7202 */ /* 0x000fe20000000f00 */
[----:B------:R-:W-:Y:S01]  /*34a0*/  IMAD.MOV.U32 R12, RZ, RZ, R8 ;  /* 0x000000ffff0c7224 */ /* 0x000fe200078e0008 */
[----:B------:R-:W-:Y:S02]  /*34b0*/  MOV R11, R9 ;  /* 0x00000009000b7202 */ /* 0x000fe40000000f00 */
[----:B------:R-:W-:-:S07]  /*34c0*/  MOV R10, 0x34e0 ;  /* 0x000034e0000a7802 */ /* 0x000fce0000000f00 */
[----:B------:R-:W-:Y:S05]  /*34d0*/  CALL.REL.NOINC `($__internal_12_$__cuda_sm20_div_s64) ;  /* 0x0000004000187944 */ /* 0x000fea0003c00000 */
[----:B------:R-:W-:-:S05]  /*34e0*/  IADD3 R29, P0, PT, RZ, -R14, RZ ;  /* 0x8000000eff1d7210 */ /* 0x000fca0007f1e0ff */
[----:B------:R-:W-:Y:S02]  /*34f0*/  IMAD.X R13, RZ, RZ, ~R15, P0 ;  /* 0x000000ffff0d7224 */ /* 0x000fe400000e0e0f */
[----:B------:R-:W-:Y:S01]  /*3500*/  IMAD.WIDE.U32 R10, R8, R29, R24 ;  /* 0x0000001d080a7225 */ /* 0x000fe200078e0018 */
[----:B------:R-:W-:-:S03]  /*3510*/  MOV R24, R14 ;  /* 0x0000000e00187202 */ /* 0x000fc60000000f00 */
[----:B------:R-:W-:Y:S02]  /*3520*/  IMAD R13, R13, R8, RZ ;  /* 0x000000080d0d7224 */ /* 0x000fe400078e02ff */
[----:B------:R-:W-:Y:S02]  /*3530*/  IMAD.MOV.U32 R25, RZ, RZ, R15 ;  /* 0x000000ffff197224 */ /* 0x000fe400078e000f */
[----:B------:R-:W-:Y:S01]  /*3540*/  IMAD R13, R9, R29, R13 ;  /* 0x0000001d090d7224 */ /* 0x000fe200078e020d */
[----:B------:R-:W-:-:S03]  /*3550*/  MOV R9, R10 ;  /* 0x0000000a00097202 */ /* 0x000fc60000000f00 */
[----:B------:R-:W-:-:S07]  /*3560*/  IMAD.IADD R13, R11, 0x1, R13 ;  /* 0x000000010b0d7824 */ /* 0x000fce00078e020d */
.L_x_1208:
[----:B------:R-:W-:Y:S05]  /*3570*/  BSYNC.RECONVERGENT B1 ;  /* 0x0000000000017941 */ /* 0x000fea0003800200 */
.L_x_1206:
        /* <DEDUP_REMOVED lines=37> */
.L_x_1210:
        /* <DEDUP_REMOVED lines=17> */
.L_x_1211:
[----:B------:R-:W-:Y:S05]  /*38e0*/  BSYNC.RECONVERGENT B1 ;  /* 0x0000000000017941 */ /* 0x000fea0003800200 */
.L_x_1209:
        /* <DEDUP_REMOVED lines=40> */
.L_x_1213:
        /* <DEDUP_REMOVED lines=17> */
.L_x_1214:
[----:B------:R-:W-:Y:S05]  /*3c80*/  BSYNC.RECONVERGENT B1 ;  /* 0x0000000000017941 */ /* 0x000fea0003800200 */
.L_x_1212:
        /* <DEDUP_REMOVED lines=8> */
[----:B------:R-:W-:Y:S01]  /*3d10*/  VIADD R20, R22, 0xfffffffc ;  /* 0xfffffffc16147836 */ /* 0x000fe20000000000 */
        /* <DEDUP_REMOVED lines=31> */
.L_x_1216:
        /* <DEDUP_REMOVED lines=8> */
[----:B------:R-:W-:Y:S02]  /*3f90*/  MOV R11, R25 ;  /* 0x00000019000b7202 */ /* 0x000fe40000000f00 */
[----:B------:R-:W-:Y:S01]  /*3fa0*/  IADD3.X R13, PT, PT, RZ, ~R15, RZ, P0, !PT ;  /* 0x8000000fff0d7210 */ /* 0x000fe200007fe4ff */
[----:B------:R-:W-:-:S04]  /*3fb0*/  IMAD.WIDE.U32 R10, R26, R31, R10 ;  /* 0x0000001f1a0a7225 */ /* 0x000fc800078e000a */
[----:B------:R-:W-:Y:S02]  /*3fc0*/  IMAD R13, R13, R26, RZ ;  /* 0x0000001a0d0d7224 */ /* 0x000fe400078e02ff */
[----:B------:R-:W-:Y:S02]  /*3fd0*/  IMAD.MOV.U32 R26, RZ, RZ, R14 ;  /* 0x000000ffff1a7224 */ /* 0x000fe400078e000e */
[----:B------:R-:W-:Y:S02]  /*3fe0*/  IMAD R27, R27, R31, R13 ;  /* 0x0000001f1b1b7224 */ /* 0x000fe400078e020d */
[----:B------:R-:W-:-:S03]  /*3ff0*/  IMAD.MOV.U32 R13, RZ, RZ, R10 ;  /* 0x000000ffff0d7224 */ /* 0x000fc600078e000a */
[----:B------:R-:W-:Y:S02]  /*4000*/  IADD3 R8, PT, PT, R11, R27, RZ ;  /* 0x0000001b0b087210 */ /* 0x000fe40007ffe0ff */
[----:B------:R-:W-:-:S07]  /*4010*/  MOV R27, R15 ;  /* 0x0000000f001b7202 */ /* 0x000fce0000000f00 */
.L_x_1217:
[----:B------:R-:W-:Y:S05]  /*4020*/  BSYNC.RECONVERGENT B1 ;  /* 0x0000000000017941 */ /* 0x000fea0003800200 */
.L_x_1215:
        /* <DEDUP_REMOVED lines=39> */
.L_x_1219:
        /* <DEDUP_REMOVED lines=17> */
.L_x_1220:
[----:B------:R-:W-:Y:S05]  /*43b0*/  BSYNC.RECONVERGENT B1 ;  /* 0x0000000000017941 */ /* 0x000fea0003800200 */
.L_x_1218:
        /* <DEDUP_REMOVED lines=39> */
.L_x_1222:
        /* <DEDUP_REMOVED lines=17> */
.L_x_1223:
[----:B------:R-:W-:Y:S05]  /*4740*/  BSYNC.RECONVERGENT B1 ;  /* 0x0000000000017941 */ /* 0x000fea0003800200 */
.L_x_1221:
        /* <DEDUP_REMOVED lines=40> */
.L_x_1225:
        /* <DEDUP_REMOVED lines=17> */
.L_x_1226:
[----:B------:R-:W-:Y:S05]  /*4ae0*/  BSYNC.RECONVERGENT B1 ;  /* 0x0000000000017941 */ /* 0x000fea0003800200 */
.L_x_1224:
        /* <DEDUP_REMOVED lines=39> */
.L_x_1228:
        /* <DEDUP_REMOVED lines=17> */
.L_x_1229:
[----:B------:R-:W-:Y:S05]  /*4e70*/  BSYNC.RECONVERGENT B1 ;  /* 0x0000000000017941 */ /* 0x000fea0003800200 */
.L_x_1227:
[----:B------:R-:W0:Y:S02]  /*4e80*/  LDC.64 R10, c[0x0][0x3a0] ;  /* 0x0000e800ff0a7b82 */ /* 0x000e240000000a00 */
[----:B0-----:R-:W-:-:S06]  /*4e90*/  IMAD.WIDE.U32 R10, R20, 0x8, R10 ;  /* 0x00000008140a7825 */ /* 0x001fcc00078e000a */
[----:B------:R-:W2:Y:S01]  /*4ea0*/  LDG.E.64 R10, desc[UR10][R10.64] ;  /* 0x0000000a0a0a7981 */ /* 0x000ea2000c1e1b00 */
[----:B------:R-:W-:Y:S01]  /*4eb0*/  VIADD R21, R21, 0x8 ;  /* 0x0000000815157836 */ /* 0x000fe20000000000 */
[----:B------:R-:W-:Y:S01]  /*4ec0*/  MOV R8, R28 ;  /* 0x0000001c00087202 */ /* 0x000fe20000000f00 */
[----:B------:R-:W-:-:S03]  /*4ed0*/  VIADD R22, R22, 0xfffffff8 ;  /* 0xfffffff816167836 */ /* 0x000fc60000000000 */
        /* <DEDUP_REMOVED lines=9> */
.L_x_1205:
        /* <DEDUP_REMOVED lines=36> */
.L_x_1233:
[----:B------:R-:W-:Y:S01]  /*51b0*/  IMAD.MOV.U32 R14, RZ, RZ, R24 ;  /* 0x000000ffff0e7224 */ /* 0x000fe200078e0018 */
[----:B------:R-:W-:Y:S01]  /*51c0*/  MOV R13, R25 ;  /* 0x00000019000d7202 */ /* 0x000fe20000000f00 */
[----:B------:R-:W-:Y:S01]  /*51d0*/  IMAD.MOV.U32 R12, RZ, RZ, R20 ;  /* 0x000000ffff0c7224 */ /* 0x000fe200078e0014 */
[----:B------:R-:W-:Y:S02]  /*51e0*/  MOV R11, R21 ;  /* 0x00000015000b7202 */ /* 0x000fe40000000f00 */
[----:B------:R-:W-:-:S07]  /*51f0*/  MOV R10, 0x5210 ;  /* 0x00005210000a7802 */ /* 0x000fce0000000f00 */
[----:B------:R-:W-:Y:S05]  /*5200*/  CALL.REL.NOINC `($__internal_12_$__cuda_sm20_div_s64) ;  /* 0x0000002000cc7944 */ /* 0x000fea0003c00000 */
        /* <DEDUP_REMOVED lines=9> */
.L_x_1234:
[----:B------:R-:W-:Y:S05]  /*52a0*/  BSYNC.RECONVERGENT B1 ;  /* 0x0000000000017941 */ /* 0x000fea0003800200 */
.L_x_1232:
        /* <DEDUP_REMOVED lines=38> */
.L_x_1236:
        /* <DEDUP_REMOVED lines=17> */
.L_x_1237:
[----:B------:R-:W-:Y:S05]  /*5620*/  BSYNC.RECONVERGENT B1 ;  /* 0x0000000000017941 */ /* 0x000fea0003800200 */
.L_x_1235:
        /* <DEDUP_REMOVED lines=39> */
.L_x_1239:
        /* <DEDUP_REMOVED lines=17> */
.L_x_1240:
[----:B------:R-:W-:Y:S05]  /*59b0*/  BSYNC.RECONVERGENT B1 ;  /* 0x0000000000017941 */ /* 0x000fea0003800200 */
.L_x_1238:
        /* <DEDUP_REMOVED lines=40> */
.L_x_1242:
        /* <DEDUP_REMOVED lines=17> */
.L_x_1243:
[----:B------:R-:W-:Y:S05]  /*5d50*/  BSYNC.RECONVERGENT B1 ;  /* 0x0000000000017941 */ /* 0x000fea0003800200 */
.L_x_1241:
        /* <DEDUP_REMOVED lines=11> */
.L_x_1231:
        /* <DEDUP_REMOVED lines=33> */
[----:B------:R-:W-:Y:S06]  /*6020*/  BRA `(.L_x_1247) ;  /* 0x00000000003c7947 */ /* 0x000fec0003800000 */
.L_x_1246:
[----:B------:R-:W-:Y:S01]  /*6030*/  MOV R14, R24 ;  /* 0x00000018000e7202 */ /* 0x000fe20000000f00 */
[----:B------:R-:W-:Y:S01]  /*6040*/  IMAD.MOV.U32 R13, RZ, RZ, R25 ;  /* 0x000000ffff0d7224 */ /* 0x000fe200078e0019 */
[----:B------:R-:W-:Y:S02]  /*6050*/  MOV R12, R8 ;  /* 0x00000008000c7202 */ /* 0x000fe40000000f00 */
[----:B------:R-:W-:Y:S02]  /*6060*/  MOV R11, R9 ;  /* 0x00000009000b7202 */ /* 0x000fe40000000f00 */
[----:B------:R-:W-:-:S07]  /*6070*/  MOV R10, 0x6090 ;  /* 0x00006090000a7802 */ /* 0x000fce0000000f00 */
[----:B------:R-:W-:Y:S05]  /*6080*/  CALL.REL.NOINC `($__internal_12_$__cuda_sm20_div_s64) ;  /* 0x00000014002c7944 */ /* 0x000fea0003c00000 */
[----:B------:R-:W-:Y:S01]  /*6090*/  IADD3 R21, P0, PT, RZ, -R14, RZ ;  /* 0x8000000eff157210 */ /* 0x000fe20007f1e0ff */
[----:B------:R-:W-:Y:S01]  /*60a0*/  IMAD.MOV.U32 R26, RZ, RZ, R14 ;  /* 0x000000ffff1a7224 */ /* 0x000fe200078e000e */
[----:B------:R-:W-:-:S03]  /*60b0*/  MOV R27, R15 ;  /* 0x0000000f001b7202 */ /* 0x000fc60000000f00 */
[----:B------:R-:W-:Y:S02]  /*60c0*/  IMAD.X R13, RZ, RZ, ~R15, P0 ;  /* 0x000000ffff0d7224 */ /* 0x000fe400000e0e0f */
[----:B------:R-:W-:-:S04]  /*60d0*/  IMAD.WIDE.U32 R10, R8, R21, R24 ;  /* 0x00000015080a7225 */ /* 0x000fc800078e0018 */
[----:B------:R-:W-:-:S04]  /*60e0*/  IMAD R13, R13, R8, RZ ;  /* 0x000000080d0d7224 */ /* 0x000fc800078e02ff */
[----:B------:R-:W-:Y:S01]  /*60f0*/  IMAD R9, R9, R21, R13 ;  /* 0x0000001509097224 */ /* 0x000fe200078e020d */
[----:B------:R-:W-:-:S04]  /*6100*/  MOV R13, R10 ;  /* 0x0000000a000d7202 */ /* 0x000fc80000000f00 */
[----:B------:R-:W-:-:S07]  /*6110*/  IADD3 R21, PT, PT, R11, R9, RZ ;  /* 0x000000090b157210 */ /* 0x000fce0007ffe0ff */
.L_x_1247:
[----:B------:R-:W-:Y:S05]  /*6120*/  BSYNC.RECONVERGENT B1 ;  /* 0x0000000000017941 */ /* 0x000fea0003800200 */
.L_x_1245:
        /* <DEDUP_REMOVED lines=39> */
.L_x_1249:
        /* <DEDUP_REMOVED lines=9> */
[----:B------:R-:W-:-:S03]  /*6430*/  IADD3.X R13, PT, PT, RZ, ~R15, RZ, P0, !PT ;  /* 0x8000000fff0d7210 */ /* 0x000fc600007fe4ff */
[----:B------:R-:W-:-:S04]  /*6440*/  IMAD.WIDE.U32 R10, R24, R23, R10 ;  /* 0x00000017180a7225 */ /* 0x000fc800078e000a */
[----:B------:R-:W-:Y:S01]  /*6450*/  IMAD R13, R13, R24, RZ ;  /* 0x000000180d0d7224 */ /* 0x000fe200078e02ff */
[----:B------:R-:W-:Y:S02]  /*6460*/  MOV R24, R14 ;  /* 0x0000000e00187202 */ /* 0x000fe40000000f00 */
[----:B------:R-:W-:Y:S01]  /*6470*/  MOV R27, R10 ;  /* 0x0000000a001b7202 */ /* 0x000fe20000000f00 */
[----:B------:R-:W-:Y:S01]  /*6480*/  IMAD R13, R25, R23, R13 ;  /* 0x00000017190d7224 */ /* 0x000fe200078e020d */
[----:B------:R-:W-:-:S03]  /*6490*/  MOV R25, R15 ;  /* 0x0000000f00197202 */ /* 0x000fc60000000f00 */
[----:B------:R-:W-:-:S07]  /*64a0*/  IMAD.IADD R13, R11, 0x1, R13 ;  /* 0x000000010b0d7824 */ /* 0x000fce00078e020d */
.L_x_1250:
[----:B------:R-:W-:Y:S05]  /*64b0*/  BSYNC.RECONVERGENT B1 ;  /* 0x0000000000017941 */ /* 0x000fea0003800200 */
.L_x_1248:
        /* <DEDUP_REMOVED lines=11> */
.L_x_1244:
        /* <DEDUP_REMOVED lines=31> */
.L_x_1252:
[----:B------:R-:W-:Y:S01]  /*6760*/  MOV R30, R28 ;  /* 0x0000001c001e7202 */ /* 0x000fe20000000f00 */
[----:B------:R-:W-:Y:S01]  /*6770*/  IMAD.MOV.U32 R31, RZ, RZ, R25 ;  /* 0x000000ffff1f7224 */ /* 0x000fe200078e0019 */
[----:B------:R-:W-:Y:S02]  /*6780*/  MOV R28, R24 ;  /* 0x00000018001c7202 */ /* 0x000fe40000000f00 */
[----:B------:R-:W-:-:S07]  /*6790*/  MOV R32, 0x67b0 ;  /* 0x000067b000207802 */ /* 0x000fce0000000f00 */
[----:B------:R-:W-:Y:S05]  /*67a0*/  CALL.REL.NOINC `($__internal_13_$__cuda_sm20_rem_s64) ;  /* 0x0000001000b07944 */ /* 0x000fea0003c00000 */
.L_x_1253:
[----:B------:R-:W-:Y:S05]  /*67b0*/  BSYNC.RECONVERGENT B1 ;  /* 0x0000000000017941 */ /* 0x000fea0003800200 */
.L_x_1251:
        /* <DEDUP_REMOVED lines=9> */
.L_x_1204:
[----:B------:R-:W2:Y:S04]  /*6850*/  LDG.E R7, desc[UR10][R6.64] ;  /* 0x0000000a06077981 */ /* 0x000ea8000c1e1900 */
[----:B--2---:R1:W-:Y:S04]  /*6860*/  STS [R2], R7 ;  /* 0x0000000702007388 */ /* 0x0043e80000000800 */
[----:B------:R1:W-:Y:S02]  /*6870*/  STS.64 [R3], R18 ;  /* 0x0000001203007388 */ /* 0x0003e40000000a00 */
.L_x_1203:
[----:B------:R-:W-:Y:S05]  /*6880*/  BSYNC.RECONVERGENT B0 ;  /* 0x0000000000007941 */ /* 0x000fea0003800200 */
.L_x_1155:
[----:B------:R-:W-:Y:S01]  /*6890*/  BAR.SYNC.DEFER_BLOCKING 0x0 ;  /* 0x0000000000007b1d */ /* 0x000fe20000010000 */
[----:B------:R-:W-:-:S13]  /*68a0*/  ISETP.GE.U32.AND P0, PT, R5, 0x42, PT ;  /* 0x000000420500780c */ /* 0x000fda0003f06070 */
[----:B------:R-:W-:Y:S05]  /*68b0*/  @!P0 BRA `(.L_x_1254) ;  /* 0x0000000000808947 */ /* 0x000fea0003800000 */
.L_x_1259:
[----:B------:R-:W-:Y:S01]  /*68c0*/  MOV R10, R5 ;  /* 0x00000005000a7202 */ /* 0x000fe20000000f00 */
[----:B------:R-:W-:Y:S01]  /*68d0*/  BSSY.RECONVERGENT B0, `(.L_x_1255) ;  /* 0x000001a000007945 */ /* 0x000fe20003800200 */
[----:B------:R-:W-:-:S04]  /*68e0*/  SHF.R.U32.HI R5, RZ, 0x1, R5 ;  /* 0x00000001ff057819 */ /* 0x000fc80000011605 */
[----:B------:R-:W-:-:S13]  /*68f0*/  ISETP.GE.U32.AND P0, PT, R0, R5, PT ;  /* 0x000000050000720c */ /* 0x000fda0003f06070 */
[----:B012---:R-:W-:Y:S05]  /*6900*/  @P0 BRA `(.L_x_1256) ;  /* 0x0000000000580947 */ /* 0x007fea0003800000 */
[C---:B0-----:R-:W-:Y:S01]  /*6910*/  IMAD R8, R5.reuse, 0x4, R2 ;  /* 0x0000000405087824 */ /* 0x041fe200078e0202 */
[----:B------:R-:W-:Y:S01]  /*6920*/  LDS R4, [R2] ;  /* 0x0000000002047984 */ /* 0x000fe20000000800 */
[----:B------:R-:W-:Y:S01]  /*6930*/  LEA R9, R5, R3, 0x3 ;  /* 0x0000000305097211 */ /* 0x000fe200078e18ff */
[----:B------:R-:W-:Y:S02]  /*6940*/  BSSY.RELIABLE B1, `(.L_x_1257) ;  /* 0x0000010000017945 */ /* 0x000fe40003800100 */
[----:B------:R-:W0:Y:S02]  /*6950*/  LDS R11, [R8] ;  /* 0x00000000080b7984 */ /* 0x000e240000000800 */
[----:B0-----:R-:W-:-:S13]  /*6960*/  FSETP.GEU.AND P0, PT, R4, R11, PT ;  /* 0x0000000b0400720b */ /* 0x001fda0003f0e000 */
[----:B-1----:R0:W1:Y:S01]  /*6970*/  @!P0 LDS.64 R6, [R9] ;  /* 0x0000000009068984 */ /* 0x0020620000000a00 */
        /* <DEDUP_REMOVED lines=12> */
.L_x_1258:
[----:B------:R-:W-:Y:S05]  /*6a40*/  BSYNC.RELIABLE B1 ;  /* 0x0000000000017941 */ /* 0x000fea0003800100 */
.L_x_1257:
[----:B------:R2:W-:Y:S04]  /*6a50*/  STS [R2], R11 ;  /* 0x0000000b02007388 */ /* 0x0005e80000000800 */
[----:B-1----:R2:W-:Y:S02]  /*6a60*/  STS.64 [R3], R6 ;  /* 0x0000000603007388 */ /* 0x0025e40000000a00 */
.L_x_1256:
[----:B------:R-:W-:Y:S05]  /*6a70*/  BSYNC.RECONVERGENT B0 ;  /* 0x0000000000007941 */ /* 0x000fea0003800200 */
.L_x_1255:
[----:B------:R-:W-:Y:S05]  /*6a80*/  WARPSYNC.ALL ;  /* 0x0000000000007948 */ /* 0x000fea0003800000 */
[----:B------:R-:W-:Y:S01]  /*6a90*/  BAR.SYNC.DEFER_BLOCKING 0x0 ;  /* 0x0000000000007b1d */ /* 0x000fe20000010000 */
[----:B------:R-:W-:-:S13]  /*6aa0*/  ISETP.GT.U32.AND P0, PT, R10, 0x83, PT ;  /* 0x000000830a00780c */ /* 0x000fda0003f04070 */
[----:B------:R-:W-:Y:S05]  /*6ab0*/  @P0 BRA `(.L_x_1259) ;  /* 0xfffffffc00800947 */ /* 0x000fea000383ffff */
.L_x_1254:
[----:B------:R-:W-:-:S13]  /*6ac0*/  ISETP.GT.U32.AND P0, PT, R0, 0x1f, PT ;  /* 0x0000001f0000780c */ /* 0x000fda0003f04070 */
[----:B------:R-:W-:Y:S05]  /*6ad0*/  @P0 EXIT ;  /* 0x000000000000094d */ /* 0x000fea0003800000 */
[----:B------:R-:W-:Y:S01]  /*6ae0*/  LDS R4, [R2] ;  /* 0x0000000002047984 */ /* 0x000fe20000000800 */
[----:B------:R-:W-:Y:S04]  /*6af0*/  BSSY.RECONVERGENT B0, `(.L_x_1260) ;  /* 0x0000015000007945 */ /* 0x000fe80003800200 */
[----:B------:R-:W-:Y:S01]  /*6b00*/  BSSY.RELIABLE B1, `(.L_x_1261) ;  /* 0x000000f000017945 */ /* 0x000fe20003800100 */
[----:B------:R-:W3:Y:S02]  /*6b10*/  LDS R5, [R2+0x80] ;  /* 0x0000800002057984 */ /* 0x000ee40000000800 */
[----:B---3--:R-:W-:-:S13]  /*6b20*/  FSETP.GEU.AND P0, PT, R4, R5, PT ;  /* 0x000000050400720b */ /* 0x008fda0003f0e000 */
[----:B------:R-:W-:Y:S05]  /*6b30*/  @!P0 BRA `(.L_x_1262) ;  /* 0x00000000002c8947 */ /* 0x000fea0003800000 */
[----:B------:R-:W-:Y:S04]  /*6b40*/  LDS R4, [R2] ;  /* 0x0000000002047984 */ /* 0x000fe80000000800 */
[----:B------:R-:W3:Y:S02]  /*6b50*/  LDS R5, [R2+0x80] ;  /* 0x0000800002057984 */ /* 0x000ee40000000800 */
[----:B---3--:R-:W-:-:S13]  /*6b60*/  FSETP.NEU.AND P0, PT, R4, R5, PT ;  /* 0x000000050400720b */ /* 0x008fda0003f0d000 */
        /* <DEDUP_REMOVED lines=8> */
.L_x_1262:
[----:B------:R-:W-:Y:S05]  /*6bf0*/  BSYNC.RELIABLE B1 ;  /* 0x0000000000017941 */ /* 0x000fea0003800100 */
.L_x_1261:
[----:B------:R-:W3:Y:S04]  /*6c00*/  LDS.64 R4, [R3+0x100] ;  /* 0x0001000003047984 */ /* 0x000ee80000000a00 */
[----:B---3--:R-:W-:Y:S04]  /*6c10*/  STS.64 [R3], R4 ;  /* 0x0000000403007388 */ /* 0x008fe80000000a00 */
[----:B012---:R-:W0:Y:S04]  /*6c20*/  LDS R7, [R2+0x80] ;  /* 0x0000800002077984 */ /* 0x007e280000000800 */
[----:B0-----:R3:W-:Y:S02]  /*6c30*/  STS [R2], R7 ;  /* 0x0000000702007388 */ /* 0x0017e40000000800 */
.L_x_1263:
[----:B------:R-:W-:Y:S05]  /*6c40*/  BSYNC.RECONVERGENT B0 ;  /* 0x0000000000007941 */ /* 0x000fea0003800200 */
.L_x_1260:
[----:B------:R-:W-:Y:S05]  /*6c50*/  WARPSYNC.ALL ;  /* 0x0000000000007948 */ /* 0x000fea0003800000 */
        /* <DEDUP_REMOVED lines=17> */
.L_x_1266:
[----:B------:R-:W-:Y:S05]  /*6d70*/  BSYNC.RELIABLE B2 ;  /* 0x0000000000027941 */ /* 0x000fea0003800100 */
.L_x_1265:
[----:B------:R-:W4:Y:S04]  /*6d80*/  LDS.64 R4, [R3+0x80] ;  /* 0x0000800003047984 */ /* 0x000f280000000a00 */
[----:B----4-:R-:W-:Y:S04]  /*6d90*/  STS.64 [R3], R4 ;  /* 0x0000000403007388 */ /* 0x010fe80000000a00 */
[----:B0123--:R-:W0:Y:S04]  /*6da0*/  LDS R7, [R2+0x40] ;  /* 0x0000400002077984 */ /* 0x00fe280000000800 */
[----:B0-----:R4:W-:Y:S02]  /*6db0*/  STS [R2], R7 ;  /* 0x0000000702007388 */ /* 0x0019e40000000800 */
.L_x_1267:
[----:B------:R-:W-:Y:S05]  /*6dc0*/  BSYNC.RECONVERGENT B0 ;  /* 0x0000000000007941 */ /* 0x000fea0003800200 */
.L_x_1264:
        /* <DEDUP_REMOVED lines=18> */
.L_x_1270:
[----:B------:R-:W-:Y:S05]  /*6ef0*/  BSYNC.RELIABLE B3 ;  /* 0x0000000000037941 */ /* 0x000fea0003800100 */
.L_x_1269:
[----:B------:R-:W5:Y:S04]  /*6f00*/  LDS.64 R4, [R3+0x40] ;  /* 0x0000400003047984 */ /* 0x000f680000000a00 */
[----:B-----5:R-:W-:Y:S04]  /*6f10*/  STS.64 [R3], R4 ;  /* 0x0000000403007388 */ /* 0x020fe80000000a00 */
[----:B01234-:R-:W0:Y:S04]  /*6f20*/  LDS R7, [R2+0x20] ;  /* 0x0000200002077984 */ /* 0x01fe280000000800 */
[----:B0-----:R0:W-:Y:S02]  /*6f30*/  STS [R2], R7 ;  /* 0x0000000702007388 */ /* 0x0011e40000000800 */
.L_x_1271:
[----:B------:R-:W-:Y:S05]  /*6f40*/  BSYNC.RECONVERGENT B0 ;  /* 0x0000000000007941 */ /* 0x000fea0003800200 */
.L_x_1268:
        /* <DEDUP_REMOVED lines=18> */
.L_x_1274:
[----:B------:R-:W-:Y:S05]  /*7070*/  BSYNC.RELIABLE B4 ;  /* 0x0000000000047941 */ /* 0x000fea0003800100 */
.L_x_1273:
[----:B------:R-:W5:Y:S04]  /*7080*/  LDS.64 R4, [R3+0x20] ;  /* 0x0000200003047984 */ /* 0x000f680000000a00 */
[----:B-----5:R-:W-:Y:S04]  /*7090*/  STS.64 [R3], R4 ;  /* 0x0000000403007388 */ /* 0x020fe80000000a00 */
[----:B01234-:R-:W0:Y:S04]  /*70a0*/  LDS R7, [R2+0x10] ;  /* 0x0000100002077984 */ /* 0x01fe280000000800 */
[----:B0-----:R0:W-:Y:S02]  /*70b0*/  STS [R2], R7 ;  /* 0x0000000702007388 */ /* 0x0011e40000000800 */
.L_x_1275:
[----:B------:R-:W-:Y:S05]  /*70c0*/  BSYNC.RECONVERGENT B0 ;  /* 0x0000000000007941 */ /* 0x000fea0003800200 */
.L_x_1272:
        /* <DEDUP_REMOVED lines=18> */
.L_x_1278:
[----:B------:R-:W-:Y:S05]  /*71f0*/  BSYNC.RELIABLE B5 ;  /* 0x0000000000057941 */ /* 0x000fea0003800100 */
.L_x_1277:
[----:B------:R-:W5:Y:S04]  /*7200*/  LDS.64 R4, [R3+0x10] ;  /* 0x0000100003047984 */ /* 0x000f680000000a00 */
[----:B-----5:R-:W-:Y:S04]  /*7210*/  STS.64 [R3], R4 ;  /* 0x0000000403007388 */ /* 0x020fe80000000a00 */
[----:B01234-:R-:W0:Y:S04]  /*7220*/  LDS R7, [R2+0x8] ;  /* 0x0000080002077984 */ /* 0x01fe280000000800 */
[----:B0-----:R0:W-:Y:S02]  /*7230*/  STS [R2], R7 ;  /* 0x0000000702007388 */ /* 0x0011e40000000800 */
.L_x_1279:
[----:B------:R-:W-:Y:S05]  /*7240*/  BSYNC.RECONVERGENT B0 ;  /* 0x0000000000007941 */ /* 0x000fea0003800200 */
.L_x_1276:
        /* <DEDUP_REMOVED lines=18> */
.L_x_1282:
[----:B------:R-:W-:Y:S05]  /*7370*/  BSYNC.RELIABLE B6 ;  /* 0x0000000000067941 */ /* 0x000fea0003800100 */
.L_x_1281:
[----:B------:R-:W5:Y:S04]  /*7380*/  LDS.64 R4, [R3+0x8] ;  /* 0x0000080003047984 */ /* 0x000f680000000a00 */
[----:B-----5:R-:W-:Y:S04]  /*7390*/  STS.64 [R3], R4 ;  /* 0x0000000403007388 */ /* 0x020fe80000000a00 */
[----:B01234-:R-:W0:Y:S04]  /*73a0*/  LDS R7, [R2+0x4] ;  /* 0x0000040002077984 */ /* 0x01fe280000000800 */
[----:B0-----:R0:W-:Y:S02]  /*73b0*/  STS [R2], R7 ;  /* 0x0000000702007388 */ /* 0x0011e40000000800 */
.L_x_1283:
[----:B------:R-:W-:Y:S05]  /*73c0*/  BSYNC.RECONVERGENT B0 ;  /* 0x0000000000007941 */ /* 0x000fea0003800200 */
.L_x_1280:
        /* <DEDUP_REMOVED lines=12> */
[----:B------:R-:W0:Y:S01]  /*7490*/  LDS R9, [UR4] ;  /* 0x00000004ff097984 */ /* 0x000e220008000800 */
[----:B------:R-:W-:-:S04]  /*74a0*/  IMAD.WIDE.U32 R16, R4, UR6, R16 ;  /* 0x0000000604107c25 */ /* 0x000fc8000f8e0010 */
[----:B------:R-:W-:Y:S01]  /*74b0*/  IMAD R5, R5, UR6, R0 ;  /* 0x0000000605057c24 */ /* 0x000fe2000f8e0200 */
[----:B-1----:R-:W-:-:S04]  /*74c0*/  LEA R4, P0, R16, R6, 0x2 ;  /* 0x0000000610047211 */ /* 0x002fc800078010ff */
[----:B------:R-:W-:-:S04]  /*74d0*/  IADD3 R0, PT, PT, R17, R5, RZ ;  /* 0x0000000511007210 */ /* 0x000fc80007ffe0ff */
[C---:B------:R-:W-:Y:S02]  /*74e0*/  LEA.HI.X R5, R16.reuse, R7, R0, 0x2, P0 ;  /* 0x0000000710057211 */ /* 0x040fe400000f1400 */
[----:B--2---:R-:W-:-:S04]  /*74f0*/  LEA R6, P1, R16, R10, 0x3 ;  /* 0x0000000a10067211 */ /* 0x004fc800078218ff */
[----:B------:R-:W-:Y:S01]  /*7500*/  LEA.HI.X R7, R16, R11, R0, 0x3, P1 ;  /* 0x0000000b10077211 */ /* 0x000fe200008f1c00 */
[----:B0-----:R-:W-:Y:S04]  /*7510*/  STG.E desc[UR10][R4.64], R9 ;  /* 0x0000000904007986 */ /* 0x001fe8000c10190a */
[----:B------:R-:W-:Y:S01]  /*7520*/  STG.E.64 desc[UR10][R6.64], R2 ;  /* 0x0000000206007986 */ /* 0x000fe2000c101b0a */
[----:B------:R-:W-:Y:S05]  /*7530*/  EXIT ;  /* 0x000000000000794d */ /* 0x000fea0003800000 */
        .weak           $__internal_12_$__cuda_sm20_div_s64
        .type           $__internal_12_$__cuda_sm20_div_s64,@function
        .size           $__internal_12_$__cuda_sm20_div_s64,($__internal_13_$__cuda_sm20_rem_s64 - $__internal_12_$__cuda_sm20_div_s64)
$__internal_12_$__cuda_sm20_div_s64:
        /* <DEDUP_REMOVED lines=82> */
[----:B------:R-:W-:Y:S06]  /*7a60*/  RET.REL.NODEC R10 `(nkd_f32) ;  /* 0xffffff840a647950 */ /* 0x000fec0003c3ffff */
        .weak           $__internal_13_$__cuda_sm20_rem_s64
        .type           $__internal_13_$__cuda_sm20_rem_s64,@function
        .size           $__internal_13_$__cuda_sm20_rem_s64,(.L_x_4849 - $__internal_13_$__cuda_sm20_rem_s64)
$__internal_13_$__cuda_sm20_rem_s64:
        /* <DEDUP_REMOVED lines=76> */
[----:B------:R-:W-:Y:S06]  /*7f30*/  RET.REL.NODEC R32 `(nkd_f32) ;  /* 0xffffff8020307950 */ /* 0x000fec0003c3ffff */
.L_x_1284:
        /* <DEDUP_REMOVED lines=12> */
.L_x_4849:


//--------------------- .text.contiguous_reduce2_f32 --------------------------
	.section	.text.contiguous_reduce2_f32,"ax",@progbits
	.align	128
        .global         contiguous_reduce2_f32
        .type           contiguous_reduce2_f32,@function
        .size           contiguous_reduce2_f32,(.L_x_4905 - contiguous_reduce2_f32)
        .other          contiguous_reduce2_f32,@"STO_CUDA_ENTRY STV_DEFAULT"
contiguous_reduce2_f32:
.text.contiguous_reduce2_f32:
[----:B------:R-:W-:Y:S01]  /*0000*/  LDC R1, c[0x0][0x37c] ;  /* 0x0000df00ff017b82 */ /* 0x000fe20000000800 */
[----:B------:R-:W0:Y:S07]  /*0010*/  S2R R0, SR_CTAID.X ;  /* 0x0000000000007919 */ /* 0x000e2e0000002500 */
[----:B------:R-:W1:Y:S01]  /*0020*/  S2UR UR5, SR_CgaCtaId ;  /* 0x00000000000579c3 */ /* 0x000e620000008800 */
[----:B------:R-:W2:Y:S01]  /*0030*/  LDCU UR7, c[0x0][0x360] ;  /* 0x00006c00ff0777ac */ /* 0x000ea20008000800 */
[----:B------:R-:W-:Y:S01]  /*0040*/  IMAD.MOV.U32 R9, RZ, RZ, -0x800000 ;  /* 0xff800000ff097424 */ /* 0x000fe200078e00ff */
[----:B------:R-:W3:Y:S01]  /*0050*/  S2R R2, SR_TID.X ;  /* 0x0000000000027919 */ /* 0x000ee20000002100 */
[----:B------:R-:W-:Y:S01]  /*0060*/  BSSY.RECONVERGENT B0, `(.L_x_1285) ;  /* 0x0000049000007945 */ /* 0x000fe20003800200 */
[----:B------:R-:W-:Y:S01]  /*0070*/  UMOV UR4, 0x400 ;  /* 0x0000040000047882 */ /* 0x000fe20000000000 */
[----:B------:R-:W4:Y:S01]  /*0080*/  LDCU.64 UR10, c[0x0][0x398] ;  /* 0x00007300ff0a77ac */ /* 0x000f220008000a00 */
        /* <DEDUP_REMOVED lines=12> */
[----:B------:R0:W-:Y:S02]  /*0150*/  STS [R4], R9 ;  /* 0x0000000904007388 */ /* 0x0001e40000000800 */
[----:B------:R-:W-:-:S13]  /*0160*/  ISETP.GE.U32.AND.EX P0, PT, RZ, UR11, PT, P0 ;  /* 0x0000000bff007c0c */ /* 0x000fda000bf06100 */
[----:B0-----:R-:W-:Y:S05]  /*0170*/  @P0 BRA `(.L_x_1286) ;  /* 0x0000000000a80947 */ /* 0x001fea0003800000 */
[----:B------:R-:W0:Y:S02]  /*0180*/  LDCU.64 UR4, c[0x0][0x390] ;  /* 0x00007200ff0477ac */ /* 0x000e240008000a00 */
[----:B0-----:R-:W-:Y:S02]  /*0190*/  LEA R8, P0, R6, UR4, 0x2 ;  /* 0x0000000406087c11 */ /* 0x001fe4000f8010ff */
[----:B------:R-:W-:Y:S02]  /*01a0*/  LEA R10, P1, R12, UR4, 0x2 ;  /* 0x000000040c0a7c11 */ /* 0x000fe4000f8210ff */
[----:B------:R-:W-:Y:S02]  /*01b0*/  LEA.HI.X R9, R6, UR5, RZ, 0x2, P0 ;  /* 0x0000000506097c11 */ /* 0x000fe400080f14ff */
[----:B------:R-:W-:-:S03]  /*01c0*/  LEA.HI.X R11, R12, UR5, RZ, 0x2, P1 ;  /* 0x000000050c0b7c11 */ /* 0x000fc600088f14ff */
[----:B------:R-:W2:Y:S04]  /*01d0*/  LDG.E R13, desc[UR8][R8.64] ;  /* 0x00000008080d7981 */ /* 0x000ea8000c1e1900 */
[----:B------:R-:W2:Y:S02]  /*01e0*/  LDG.E R14, desc[UR8][R10.64] ;  /* 0x000000080a0e7981 */ /* 0x000ea4000c1e1900 */
[----:B--2---:R-:W-:-:S13]  /*01f0*/  FSETP.GEU.AND P0, PT, R13, R14, PT ;  /* 0x0000000e0d00720b */ /* 0x004fda0003f0e000 */
[----:B------:R-:W-:Y:S05]  /*0200*/  @P0 BRA `(.L_x_1287) ;  /* 0x0000000000140947 */ /* 0x000fea0003800000 */
[----:B------:R-:W0:Y:S02]  /*0210*/  LDCU.64 UR4, c[0x0][0x388] ;  /* 0x00007100ff0477ac */ /* 0x000e240008000a00 */
[----:B0-----:R-:W-:-:S04]  /*0220*/  LEA R6, P0, R12, UR4, 0x3 ;  /* 0x000000040c067c11 */ /* 0x001fc8000f8018ff */
[----:B------:R-:W-:-:S06]  /*0230*/  LEA.HI.X R7, R12, UR5, RZ, 0x3, P0 ;  /* 0x000000050c077c11 */ /* 0x000fcc00080f1cff */
[----:B------:R-:W5:Y:S01]  /*0240*/  LDG.E.64 R6, desc[UR8][R6.64] ;  /* 0x0000000806067981 */ /* 0x000f62000c1e1b00 */
[----:B------:R-:W-:Y:S05]  /*0250*/  BRA `(.L_x_1288) ;  /* 0x0000000000547947 */ /* 0x000fea0003800000 */
.L_x_1287:
[----:B------:R-:W-:Y:S01]  /*0260*/  FSETP.NEU.AND P0, PT, R13, R14, PT ;  /* 0x0000000e0d00720b */ /* 0x000fe20003f0d000 */
[----:B------:R-:W-:-:S12]  /*0270*/  BSSY.RELIABLE B1, `(.L_x_1289) ;  /* 0x0000017000017945 */ /* 0x000fd80003800100 */
[----:B------:R-:W-:Y:S05]  /*0280*/  @!P0 BRA `(.L_x_1290) ;  /* 0x0000000000148947 */ /* 0x000fea0003800000 */
[----:B------:R-:W0:Y:S02]  /*0290*/  LDCU.64 UR4, c[0x0][0x388] ;  /* 0x00007100ff0477ac */ /* 0x000e240008000a00 */
[----:B0-----:R-:W-:-:S04]  /*02a0*/  LEA R8, P0, R6, UR4, 0x3 ;  /* 0x0000000406087c11 */ /* 0x001fc8000f8018ff */
[----:B------:R-:W-:-:S05]  /*02b0*/  LEA.HI.X R9, R6, UR5, RZ, 0x3, P0 ;  /* 0x0000000506097c11 */ /* 0x000fca00080f1cff */
[----:B------:R0:W5:Y:S01]  /*02c0*/  LDG.E.64 R6, desc[UR8][R8.64] ;  /* 0x0000000808067981 */ /* 0x000162000c1e1b00 */
[----:B------:R-:W-:Y:S05]  /*02d0*/  BRA `(.L_x_1291) ;  /* 0x0000000000407947 */ /* 0x000fea0003800000 */
.L_x_1290:
        /* <DEDUP_REMOVED lines=13> */
.L_x_1288:
[----:B------:R2:W-:Y:S04]  /*03b0*/  STS [R4], R14 ;  /* 0x0000000e04007388 */ /* 0x0005e80000000800 */
[----:B-----5:R2:W-:Y:S01]  /*03c0*/  STS.64 [R3], R6 ;  /* 0x0000000603007388 */ /* 0x0205e20000000a00 */
[----:B------:R-:W-:Y:S05]  /*03d0*/  BRA `(.L_x_1292) ;  /* 0x0000000000447947 */ /* 0x000fea0003800000 */
.L_x_1291:
[----:B------:R-:W-:Y:S05]  /*03e0*/  BSYNC.RELIABLE B1 ;  /* 0x0000000000017941 */ /* 0x000fea0003800100 */
.L_x_1289:
[----:B------:R1:W-:Y:S04]  /*03f0*/  STS [R4], R13 ;  /* 0x0000000d04007388 */ /* 0x0003e80000000800 */
[----:B-----5:R1:W-:Y:S01]  /*0400*/  STS.64 [R3], R6 ;  /* 0x0000000603007388 */ /* 0x0203e20000000a00 */
[----:B------:R-:W-:Y:S05]  /*0410*/  BRA `(.L_x_1292) ;  /* 0x0000000000347947 */ /* 0x000fea0003800000 */
.L_x_1286:
        /* <DEDUP_REMOVED lines=9> */
[----:B------:R-:W2:Y:S04]  /*04b0*/  LDG.E R9, desc[UR8][R8.64] ;  /* 0x0000000808097981 */ /* 0x000ea8000c1e1900 */
[----:B------:R-:W3:Y:S04]  /*04c0*/  LDG.E.64 R10, desc[UR8][R10.64] ;  /* 0x000000080a0a7981 */ /* 0x000ee8000c1e1b00 */
[----:B--2---:R0:W-:Y:S04]  /*04d0*/  STS [R4], R9 ;  /* 0x0000000904007388 */ /* 0x0041e80000000800 */
[----:B---3--:R0:W-:Y:S02]  /*04e0*/  STS.64 [R3], R10 ;  /* 0x0000000a03007388 */ /* 0x0081e40000000a00 */
.L_x_1292:
[----:B------:R-:W-:Y:S05]  /*04f0*/  BSYNC.RECONVERGENT B0 ;  /* 0x0000000000007941 */ /* 0x000fea0003800200 */
.L_x_1285:
[----:B------:R-:W-:Y:S05]  /*0500*/  WARPSYNC.ALL ;  /* 0x0000000000007948 */ /* 0x000fea0003800000 */
[----:B------:R-:W-:Y:S01]  /*0510*/  BAR.SYNC.DEFER_BLOCKING 0x0 ;  /* 0x0000000000007b1d */ /* 0x000fe20000010000 */
[----:B------:R-:W-:-:S13]  /*0520*/  ISETP.GE.U32.AND P0, PT, R5, 0x42, PT ;  /* 0x000000420500780c */ /* 0x000fda0003f06070 */
[----:B------:R-:W-:Y:S05]  /*0530*/  @!P0 BRA `(.L_x_1293) ;  /* 0x0000000000808947 */ /* 0x000fea0003800000 */
.L_x_1298:
[--C-:B0-----:R-:W-:Y:S01]  /*0540*/  IMAD.MOV.U32 R10, RZ, RZ, R5.reuse ;  /* 0x000000ffff0a7224 */ /* 0x101fe200078e0005 */
[----:B------:R-:W-:Y:S01]  /*0550*/  SHF.R.U32.HI R5, RZ, 0x1, R5 ;  /* 0x00000001ff057819 */ /* 0x000fe20000011605 */
[----:B------:R-:W-:Y:S03]  /*0560*/  BSSY.RECONVERGENT B0, `(.L_x_1294) ;  /* 0x0000019000007945 */ /* 0x000fe60003800200 */
[----:B------:R-:W-:-:S13]  /*0570*/  ISETP.GE.U32.AND P0, PT, R2, R5, PT ;  /* 0x000000050200720c */ /* 0x000fda0003f06070 */
[----:B---3--:R-:W-:Y:S05]  /*0580*/  @P0 BRA `(.L_x_1295) ;  /* 0x0000000000580947 */ /* 0x008fea0003800000 */
[C---:B------:R-:W-:Y:S01]  /*0590*/  IMAD R9, R5.reuse, 0x4, R4 ;  /* 0x0000000405097824 */ /* 0x040fe200078e0204 */
[----:B------:R-:W-:Y:S01]  /*05a0*/  LDS R8, [R4] ;  /* 0x0000000004087984 */ /* 0x000fe20000000800 */
[----:B------:R-:W-:Y:S01]  /*05b0*/  IMAD R12, R5, 0x8, R3 ;  /* 0x00000008050c7824 */ /* 0x000fe200078e0203 */
[----:B------:R-:W-:Y:S02]  /*05c0*/  BSSY.RELIABLE B1, `(.L_x_1296) ;  /* 0x0000010000017945 */ /* 0x000fe40003800100 */
[----:B------:R-:W0:Y:S02]  /*05d0*/  LDS R11, [R9] ;  /* 0x00000000090b7984 */ /* 0x000e240000000800 */
[----:B0-----:R-:W-:-:S13]  /*05e0*/  FSETP.GEU.AND P0, PT, R8, R11, PT ;  /* 0x0000000b0800720b */ /* 0x001fda0003f0e000 */
[----:B-12---:R0:W1:Y:S01]  /*05f0*/  @!P0 LDS.64 R6, [R12] ;  /* 0x000000000c068984 */ /* 0x0060620000000a00 */
[----:B------:R-:W-:Y:S05]  /*0600*/  @!P0 BRA `(.L_x_1297) ;  /* 0x00000000002c8947 */ /* 0x000fea0003800000 */
[----:B------:R-:W-:-:S13]  /*0610*/  FSETP.NEU.AND P0, PT, R8, R11, PT ;  /* 0x0000000b0800720b */ /* 0x000fda0003f0d000 */
[----:B------:R-:W-:Y:S05]  /*0620*/  @P0 BREAK.RELIABLE B1 ;  /* 0x0000000000010942 */ /* 0x000fea0003800100 */
[----:B------:R-:W-:Y:S05]  /*0630*/  @P0 BRA `(.L_x_1295) ;  /* 0x00000000002c0947 */ /* 0x000fea0003800000 */
[----:B------:R-:W-:Y:S04]  /*0640*/  LDS.64 R8, [R12] ;  /* 0x000000000c087984 */ /* 0x000fe80000000a00 */
[----:B-1----:R-:W1:Y:S02]  /*0650*/  LDS.64 R6, [R3] ;  /* 0x0000000003067984 */ /* 0x002e640000000a00 */
[----:B-1----:R-:W-:-:S04]  /*0660*/  ISETP.GT.U32.AND P0, PT, R6, R8, PT ;  /* 0x000000080600720c */ /* 0x002fc80003f04070 */
[----:B------:R-:W-:-:S13]  /*0670*/  ISETP.GT.AND.EX P0, PT, R7, R9, PT, P0 ;  /* 0x000000090700720c */ /* 0x000fda0003f04300 */
[----:B------:R-:W-:Y:S05]  /*0680*/  @!P0 BREAK.RELIABLE B1 ;  /* 0x0000000000018942 */ /* 0x000fea0003800100 */
[----:B------:R-:W-:Y:S05]  /*0690*/  @!P0 BRA `(.L_x_1295) ;  /* 0x0000000000148947 */ /* 0x000fea0003800000 */
[----:B------:R-:W-:Y:S02]  /*06a0*/  IMAD.MOV.U32 R6, RZ, RZ, R8 ;  /* 0x000000ffff067224 */ /* 0x000fe400078e0008 */
[----:B------:R-:W-:-:S07]  /*06b0*/  IMAD.MOV.U32 R7, RZ, RZ, R9 ;  /* 0x000000ffff077224 */ /* 0x000fce00078e0009 */
.L_x_1297:
[----:B------:R-:W-:Y:S05]  /*06c0*/  BSYNC.RELIABLE B1 ;  /* 0x0000000000017941 */ /* 0x000fea0003800100 */
.L_x_1296:
[----:B------:R3:W-:Y:S04]  /*06d0*/  STS [R4], R11 ;  /* 0x0000000b04007388 */ /* 0x0007e80000000800 */
[----:B-1----:R3:W-:Y:S02]  /*06e0*/  STS.64 [R3], R6 ;  /* 0x0000000603007388 */ /* 0x0027e40000000a00 */
.L_x_1295:
[----:B------:R-:W-:Y:S05]  /*06f0*/  BSYNC.RECONVERGENT B0 ;  /* 0x0000000000007941 */ /* 0x000fea0003800200 */
.L_x_1294:
[----:B------:R-:W-:Y:S05]  /*0700*/  WARPSYNC.ALL ;  /* 0x0000000000007948 */ /* 0x000fea0003800000 */
[----:B------:R-:W-:Y:S01]  /*0710*/  BAR.SYNC.DEFER_BLOCKING 0x0 ;  /* 0x0000000000007b1d */ /* 0x000fe20000010000 */
[----:B------:R-:W-:-:S13]  /*0720*/  ISETP.GT.U32.AND P0, PT, R10, 0x83, PT ;  /* 0x000000830a00780c */ /* 0x000fda0003f04070 */
[----:B------:R-:W-:Y:S05]  /*0730*/  @P0 BRA `(.L_x_1298) ;  /* 0xfffffffc00800947 */ /* 0x000fea000383ffff */
.L_x_1293:
[----:B------:R-:W-:-:S13]  /*0740*/  ISETP.GT.U32.AND P0, PT, R2, 0x1f, PT ;  /* 0x0000001f0200780c */ /* 0x000fda0003f04070 */
[----:B------:R-:W-:Y:S05]  /*0750*/  @P0 EXIT ;  /* 0x000000000000094d */ /* 0x000fea0003800000 */
[----:B------:R-:W-:Y:S01]  /*0760*/  LDS R5, [R4] ;  /* 0x0000000004057984 */ /* 0x000fe20000000800 */
[----:B------:R-:W-:Y:S04]  /*0770*/  BSSY.RECONVERGENT B1, `(.L_x_1299) ;  /* 0x0000015000017945 */ /* 0x000fe80003800200 */
[----:B------:R-:W-:Y:S01]  /*0780*/  BSSY.RELIABLE B0, `(.L_x_1300) ;  /* 0x000000f000007945 */ /* 0x000fe20003800100 */
[----:B-123--:R-:W1:Y:S02]  /*0790*/  LDS R6, [R4+0x80] ;  /* 0x0000800004067984 */ /* 0x00ee640000000800 */
[----:B-1----:R-:W-:-:S13]  /*07a0*/  FSETP.GEU.AND P0, PT, R5, R6, PT ;  /* 0x000000060500720b */ /* 0x002fda0003f0e000 */
[----:B------:R-:W-:Y:S05]  /*07b0*/  @!P0 BRA `(.L_x_1301) ;  /* 0x00000000002c8947 */ /* 0x000fea0003800000 */
[----:B------:R-:W-:Y:S04]  /*07c0*/  LDS R5, [R4] ;  /* 0x0000000004057984 */ /* 0x000fe80000000800 */
[----:B------:R-:W1:Y:S02]  /*07d0*/  LDS R6, [R4+0x80] ;  /* 0x0000800004067984 */ /* 0x000e640000000800 */
[----:B-1----:R-:W-:-:S13]  /*07e0*/  FSETP.NEU.AND P0, PT, R5, R6, PT ;  /* 0x000000060500720b */ /* 0x002fda0003f0d000 */
        /* <DEDUP_REMOVED lines=8> */
.L_x_1301:
[----:B------:R-:W-:Y:S05]  /*0870*/  BSYNC.RELIABLE B0 ;  /* 0x0000000000007941 */ /* 0x000fea0003800100 */
.L_x_1300:
[----:B------:R-:W1:Y:S04]  /*0880*/  LDS.64 R6, [R3+0x100] ;  /* 0x0001000003067984 */ /* 0x000e680000000a00 */
[----:B-1----:R-:W-:Y:S04]  /*0890*/  STS.64 [R3], R6 ;  /* 0x0000000603007388 */ /* 0x002fe80000000a00 */
[----:B------:R-:W1:Y:S04]  /*08a0*/  LDS R5, [R4+0x80] ;  /* 0x0000800004057984 */ /* 0x000e680000000800 */
[----:B-1----:R1:W-:Y:S02]  /*08b0*/  STS [R4], R5 ;  /* 0x0000000504007388 */ /* 0x0023e40000000800 */
.L_x_1302:
[----:B------:R-:W-:Y:S05]  /*08c0*/  BSYNC.RECONVERGENT B1 ;  /* 0x0000000000017941 */ /* 0x000fea0003800200 */
.L_x_1299:
[----:B------:R-:W-:Y:S05]  /*08d0*/  WARPSYNC.ALL ;  /* 0x0000000000007948 */ /* 0x000fea0003800000 */
[----:B-1----:R-:W-:Y:S01]  /*08e0*/  LDS R5, [R4] ;  /* 0x0000000004057984 */ /* 0x002fe20000000800 */
[----:B------:R-:W-:Y:S04]  /*08f0*/  BSSY.RECONVERGENT B2, `(.L_x_1303) ;  /* 0x0000015000027945 */ /* 0x000fe80003800200 */
[----:B------:R-:W-:Y:S01]  /*0900*/  BSSY.RELIABLE B1, `(.L_x_1304) ;  /* 0x000000f000017945 */ /* 0x000fe20003800100 */
[----:B------:R-:W1:Y:S02]  /*0910*/  LDS R6, [R4+0x40] ;  /* 0x0000400004067984 */ /* 0x000e640000000800 */
        /* <DEDUP_REMOVED lines=13> */
.L_x_1305:
[----:B------:R-:W-:Y:S05]  /*09f0*/  BSYNC.RELIABLE B1 ;  /* 0x0000000000017941 */ /* 0x000fea0003800100 */
.L_x_1304:
[----:B------:R-:W1:Y:S04]  /*0a00*/  LDS.64 R6, [R3+0x80] ;  /* 0x0000800003067984 */ /* 0x000e680000000a00 */
[----:B-1----:R-:W-:Y:S04]  /*0a10*/  STS.64 [R3], R6 ;  /* 0x0000000603007388 */ /* 0x002fe80000000a00 */
[----:B------:R-:W1:Y:S04]  /*0a20*/  LDS R5, [R4+0x40] ;  /* 0x0000400004057984 */ /* 0x000e680000000800 */
[----:B-1----:R1:W-:Y:S02]  /*0a30*/  STS [R4], R5 ;  /* 0x0000000504007388 */ /* 0x0023e40000000800 */
.L_x_1306:
[----:B------:R-:W-:Y:S05]  /*0a40*/  BSYNC.RECONVERGENT B2 ;  /* 0x0000000000027941 */ /* 0x000fea0003800200 */
.L_x_1303:
        /* <DEDUP_REMOVED lines=18> */
.L_x_1309:
[----:B------:R-:W-:Y:S05]  /*0b70*/  BSYNC.RELIABLE B2 ;  /* 0x0000000000027941 */ /* 0x000fea0003800100 */
.L_x_1308:
[----:B------:R-:W1:Y:S04]  /*0b80*/  LDS.64 R6, [R3+0x40] ;  /* 0x0000400003067984 */ /* 0x000e680000000a00 */
[----:B-1----:R-:W-:Y:S04]  /*0b90*/  STS.64 [R3], R6 ;  /* 0x0000000603007388 */ /* 0x002fe80000000a00 */
[----:B------:R-:W1:Y:S04]  /*0ba0*/  LDS R5, [R4+0x20] ;  /* 0x0000200004057984 */ /* 0x000e680000000800 */
[----:B-1----:R1:W-:Y:S02]  /*0bb0*/  STS [R4], R5 ;  /* 0x0000000504007388 */ /* 0x0023e40000000800 */
.L_x_1310:
[----:B------:R-:W-:Y:S05]  /*0bc0*/  BSYNC.RECONVERGENT B3 ;  /* 0x0000000000037941 */ /* 0x000fea0003800200 */
.L_x_1307:
        /* <DEDUP_REMOVED lines=18> */
.L_x_1313:
[----:B------:R-:W-:Y:S05]  /*0cf0*/  BSYNC.RELIABLE B3 ;  /* 0x0000000000037941 */ /* 0x000fea0003800100 */
.L_x_1312:
[----:B------:R-:W1:Y:S04]  /*0d00*/  LDS.64 R6, [R3+0x20] ;  /* 0x0000200003067984 */ /* 0x000e680000000a00 */
[----:B-1----:R-:W-:Y:S04]  /*0d10*/  STS.64 [R3], R6 ;  /* 0x0000000603007388 */ /* 0x002fe80000000a00 */
[----:B------:R-:W1:Y:S04]  /*0d20*/  LDS R5, [R4+0x10] ;  /* 0x0000100004057984 */ /* 0x000e680000000800 */
[----:B-1----:R1:W-:Y:S02]  /*0d30*/  STS [R4], R5 ;  /* 0x0000000504007388 */ /* 0x0023e40000000800 */
.L_x_1314:
[----:B------:R-:W-:Y:S05]  /*0d40*/  BSYNC.RECONVERGENT B4 ;  /* 0x0000000000047941 */ /* 0x000fea0003800200 */
.L_x_1311:
        /* <DEDUP_REMOVED lines=18> */
.L_x_1317:
[----:B------:R-:W-:Y:S05]  /*0e70*/  BSYNC.RELIABLE B4 ;  /* 0x0000000000047941 */ /* 0x000fea0003800100 */
.L_x_1316:
[----:B------:R-:W1:Y:S04]  /*0e80*/  LDS.64 R6, [R3+0x10] ;  /* 0x0000100003067984 */ /* 0x000e680000000a00 */
[----:B-1----:R-:W-:Y:S04]  /*0e90*/  STS.64 [R3], R6 ;  /* 0x0000000603007388 */ /* 0x002fe80000000a00 */
[----:B------:R-:W1:Y:S04]  /*0ea0*/  LDS R5, [R4+0x8] ;  /* 0x0000080004057984 */ /* 0x000e680000000800 */
[----:B-1----:R1:W-:Y:S02]  /*0eb0*/  STS [R4], R5 ;  /* 0x0000000504007388 */ /* 0x0023e40000000800 */
.L_x_1318:
[----:B------:R-:W-:Y:S05]  /*0ec0*/  BSYNC.RECONVERGENT B5 ;  /* 0x0000000000057941 */ /* 0x000fea0003800200 */
.L_x_1315:
        /* <DEDUP_REMOVED lines=18> */
.L_x_1321:
[----:B------:R-:W-:Y:S05]  /*0ff0*/  BSYNC.RELIABLE B6 ;  /* 0x0000000000067941 */ /* 0x000fea0003800100 */
.L_x_1320:
[----:B------:R-:W1:Y:S04]  /*1000*/  LDS.64 R6, [R3+0x8] ;  /* 0x0000080003067984 */ /* 0x000e680000000a00 */
[----:B-1----:R-:W-:Y:S04]  /*1010*/  STS.64 [R3], R6 ;  /* 0x0000000603007388 */ /* 0x002fe80000000a00 */
[----:B------:R-:W1:Y:S04]  /*1020*/  LDS R5, [R4+0x4] ;  /* 0x0000040004057984 */ /* 0x000e680000000800 */
[----:B-1----:R1:W-:Y:S02]  /*1030*/  STS [R4], R5 ;  /* 0x0000000504007388 */ /* 0x0023e40000000800 */
.L_x_1322:
[----:B------:R-:W-:Y:S05]  /*1040*/  BSYNC.RECONVERGENT B5 ;  /* 0x0000000000057941 */ /* 0x000fea0003800200 */
.L_x_1319:
[----:B------:R-:W-:Y:S05]  /*1050*/  WARPSYNC.ALL ;  /* 0x0000000000007948 */ /* 0x000fea0003800000 */
[----:B------:R-:W-:-:S13]  /*1060*/  ISETP.NE.AND P0, PT, R2, RZ, PT ;  /* 0x000000ff0200720c */ /* 0x000fda0003f05270 */
[----:B------:R-:W-:Y:S05]  /*1070*/  @P0 EXIT ;  /* 0x000000000000094d */ /* 0x000fea0003800000 */
[----:B------:R-:W2:Y:S01]  /*1080*/  S2UR UR5, SR_CgaCtaId ;  /* 0x00000000000579c3 */ /* 0x000ea20000008800 */
[----:B------:R-:W-:Y:S01]  /*1090*/  UMOV UR4, 0x400 ;  /* 0x0000040000047882 */ /* 0x000fe20000000000 */
[----:B01----:R-:W-:Y:S06]  /*10a0*/  LDS.64 R4, [UR6] ;  /* 0x00000006ff047984 */ /* 0x003fec0008000a00 */
[----:B------:R-:W0:Y:S08]  /*10b0*/  LDC.64 R2, c[0x0][0x380] ;  /* 0x0000e000ff027b82 */ /* 0x000e300000000a00 */
[----:B------:R-:W1:Y:S01]  /*10c0*/  LDC.64 R6, c[0x0][0x388] ;  /* 0x0000e200ff067b82 */ /* 0x000e620000000a00 */
[----:B--2---:R-:W-:Y:S01]  /*10d0*/  ULEA UR4, UR5, UR4, 0x18 ;  /* 0x0000000405047291 */ /* 0x004fe2000f8ec0ff */
[----:B0-----:R-:W-:-:S08]  /*10e0*/  IMAD.WIDE.U32 R2, R0, 0x4, R2 ;  /* 0x0000000400027825 */ /* 0x001fd000078e0002 */
[----:B------:R-:W0:Y:S01]  /*10f0*/  LDS R9, [UR4] ;  /* 0x00000004ff097984 */ /* 0x000e220008000800 */
[----:B-1----:R-:W-:-:S03]  /*1100*/  IMAD.WIDE.U32 R6, R0, 0x8, R6 ;  /* 0x0000000800067825 */ /* 0x002fc600078e0006 */
[----:B0-----:R-:W-:Y:S04]  /*1110*/  STG.E desc[UR8][R2.64], R9 ;  /* 0x0000000902007986 */ /* 0x001fe8000c101908 */
[----:B------:R-:W-:Y:S01]  /*1120*/  STG.E.64 desc[UR8][R6.64], R4 ;  /* 0x0000000406007986 */ /* 0x000fe2000c101b08 */
[----:B------:R-:W-:Y:S05]  /*1130*/  EXIT ;  /* 0x000000000000794d */ /* 0x000fea0003800000 */
.L_x_1323:
        /* <DEDUP_REMOVED lines=12> */
.L_x_4905:


//--------------------- .text.uncontiguous_reduce_f32 --------------------------
	.section	.text.uncontiguous_reduce_f32,"ax",@progbits
	.align	128
        .global         uncontiguous_reduce_f32
        .type           uncontiguous_reduce_f32,@function
        .size           uncontiguous_reduce_f32,(.L_x_4851 - uncontiguous_reduce_f32)
        .other          uncontiguous_reduce_f32,@"STO_CUDA_ENTRY STV_DEFAULT"
uncontiguous_reduce_f32:
.text.uncontiguous_reduce_f32:
[----:B------:R-:W-:Y:S01]  /*0000*/  LDC R1, c[0x0][0x37c] ;  /* 0x0000df00ff017b82 */ /* 0x000fe20000000800 */
[----:B------:R-:W0:Y:S07]  /*0010*/  S2R R14, SR_CTAID.X ;  /* 0x00000000000e7919 */ /* 0x000e2e0000002500 */
[----:B------:R-:W1:Y:S01]  /*0020*/  S2UR UR5, SR_CgaCtaId ;  /* 0x00000000000579c3 */ /* 0x000e620000008800 */
[----:B------:R-:W2:Y:S01]  /*0030*/  LDCU UR7, c[0x0][0x360] ;  /* 0x00006c00ff0777ac */ /* 0x000ea20008000800 */
[----:B------:R-:W-:Y:S01]  /*0040*/  HFMA2 R15, -RZ, RZ, 0, 0 ;  /* 0x00000000ff0f7431 */ /* 0x000fe200000001ff */
[----:B------:R-:W3:Y:S01]  /*0050*/  S2R R13, SR_TID.X ;  /* 0x00000000000d7919 */ /* 0x000ee20000002100 */
[----:B------:R-:W-:Y:S01]  /*0060*/  MOV R0, 0xff800000 ;  /* 0xff80000000007802 */ /* 0x000fe20000000f00 */
[----:B------:R-:W-:Y:S01]  /*0070*/  UMOV UR4, 0x400 ;  /* 0x0000040000047882 */ /* 0x000fe20000000000 */
[----:B------:R-:W4:Y:S01]  /*0080*/  LDCU.64 UR10, c[0x0][0x3b0] ;  /* 0x00007600ff0a77ac */ /* 0x000f220008000a00 */
[----:B------:R-:W-:Y:S01]  /*0090*/  BSSY.RECONVERGENT B0, `(.L_x_1324) ;  /* 0x0000699000007945 */ /* 0x000fe20003800200 */
[----:B------:R-:W5:Y:S01]  /*00a0*/  LDCU UR12, c[0x0][0x3a8] ;  /* 0x00007500ff0c77ac */ /* 0x000f620008000800 */
[----:B------:R-:W0:Y:S01]  /*00b0*/  LDCU.64 UR8, c[0x0][0x358] ;  /* 0x00006b00ff0877ac */ /* 0x000e220008000a00 */
[----:B--2---:R-:W-:Y:S01]  /*00c0*/  MOV R10, UR7 ;  /* 0x00000007000a7c02 */ /* 0x004fe20008000f00 */
[----:B-1----:R-:W-:-:S04]  /*00d0*/  ULEA UR4, UR5, UR4, 0x18 ;  /* 0x0000000405047291 */ /* 0x002fc8000f8ec0ff */
[----:B------:R-:W-:Y:S02]  /*00e0*/  ULEA UR6, UR7, UR4, 0x2 ;  /* 0x0000000407067291 */ /* 0x000fe4000f8e10ff */
[----:B-----5:R-:W-:Y:S01]  /*00f0*/  UIADD3 UR5, UPT, UPT, UR12, -0x1, URZ ;  /* 0xffffffff0c057890 */ /* 0x020fe2000fffe0ff */
[----:B0-----:R-:W-:-:S04]  /*0100*/  IMAD R14, R14, UR7, RZ ;  /* 0x000000070e0e7c24 */ /* 0x001fc8000f8e02ff */
[----:B---3--:R-:W-:Y:S01]  /*0110*/  IMAD R14, R14, 0x2, R13 ;  /* 0x000000020e0e7824 */ /* 0x008fe200078e020d */
[C---:B------:R-:W-:Y:S02]  /*0120*/  LEA R12, R13.reuse, UR6, 0x3 ;  /* 0x000000060d0c7c11 */ /* 0x040fe4000f8e18ff */
[----:B------:R-:W-:Y:S01]  /*0130*/  LEA R11, R13, UR4, 0x2 ;  /* 0x000000040d0b7c11 */ /* 0x000fe2000f8e10ff */
[----:B------:R-:W-:Y:S02]  /*0140*/  VIADD R16, R14, UR7 ;  /* 0x000000070e107c36 */ /* 0x000fe40008000000 */
[----:B------:R0:W-:Y:S03]  /*0150*/  STS.64 [R12], R14 ;  /* 0x0000000e0c007388 */ /* 0x0001e60000000a00 */
[----:B----4-:R-:W-:Y:S01]  /*0160*/  ISETP.GE.U32.AND P0, PT, R16, UR10, PT ;  /* 0x0000000a10007c0c */ /* 0x010fe2000bf06070 */
[----:B------:R0:W-:Y:S03]  /*0170*/  STS [R11], R0 ;  /* 0x000000000b007388 */ /* 0x0001e60000000800 */
[----:B------:R-:W-:-:S13]  /*0180*/  ISETP.GE.U32.AND.EX P0, PT, RZ, UR11, PT, P0 ;  /* 0x0000000bff007c0c */ /* 0x000fda000bf06100 */
[----:B0-----:R-:W-:Y:S05]  /*0190*/  @P0 BRA `(.L_x_1325) ;  /* 0x0000003000540947 */ /* 0x001fea0003800000 */
[----:B------:R-:W-:Y:S01]  /*01a0*/  UISETP.GE.AND UP0, UPT, UR5, URZ, UPT ;  /* 0x000000ff0500728c */ /* 0x000fe2000bf06270 */
[----:B------:R-:W-:Y:S01]  /*01b0*/  IMAD.MOV.U32 R29, RZ, RZ, RZ ;  /* 0x000000ffff1d7224 */ /* 0x000fe200078e00ff */
[----:B------:R-:W-:Y:S02]  /*01c0*/  MOV R30, RZ ;  /* 0x000000ff001e7202 */ /* 0x000fe40000000f00 */
[----:B------:R-:W-:Y:S01]  /*01d0*/  CS2R R8, SRZ ;  /* 0x0000000000087805 */ /* 0x000fe2000001ff00 */
[----:B------:R-:W-:-:S04]  /*01e0*/  IMAD.MOV.U32 R17, RZ, RZ, RZ ;  /* 0x000000ffff117224 */ /* 0x000fc800078e00ff */
[----:B------:R-:W-:Y:S05]  /*01f0*/  BRA.U !UP0, `(.L_x_1326) ;  /* 0x0000003108087547 */ /* 0x000fea000b800000 */
[----:B------:R-:W-:Y:S01]  /*0200*/  MOV R5, UR5 ;  /* 0x0000000500057c02 */ /* 0x000fe20008000f00 */
[----:B------:R-:W-:Y:S01]  /*0210*/  HFMA2 R21, -RZ, RZ, 0, 0 ;  /* 0x00000000ff157431 */ /* 0x000fe200000001ff */
[----:B------:R-:W-:Y:S01]  /*0220*/  CS2R R8, SRZ ;  /* 0x0000000000087805 */ /* 0x000fe2000001ff00 */
[----:B------:R-:W-:Y:S01]  /*0230*/  IMAD.MOV.U32 R7, RZ, RZ, R16 ;  /* 0x000000ffff077224 */ /* 0x000fe200078e0010 */
[----:B------:R-:W-:Y:S01]  /*0240*/  ISETP.GE.U32.AND P0, PT, R5, 0x3, PT ;  /* 0x000000030500780c */ /* 0x000fe20003f06070 */
[----:B------:R-:W-:Y:S01]  /*0250*/  IMAD.MOV.U32 R20, RZ, RZ, R14 ;  /* 0x000000ffff147224 */ /* 0x000fe200078e000e */
[----:B------:R-:W-:Y:S01]  /*0260*/  MOV R6, RZ ;  /* 0x000000ff00067202 */ /* 0x000fe20000000f00 */
[----:B------:R-:W-:Y:S01]  /*0270*/  IMAD.MOV.U32 R29, RZ, RZ, RZ ;  /* 0x000000ffff1d7224 */ /* 0x000fe200078e00ff */
[----:B------:R-:W-:-:S09]  /*0280*/  MOV R30, RZ ;  /* 0x000000ff001e7202 */ /* 0x000fd20000000f00 */
        /* <DEDUP_REMOVED lines=11> */
.L_x_1352:
        /* <DEDUP_REMOVED lines=34> */
.L_x_1329:
[----:B------:R-:W-:Y:S01]  /*0560*/  MOV R28, R20 ;  /* 0x00000014001c7202 */ /* 0x000fe20000000f00 */
[----:B------:R-:W-:Y:S01]  /*0570*/  IMAD.MOV.U32 R3, RZ, RZ, R21 ;  /* 0x000000ffff037224 */ /* 0x000fe200078e0015 */
[----:B------:R-:W-:Y:S01]  /*0580*/  MOV R2, R18 ;  /* 0x0000001200027202 */ /* 0x000fe20000000f00 */
[----:B------:R-:W-:Y:S01]  /*0590*/  IMAD.MOV.U32 R0, RZ, RZ, R19 ;  /* 0x000000ffff007224 */ /* 0x000fe200078e0013 */
[----:B------:R-:W-:-:S07]  /*05a0*/  MOV R26, 0x5c0 ;  /* 0x000005c0001a7802 */ /* 0x000fce0000000f00 */
[----:B------:R-:W-:Y:S05]  /*05b0*/  CALL.REL.NOINC `($__internal_14_$__cuda_sm20_div_s64) ;  /* 0x00000070002c7944 */ /* 0x000fea0003c00000 */
        /* <DEDUP_REMOVED lines=11> */
.L_x_1330:
[----:B------:R-:W-:Y:S05]  /*0670*/  BSYNC.RECONVERGENT B1 ;  /* 0x0000000000017941 */ /* 0x000fea0003800200 */
.L_x_1328:
        /* <DEDUP_REMOVED lines=36> */
.L_x_1332:
[----:B------:R-:W-:Y:S01]  /*08c0*/  MOV R28, R7 ;  /* 0x00000007001c7202 */ /* 0x000fe20000000f00 */
[----:B------:R-:W-:Y:S01]  /*08d0*/  IMAD.MOV.U32 R3, RZ, RZ, R6 ;  /* 0x000000ffff037224 */ /* 0x000fe200078e0006 */
[----:B------:R-:W-:Y:S01]  /*08e0*/  MOV R2, R18 ;  /* 0x0000001200027202 */ /* 0x000fe20000000f00 */
[----:B------:R-:W-:Y:S01]  /*08f0*/  IMAD.MOV.U32 R0, RZ, RZ, R19 ;  /* 0x000000ffff007224 */ /* 0x000fe200078e0013 */
[----:B------:R-:W-:-:S07]  /*0900*/  MOV R26, 0x920 ;  /* 0x00000920001a7802 */ /* 0x000fce0000000f00 */
[----:B------:R-:W-:Y:S05]  /*0910*/  CALL.REL.NOINC `($__internal_14_$__cuda_sm20_div_s64) ;  /* 0x0000006c00547944 */ /* 0x000fea0003c00000 */
[-C--:B------:R-:W-:Y:S01]  /*0920*/  IADD3 R27, P0, PT, RZ, -R24.reuse, RZ ;  /* 0x80000018ff1b7210 */ /* 0x080fe20007f1e0ff */
[----:B------:R-:W-:Y:S01]  /*0930*/  IMAD.MOV.U32 R2, RZ, RZ, R7 ;  /* 0x000000ffff027224 */ /* 0x000fe200078e0007 */
[----:B------:R-:W-:Y:S01]  /*0940*/  MOV R36, R24 ;  /* 0x0000001800247202 */ /* 0x000fe20000000f00 */
[----:B------:R-:W-:Y:S01]  /*0950*/  IMAD.MOV.U32 R37, RZ, RZ, R25 ;  /* 0x000000ffff257224 */ /* 0x000fe200078e0019 */
[----:B------:R-:W-:-:S05]  /*0960*/  IADD3.X R3, PT, PT, RZ, ~R25, RZ, P0, !PT ;  /* 0x80000019ff037210 */ /* 0x000fca00007fe4ff */
[----:B------:R-:W-:Y:S01]  /*0970*/  IMAD R0, R3, R18, RZ ;  /* 0x0000001203007224 */ /* 0x000fe200078e02ff */
[----:B------:R-:W-:-:S03]  /*0980*/  MOV R3, R6 ;  /* 0x0000000600037202 */ /* 0x000fc60000000f00 */
[-C--:B------:R-:W-:Y:S02]  /*0990*/  IMAD R19, R19, R27.reuse, R0 ;  /* 0x0000001b13137224 */ /* 0x080fe400078e0200 */
[----:B------:R-:W-:-:S04]  /*09a0*/  IMAD.WIDE.U32 R2, R18, R27, R2 ;  /* 0x0000001b12027225 */ /* 0x000fc800078e0002 */
[----:B------:R-:W-:-:S07]  /*09b0*/  IMAD.IADD R3, R19, 0x1, R3 ;  /* 0x0000000113037824 */ /* 0x000fce00078e0203 */
.L_x_1333:
[----:B------:R-:W-:Y:S05]  /*09c0*/  BSYNC.RECONVERGENT B1 ;  /* 0x0000000000017941 */ /* 0x000fea0003800200 */
.L_x_1331:
        /* <DEDUP_REMOVED lines=9> */
[----:B------:R-:W-:-:S05]  /*0a60*/  IMAD.WIDE.U32 R8, R22, R2, R8 ;  /* 0x0000000216087225 */ /* 0x000fca00078e0008 */
        /* <DEDUP_REMOVED lines=27> */
.L_x_1335:
[----:B------:R-:W-:Y:S01]  /*0c20*/  IMAD.MOV.U32 R28, RZ, RZ, R20 ;  /* 0x000000ffff1c7224 */ /* 0x000fe200078e0014 */
[----:B------:R-:W-:Y:S01]  /*0c30*/  MOV R3, R21 ;  /* 0x0000001500037202 */ /* 0x000fe20000000f00 */
[----:B------:R-:W-:Y:S01]  /*0c40*/  IMAD.MOV.U32 R2, RZ, RZ, R18 ;  /* 0x000000ffff027224 */ /* 0x000fe200078e0012 */
[----:B------:R-:W-:Y:S02]  /*0c50*/  MOV R0, R19 ;  /* 0x0000001300007202 */ /* 0x000fe40000000f00 */
[----:B------:R-:W-:-:S07]  /*0c60*/  MOV R26, 0xc80 ;  /* 0x00000c80001a7802 */ /* 0x000fce0000000f00 */
[----:B------:R-:W-:Y:S05]  /*0c70*/  CALL.REL.NOINC `($__internal_14_$__cuda_sm20_div_s64) ;  /* 0x00000068007c7944 */ /* 0x000fea0003c00000 */
        /* <DEDUP_REMOVED lines=8> */
[----:B------:R-:W-:Y:S01]  /*0d00*/  MOV R7, R2 ;  /* 0x0000000200077202 */ /* 0x000fe20000000f00 */
[----:B------:R-:W-:Y:S02]  /*0d10*/  IMAD.MOV.U32 R23, RZ, RZ, R25 ;  /* 0x000000ffff177224 */ /* 0x000fe400078e0019 */
[----:B------:R-:W-:-:S07]  /*0d20*/  IMAD.IADD R3, R3, 0x1, R21 ;  /* 0x0000000103037824 */ /* 0x000fce00078e0215 */
.L_x_1336:
[----:B------:R-:W-:Y:S05]  /*0d30*/  BSYNC.RECONVERGENT B1 ;  /* 0x0000000000017941 */ /* 0x000fea0003800200 */
.L_x_1334:
        /* <DEDUP_REMOVED lines=36> */
.L_x_1338:
[----:B------:R-:W-:Y:S01]  /*0f80*/  IMAD.MOV.U32 R28, RZ, RZ, R36 ;  /* 0x000000ffff1c7224 */ /* 0x000fe200078e0024 */
[----:B------:R-:W-:Y:S01]  /*0f90*/  MOV R3, R37 ;  /* 0x0000002500037202 */ /* 0x000fe20000000f00 */
[----:B------:R-:W-:Y:S01]  /*0fa0*/  IMAD.MOV.U32 R2, RZ, RZ, R18 ;  /* 0x000000ffff027224 */ /* 0x000fe200078e0012 */
[----:B------:R-:W-:Y:S02]  /*0fb0*/  MOV R0, R19 ;  /* 0x0000001300007202 */ /* 0x000fe40000000f00 */
[----:B------:R-:W-:-:S07]  /*0fc0*/  MOV R26, 0xfe0 ;  /* 0x00000fe0001a7802 */ /* 0x000fce0000000f00 */
[----:B------:R-:W-:Y:S05]  /*0fd0*/  CALL.REL.NOINC `($__internal_14_$__cuda_sm20_div_s64) ;  /* 0x0000006400a47944 */ /* 0x000fea0003c00000 */
        /* <DEDUP_REMOVED lines=8> */
[----:B------:R-:W-:Y:S01]  /*1060*/  IMAD.IADD R29, R19, 0x1, R3 ;  /* 0x00000001131d7824 */ /* 0x000fe200078e0203 */
[----:B------:R-:W-:Y:S01]  /*1070*/  MOV R27, R2 ;  /* 0x00000002001b7202 */ /* 0x000fe20000000f00 */
[----:B------:R-:W-:-:S07]  /*1080*/  IMAD.MOV.U32 R37, RZ, RZ, R25 ;  /* 0x000000ffff257224 */ /* 0x000fce00078e0019 */
.L_x_1339:
[----:B------:R-:W-:Y:S05]  /*1090*/  BSYNC.RECONVERGENT B1 ;  /* 0x0000000000017941 */ /* 0x000fea0003800200 */
.L_x_1337:
[----:B------:R-:W0:Y:S01]  /*10a0*/  LDC.64 R2, c[0x0][0x398] ;  /* 0x0000e600ff027b82 */ /* 0x000e220000000a00 */
[----:B------:R-:W-:-:S05]  /*10b0*/  IADD3 R9, PT, PT, R5, -0x1, RZ ;  /* 0xffffffff05097810 */ /* 0x000fca0007ffe0ff */
[----:B0-----:R-:W-:-:S05]  /*10c0*/  IMAD.WIDE.U32 R2, R9, 0x8, R2 ;  /* 0x0000000809027825 */ /* 0x001fca00078e0002 */
        /* <DEDUP_REMOVED lines=34> */
.L_x_1341:
        /* <DEDUP_REMOVED lines=10> */
[----:B------:R-:W-:Y:S01]  /*1390*/  IADD3.X R21, PT, PT, RZ, ~R25, RZ, P0, !PT ;  /* 0x80000019ff157210 */ /* 0x000fe200007fe4ff */
[----:B------:R-:W-:-:S04]  /*13a0*/  IMAD.WIDE.U32 R2, R18, R27, R2 ;  /* 0x0000001b12027225 */ /* 0x000fc800078e0002 */
[----:B------:R-:W-:Y:S02]  /*13b0*/  IMAD R21, R21, R18, RZ ;  /* 0x0000001215157224 */ /* 0x000fe400078e02ff */
[----:B------:R-:W-:Y:S02]  /*13c0*/  IMAD.MOV.U32 R41, RZ, RZ, R2 ;  /* 0x000000ffff297224 */ /* 0x000fe400078e0002 */
[----:B------:R-:W-:-:S05]  /*13d0*/  IMAD R21, R19, R27, R21 ;  /* 0x0000001b13157224 */ /* 0x000fca00078e0215 */
[----:B------:R-:W-:Y:S02]  /*13e0*/  IADD3 R23, PT, PT, R3, R21, RZ ;  /* 0x0000001503177210 */ /* 0x000fe40007ffe0ff */
[----:B------:R-:W-:-:S07]  /*13f0*/  MOV R21, R25 ;  /* 0x0000001900157202 */ /* 0x000fce0000000f00 */
.L_x_1342:
[----:B------:R-:W-:Y:S05]  /*1400*/  BSYNC.RECONVERGENT B1 ;  /* 0x0000000000017941 */ /* 0x000fea0003800200 */
.L_x_1340:
[----:B------:R-:W0:Y:S02]  /*1410*/  LDC.64 R2, c[0x0][0x3a0] ;  /* 0x0000e800ff027b82 */ /* 0x000e240000000a00 */
        /* <DEDUP_REMOVED lines=34> */
.L_x_1344:
        /* <DEDUP_REMOVED lines=8> */
[----:B------:R-:W-:-:S03]  /*16c0*/  MOV R2, R36 ;  /* 0x0000002400027202 */ /* 0x000fc60000000f00 */
[----:B------:R-:W-:-:S04]  /*16d0*/  IMAD.X R3, RZ, RZ, ~R25, P0 ;  /* 0x000000ffff037224 */ /* 0x000fc800000e0e19 */
[----:B------:R-:W-:Y:S02]  /*16e0*/  IMAD R0, R3, R18, RZ ;  /* 0x0000001203007224 */ /* 0x000fe400078e02ff */
[----:B------:R-:W-:Y:S02]  /*16f0*/  IMAD.MOV.U32 R3, RZ, RZ, R37 ;  /* 0x000000ffff037224 */ /* 0x000fe400078e0025 */
[-C--:B------:R-:W-:Y:S02]  /*1700*/  IMAD R19, R19, R23.reuse, R0 ;  /* 0x0000001713137224 */ /* 0x080fe400078e0200 */
[----:B------:R-:W-:Y:S01]  /*1710*/  IMAD.WIDE.U32 R2, R18, R23, R2 ;  /* 0x0000001712027225 */ /* 0x000fe200078e0002 */
[----:B------:R-:W-:-:S04]  /*1720*/  MOV R23, R25 ;  /* 0x0000001900177202 */ /* 0x000fc80000000f00 */
[----:B------:R-:W-:-:S07]  /*1730*/  IADD3 R3, PT, PT, R19, R3, RZ ;  /* 0x0000000313037210 */ /* 0x000fce0007ffe0ff */
.L_x_1345:
[----:B------:R-:W-:Y:S05]  /*1740*/  BSYNC.RECONVERGENT B1 ;  /* 0x0000000000017941 */ /* 0x000fea0003800200 */
.L_x_1343:
[----:B------:R-:W0:Y:S01]  /*1750*/  LDC.64 R18, c[0x0][0x398] ;  /* 0x0000e600ff127b82 */ /* 0x000e220000000a00 */
[----:B------:R-:W-:-:S04]  /*1760*/  VIADD R25, R5, 0xfffffffe ;  /* 0xfffffffe05197836 */ /* 0x000fc80000000000 */
[----:B0-----:R-:W-:-:S06]  /*1770*/  IMAD.WIDE.U32 R18, R25, 0x8, R18 ;  /* 0x0000000819127825 */ /* 0x001fcc00078e0012 */
        /* <DEDUP_REMOVED lines=35> */
.L_x_1347:
        /* <DEDUP_REMOVED lines=17> */
.L_x_1348:
[----:B------:R-:W-:Y:S05]  /*1ac0*/  BSYNC.RECONVERGENT B1 ;  /* 0x0000000000017941 */ /* 0x000fea0003800200 */
.L_x_1346:
[----:B------:R-:W0:Y:S01]  /*1ad0*/  LDC.64 R2, c[0x0][0x3a0] ;  /* 0x0000e800ff027b82 */ /* 0x000e220000000a00 */
[----:B------:R-:W-:-:S04]  /*1ae0*/  VIADD R25, R5, 0xfffffffe ;  /* 0xfffffffe05197836 */ /* 0x000fc80000000000 */
        /* <DEDUP_REMOVED lines=35> */
.L_x_1350:
        /* <DEDUP_REMOVED lines=14> */
[----:B------:R-:W-:-:S03]  /*1e00*/  MOV R7, R24 ;  /* 0x0000001800077202 */ /* 0x000fc60000000f00 */
[----:B------:R-:W-:Y:S01]  /*1e10*/  IMAD.MOV.U32 R19, RZ, RZ, R2 ;  /* 0x000000ffff137224 */ /* 0x000fe200078e0002 */
[----:B------:R-:W-:-:S07]  /*1e20*/  IADD3 R3, PT, PT, R9, R3, RZ ;  /* 0x0000000309037210 */ /* 0x000fce0007ffe0ff */
.L_x_1351:
[----:B------:R-:W-:Y:S05]  /*1e30*/  BSYNC.RECONVERGENT B1 ;  /* 0x0000000000017941 */ /* 0x000fea0003800200 */
.L_x_1349:
[----:B------:R-:W-:Y:S01]  /*1e40*/  IMAD R0, R3, R36, RZ ;  /* 0x0000002403007224 */ /* 0x000fe200078e02ff */
[----:B------:R-:W-:Y:S01]  /*1e50*/  MOV R2, R34 ;  /* 0x0000002200027202 */ /* 0x000fe20000000f00 */
[----:B------:R-:W-:Y:S01]  /*1e60*/  IMAD.MOV.U32 R3, RZ, RZ, R8 ;  /* 0x000000ffff037224 */ /* 0x000fe200078e0008 */
[----:B------:R-:W-:-:S03]  /*1e70*/  IADD3 R5, PT, PT, R5, -0x4, RZ ;  /* 0xfffffffc05057810 */ /* 0x000fc60007ffe0ff */
[----:B------:R-:W-:-:S04]  /*1e80*/  IMAD.WIDE.U32 R2, R36, R19, R2 ;  /* 0x0000001324027225 */ /* 0x000fc800078e0002 */
[----:B------:R-:W-:Y:S01]  /*1e90*/  IMAD R19, R37, R19, R0 ;  /* 0x0000001325137224 */ /* 0x000fe200078e0200 */
[----:B------:R-:W-:-:S03]  /*1ea0*/  MOV R9, R2 ;  /* 0x0000000200097202 */ /* 0x000fc60000000f00 */
[----:B------:R-:W-:Y:S01]  /*1eb0*/  IMAD.IADD R8, R3, 0x1, R19 ;  /* 0x0000000103087824 */ /* 0x000fe200078e0213 */
[----:B------:R-:W-:Y:S06]  /*1ec0*/  @P2 BRA `(.L_x_1352) ;  /* 0xffffffe4001c2947 */ /* 0x000fec000383ffff */
[----:B------:R-:W-:-:S07]  /*1ed0*/  VIADD R5, R5, 0x1 ;  /* 0x0000000105057836 */ /* 0x000fce0000000000 */
.L_x_1327:
        /* <DEDUP_REMOVED lines=33> */
[----:B------:R-:W-:Y:S02]  /*20f0*/  HFMA2 R21, -RZ, RZ, 0, 0 ;  /* 0x00000000ff157431 */ /* 0x000fe400000001ff */
[----:B------:R-:W-:Y:S01]  /*2100*/  IMAD.MOV.U32 R20, RZ, RZ, R4 ;  /* 0x000000ffff147224 */ /* 0x000fe200078e0004 */
[----:B------:R-:W-:Y:S06]  /*2110*/  BRA `(.L_x_1356) ;  /* 0x0000000000387947 */ /* 0x000fec0003800000 */
.L_x_1355:
[----:B------:R-:W-:Y:S01]  /*2120*/  IMAD.MOV.U32 R28, RZ, RZ, R20 ;  /* 0x000000ffff1c7224 */ /* 0x000fe200078e0014 */
[----:B------:R-:W-:Y:S01]  /*2130*/  MOV R3, R21 ;  /* 0x0000001500037202 */ /* 0x000fe20000000f00 */
[----:B------:R-:W-:Y:S01]  /*2140*/  IMAD.MOV.U32 R2, RZ, RZ, R18 ;  /* 0x000000ffff027224 */ /* 0x000fe200078e0012 */
[----:B------:R-:W-:Y:S02]  /*2150*/  MOV R0, R19 ;  /* 0x0000001300007202 */ /* 0x000fe40000000f00 */
[----:B------:R-:W-:-:S07]  /*2160*/  MOV R26, 0x2180 ;  /* 0x00002180001a7802 */ /* 0x000fce0000000f00 */
[----:B------:R-:W-:Y:S05]  /*2170*/  CALL.REL.NOINC `($__internal_14_$__cuda_sm20_div_s64) ;  /* 0x00000054003c7944 */ /* 0x000fea0003c00000 */
[----:B------:R-:W-:-:S05]  /*2180*/  IADD3 R27, P0, PT, RZ, -R24, RZ ;  /* 0x80000018ff1b7210 */ /* 0x000fca0007f1e0ff */
[----:B------:R-:W-:Y:S02]  /*2190*/  IMAD.X R23, RZ, RZ, ~R25, P0 ;  /* 0x000000ffff177224 */ /* 0x000fe400000e0e19 */
[----:B------:R-:W-:Y:S01]  /*21a0*/  IMAD.WIDE.U32 R2, R18, R27, R20 ;  /* 0x0000001b12027225 */ /* 0x000fe200078e0014 */
[----:B------:R-:W-:-:S03]  /*21b0*/  MOV R21, R25 ;  /* 0x0000001900157202 */ /* 0x000fc60000000f00 */
[----:B------:R-:W-:Y:S02]  /*21c0*/  IMAD R23, R23, R18, RZ ;  /* 0x0000001217177224 */ /* 0x000fe400078e02ff */
[----:B------:R-:W-:Y:S02]  /*21d0*/  IMAD.MOV.U32 R20, RZ, RZ, R24 ;  /* 0x000000ffff147224 */ /* 0x000fe400078e0018 */
[----:B------:R-:W-:-:S05]  /*21e0*/  IMAD R23, R19, R27, R23 ;  /* 0x0000001b13177224 */ /* 0x000fca00078e0217 */
[----:B------:R-:W-:-:S07]  /*21f0*/  IADD3 R3, PT, PT, R3, R23, RZ ;  /* 0x0000001703037210 */ /* 0x000fce0007ffe0ff */
.L_x_1356:
[----:B------:R-:W-:Y:S05]  /*2200*/  BSYNC.RECONVERGENT B1 ;  /* 0x0000000000017941 */ /* 0x000fea0003800200 */
.L_x_1354:
        /* <DEDUP_REMOVED lines=36> */
.L_x_1358:
        /* <DEDUP_REMOVED lines=8> */
[-C--:B------:R-:W-:Y:S02]  /*24d0*/  LOP3.LUT R7, R7, R6.reuse, RZ, 0x3c, !PT ;  /* 0x0000000607077212 */ /* 0x080fe400078e3cff */
[----:B------:R-:W-:Y:S02]  /*24e0*/  IADD3.X R23, PT, PT, RZ, ~R25, RZ, P0, !PT ;  /* 0x80000019ff177210 */ /* 0x000fe400007fe4ff */
[----:B------:R-:W-:-:S03]  /*24f0*/  LOP3.LUT R6, R7, R6, RZ, 0x3c, !PT ;  /* 0x0000000607067212 */ /* 0x000fc600078e3cff */
[----:B------:R-:W-:Y:S01]  /*2500*/  IMAD R23, R23, R18, RZ ;  /* 0x0000001217177224 */ /* 0x000fe200078e02ff */
[----:B------:R-:W-:-:S03]  /*2510*/  LOP3.LUT R7, R7, R6, RZ, 0x3c, !PT ;  /* 0x0000000607077212 */ /* 0x000fc600078e3cff */
[-C--:B------:R-:W-:Y:S02]  /*2520*/  IMAD R23, R19, R3.reuse, R23 ;  /* 0x0000000313177224 */ /* 0x080fe400078e0217 */
[----:B------:R-:W-:-:S04]  /*2530*/  IMAD.WIDE.U32 R6, R18, R3, R6 ;  /* 0x0000000312067225 */ /* 0x000fc800078e0006 */
[----:B------:R-:W-:Y:S01]  /*2540*/  IMAD.MOV.U32 R3, RZ, RZ, R6 ;  /* 0x000000ffff037224 */ /* 0x000fe200078e0006 */
[----:B------:R-:W-:Y:S02]  /*2550*/  IADD3 R27, PT, PT, R23, R7, RZ ;  /* 0x00000007171b7210 */ /* 0x000fe40007ffe0ff */
[----:B------:R-:W-:-:S07]  /*2560*/  MOV R23, R25 ;  /* 0x0000001900177202 */ /* 0x000fce0000000f00 */
.L_x_1359:
[----:B------:R-:W-:Y:S05]  /*2570*/  BSYNC.RECONVERGENT B1 ;  /* 0x0000000000017941 */ /* 0x000fea0003800200 */
.L_x_1357:
[----:B------:R-:W0:Y:S01]  /*2580*/  LDC.64 R18, c[0x0][0x398] ;  /* 0x0000e600ff127b82 */ /* 0x000e220000000a00 */
[----:B------:R-:W-:-:S04]  /*2590*/  VIADD R4, R5, 0xffffffff ;  /* 0xffffffff05047836 */ /* 0x000fc80000000000 */
        /* <DEDUP_REMOVED lines=37> */
.L_x_1361:
        /* <DEDUP_REMOVED lines=17> */
.L_x_1362:
[----:B------:R-:W-:Y:S05]  /*2900*/  BSYNC.RECONVERGENT B1 ;  /* 0x0000000000017941 */ /* 0x000fea0003800200 */
.L_x_1360:
        /* <DEDUP_REMOVED lines=36> */
.L_x_1364:
[----:B------:R-:W-:Y:S01]  /*2b50*/  MOV R28, R22 ;  /* 0x00000016001c7202 */ /* 0x000fe20000000f00 */
[----:B------:R-:W-:Y:S01]  /*2b60*/  IMAD.MOV.U32 R3, RZ, RZ, R23 ;  /* 0x000000ffff037224 */ /* 0x000fe200078e0017 */
[----:B------:R-:W-:Y:S01]  /*2b70*/  MOV R2, R18 ;  /* 0x0000001200027202 */ /* 0x000fe20000000f00 */
[----:B------:R-:W-:Y:S01]  /*2b80*/  IMAD.MOV.U32 R0, RZ, RZ, R19 ;  /* 0x000000ffff007224 */ /* 0x000fe200078e0013 */
[----:B------:R-:W-:-:S07]  /*2b90*/  MOV R26, 0x2bb0 ;  /* 0x00002bb0001a7802 */ /* 0x000fce0000000f00 */
[----:B------:R-:W-:Y:S05]  /*2ba0*/  CALL.REL.NOINC `($__internal_14_$__cuda_sm20_div_s64) ;  /* 0x0000004800b07944 */ /* 0x000fea0003c00000 */
[----:B------:R-:W-:Y:S01]  /*2bb0*/  IADD3 R7, P0, PT, RZ, -R24, RZ ;  /* 0x80000018ff077210 */ /* 0x000fe20007f1e0ff */
[----:B------:R-:W-:Y:S02]  /*2bc0*/  IMAD.MOV.U32 R2, RZ, RZ, R22 ;  /* 0x000000ffff027224 */ /* 0x000fe400078e0016 */
[----:B------:R-:W-:Y:S01]  /*2bd0*/  IMAD.MOV.U32 R6, RZ, RZ, R25 ;  /* 0x000000ffff067224 */ /* 0x000fe200078e0019 */
[----:B------:R-:W-:-:S05]  /*2be0*/  IADD3.X R3, PT, PT, RZ, ~R25, RZ, P0, !PT ;  /* 0x80000019ff037210 */ /* 0x000fca00007fe4ff */
[----:B------:R-:W-:Y:S01]  /*2bf0*/  IMAD R0, R3, R18, RZ ;  /* 0x0000001203007224 */ /* 0x000fe200078e02ff */
[----:B------:R-:W-:-:S03]  /*2c00*/  MOV R3, R23 ;  /* 0x0000001700037202 */ /* 0x000fc60000000f00 */
[-C--:B------:R-:W-:Y:S02]  /*2c10*/  IMAD R19, R19, R7.reuse, R0 ;  /* 0x0000000713137224 */ /* 0x080fe400078e0200 */
[----:B------:R-:W-:-:S04]  /*2c20*/  IMAD.WIDE.U32 R2, R18, R7, R2 ;  /* 0x0000000712027225 */ /* 0x000fc800078e0002 */
[----:B------:R-:W-:Y:S01]  /*2c30*/  IMAD.MOV.U32 R7, RZ, RZ, R24 ;  /* 0x000000ffff077224 */ /* 0x000fe200078e0018 */
[----:B------:R-:W-:-:S07]  /*2c40*/  IADD3 R3, PT, PT, R19, R3, RZ ;  /* 0x0000000313037210 */ /* 0x000fce0007ffe0ff */
.L_x_1365:
[----:B------:R-:W-:Y:S05]  /*2c50*/  BSYNC.RECONVERGENT B1 ;  /* 0x0000000000017941 */ /* 0x000fea0003800200 */
.L_x_1363:
[----:B------:R-:W-:Y:S01]  /*2c60*/  MOV R36, R8 ;  /* 0x0000000800247202 */ /* 0x000fe20000000f00 */
[----:B------:R-:W-:Y:S02]  /*2c70*/  IMAD R3, R3, R40, RZ ;  /* 0x0000002803037224 */ /* 0x000fe400078e02ff */
[----:B------:R-:W-:Y:S02]  /*2c80*/  VIADD R5, R5, 0xfffffffe ;  /* 0xfffffffe05057836 */ /* 0x000fe40000000000 */
[----:B------:R-:W-:-:S04]  /*2c90*/  IMAD.WIDE.U32 R36, R40, R2, R36 ;  /* 0x0000000228247225 */ /* 0x000fc800078e0024 */
[----:B------:R-:W-:Y:S02]  /*2ca0*/  IMAD R3, R41, R2, R3 ;  /* 0x0000000229037224 */ /* 0x000fe400078e0203 */
[----:B------:R-:W-:-:S03]  /*2cb0*/  IMAD.MOV.U32 R9, RZ, RZ, R36 ;  /* 0x000000ffff097224 */ /* 0x000fc600078e0024 */
[----:B------:R-:W-:-:S07]  /*2cc0*/  IADD3 R8, PT, PT, R37, R3, RZ ;  /* 0x0000000325087210 */ /* 0x000fce0007ffe0ff */
.L_x_1353:
        /* <DEDUP_REMOVED lines=31> */
.L_x_1367:
[----:B------:R-:W-:Y:S01]  /*2ec0*/  MOV R0, R20 ;  /* 0x0000001400007202 */ /* 0x000fe20000000f00 */
[----:B------:R-:W-:Y:S01]  /*2ed0*/  IMAD.MOV.U32 R25, RZ, RZ, R21 ;  /* 0x000000ffff197224 */ /* 0x000fe200078e0015 */
[----:B------:R-:W-:Y:S01]  /*2ee0*/  MOV R4, R22 ;  /* 0x0000001600047202 */ /* 0x000fe20000000f00 */
[----:B------:R-:W-:Y:S01]  /*2ef0*/  IMAD.MOV.U32 R24, RZ, RZ, R23 ;  /* 0x000000ffff187224 */ /* 0x000fe200078e0017 */
[----:B------:R-:W-:-:S07]  /*2f00*/  MOV R26, 0x2f20 ;  /* 0x00002f20001a7802 */ /* 0x000fce0000000f00 */
[----:B------:R-:W-:Y:S05]  /*2f10*/  CALL.REL.NOINC `($__internal_15_$__cuda_sm20_rem_s64) ;  /* 0x0000004c00207944 */ /* 0x000fea0003c00000 */
.L_x_1368:
[----:B------:R-:W-:Y:S05]  /*2f20*/  BSYNC.RECONVERGENT B1 ;  /* 0x0000000000017941 */ /* 0x000fea0003800200 */
.L_x_1366:
        /* <DEDUP_REMOVED lines=22> */
[----:B------:R-:W-:Y:S01]  /*3090*/  IMAD.HI.U32 R0, R3, R5, R2 ;  /* 0x0000000503007227 */ /* 0x000fe200078e0002 */
[----:B------:R-:W-:-:S05]  /*30a0*/  MOV R3, RZ ;  /* 0x000000ff00037202 */ /* 0x000fca0000000f00 */
[----:B------:R-:W-:-:S04]  /*30b0*/  IMAD.HI.U32 R0, R0, R7, RZ ;  /* 0x0000000700007227 */ /* 0x000fc800078e00ff */
[----:B------:R-:W-:-:S04]  /*30c0*/  IMAD.MOV R0, RZ, RZ, -R0 ;  /* 0x000000ffff007224 */ /* 0x000fc800078e0a00 */
[----:B------:R-:W-:-:S05]  /*30d0*/  IMAD R2, R22, R0, R7 ;  /* 0x0000000016027224 */ /* 0x000fca00078e0207 */
[----:B------:R-:W-:-:S13]  /*30e0*/  ISETP.GE.U32.AND P0, PT, R2, R22, PT ;  /* 0x000000160200720c */ /* 0x000fda0003f06070 */
[----:B------:R-:W-:-:S04]  /*30f0*/  @P0 IADD3 R2, PT, PT, -R22, R2, RZ ;  /* 0x0000000216020210 */ /* 0x000fc80007ffe1ff */
[----:B------:R-:W-:-:S13]  /*3100*/  ISETP.GE.U32.AND P0, PT, R2, R22, PT ;  /* 0x000000160200720c */ /* 0x000fda0003f06070 */
[----:B------:R-:W-:Y:S01]  /*3110*/  @P0 IMAD.IADD R2, R2, 0x1, -R22 ;  /* 0x0000000102020824 */ /* 0x000fe200078e0a16 */
[----:B------:R-:W-:Y:S01]  /*3120*/  @!P1 LOP3.LUT R2, RZ, R22, RZ, 0x33, !PT ;  /* 0x00000016ff029212 */ /* 0x000fe200078e33ff */
[----:B------:R-:W-:Y:S06]  /*3130*/  BRA `(.L_x_1371) ;  /* 0x0000000000187947 */ /* 0x000fec0003800000 */
.L_x_1370:
[----:B------:R-:W-:Y:S01]  /*3140*/  IMAD.MOV.U32 R4, RZ, RZ, R22 ;  /* 0x000000ffff047224 */ /* 0x000fe200078e0016 */
[----:B------:R-:W-:Y:S01]  /*3150*/  MOV R24, R23 ;  /* 0x0000001700187202 */ /* 0x000fe20000000f00 */
[----:B------:R-:W-:Y:S01]  /*3160*/  IMAD.MOV.U32 R0, RZ, RZ, R7 ;  /* 0x000000ffff007224 */ /* 0x000fe200078e0007 */
[----:B------:R-:W-:Y:S02]  /*3170*/  MOV R25, R6 ;  /* 0x0000000600197202 */ /* 0x000fe40000000f00 */
[----:B------:R-:W-:-:S07]  /*3180*/  MOV R26, 0x31a0 ;  /* 0x000031a0001a7802 */ /* 0x000fce0000000f00 */
[----:B------:R-:W-:Y:S05]  /*3190*/  CALL.REL.NOINC `($__internal_15_$__cuda_sm20_rem_s64) ;  /* 0x0000004800807944 */ /* 0x000fea0003c00000 */
.L_x_1371:
[----:B------:R-:W-:Y:S05]  /*31a0*/  BSYNC.RECONVERGENT B1 ;  /* 0x0000000000017941 */ /* 0x000fea0003800200 */
.L_x_1369:
[----:B------:R-:W-:Y:S01]  /*31b0*/  MOV R5, R8 ;  /* 0x0000000800057202 */ /* 0x000fe20000000f00 */
[----:B------:R-:W-:Y:S02]  /*31c0*/  IMAD.MOV.U32 R4, RZ, RZ, R9 ;  /* 0x000000ffff047224 */ /* 0x000fe400078e0009 */
[----:B------:R-:W-:Y:S02]  /*31d0*/  IMAD R3, R3, R32, RZ ;  /* 0x0000002003037224 */ /* 0x000fe400078e02ff */
[----:B------:R-:W-:-:S04]  /*31e0*/  IMAD.WIDE.U32 R4, R32, R2, R4 ;  /* 0x0000000220047225 */ /* 0x000fc800078e0004 */
[----:B------:R-:W-:Y:S01]  /*31f0*/  IMAD R3, R33, R2, R3 ;  /* 0x0000000221037224 */ /* 0x000fe200078e0203 */
[----:B------:R-:W-:-:S03]  /*3200*/  MOV R9, R4 ;  /* 0x0000000400097202 */ /* 0x000fc60000000f00 */
[----:B------:R-:W-:-:S07]  /*3210*/  IMAD.IADD R8, R5, 0x1, R3 ;  /* 0x0000000105087824 */ /* 0x000fce00078e0203 */
.L_x_1326:
[----:B------:R-:W0:Y:S02]  /*3220*/  LDCU.64 UR14, c[0x0][0x390] ;  /* 0x00007200ff0e77ac */ /* 0x000e240008000a00 */
[----:B0-----:R-:W-:Y:S02]  /*3230*/  LEA R2, P0, R29, UR14, 0x2 ;  /* 0x0000000e1d027c11 */ /* 0x001fe4000f8010ff */
[----:B------:R-:W-:Y:S02]  /*3240*/  LEA R4, P1, R9, UR14, 0x2 ;  /* 0x0000000e09047c11 */ /* 0x000fe4000f8210ff */
[----:B------:R-:W-:Y:S02]  /*3250*/  LEA.HI.X R3, R29, UR15, R30, 0x2, P0 ;  /* 0x0000000f1d037c11 */ /* 0x000fe400080f141e */
[----:B------:R-:W-:-:S03]  /*3260*/  LEA.HI.X R5, R9, UR15, R8, 0x2, P1 ;  /* 0x0000000f09057c11 */ /* 0x000fc600088f1408 */
[----:B------:R-:W2:Y:S04]  /*3270*/  LDG.E R2, desc[UR8][R2.64] ;  /* 0x0000000802027981 */ /* 0x000ea8000c1e1900 */
[----:B------:R-:W2:Y:S02]  /*3280*/  LDG.E R4, desc[UR8][R4.64] ;  /* 0x0000000804047981 */ /* 0x000ea4000c1e1900 */
[----:B--2---:R-:W-:-:S13]  /*3290*/  FSETP.GEU.AND P0, PT, R2, R4, PT ;  /* 0x000000040200720b */ /* 0x004fda0003f0e000 */
[----:B------:R0:W-:Y:S04]  /*32a0*/  @!P0 STS [R11], R2 ;  /* 0x000000020b008388 */ /* 0x0001e80000000800 */
[----:B------:R0:W-:Y:S04]  /*32b0*/  @!P0 STS.64 [R12], R16 ;  /* 0x000000100c008388 */ /* 0x0001e80000000a00 */
[----:B------:R0:W-:Y:S04]  /*32c0*/  @P0 STS [R11], R2 ;  /* 0x000000020b000388 */ /* 0x0001e80000000800 */
[----:B------:R0:W-:Y:S01]  /*32d0*/  @P0 STS.64 [R12], R14 ;  /* 0x0000000e0c000388 */ /* 0x0001e20000000a00 */
[----:B------:R-:W-:Y:S05]  /*32e0*/  BRA `(.L_x_1372) ;  /* 0x0000003400cc7947 */ /* 0x000fea0003800000 */
.L_x_1325:
        /* <DEDUP_REMOVED lines=25> */
.L_x_1399:
        /* <DEDUP_REMOVED lines=33> */
.L_x_1376:
[----:B------:R-:W-:Y:S01]  /*3690*/  IMAD.MOV.U32 R28, RZ, RZ, R16 ;  /* 0x000000ffff1c7224 */ /* 0x000fe200078e0010 */
[----:B------:R-:W-:Y:S01]  /*36a0*/  MOV R3, R9 ;  /* 0x0000000900037202 */ /* 0x000fe20000000f00 */
[----:B------:R-:W-:Y:S01]  /*36b0*/  IMAD.MOV.U32 R2, RZ, RZ, R22 ;  /* 0x000000ffff027224 */ /* 0x000fe200078e0016 */
[----:B------:R-:W-:Y:S02]  /*36c0*/  MOV R0, R23 ;  /* 0x0000001700007202 */ /* 0x000fe40000000f00 */
[----:B------:R-:W-:-:S07]  /*36d0*/  MOV R26, 0x36f0 ;  /* 0x000036f0001a7802 */ /* 0x000fce0000000f00 */
[----:B-1----:R-:W-:Y:S05]  /*36e0*/  CALL.REL.NOINC `($__internal_14_$__cuda_sm20_div_s64) ;  /* 0x0000003c00e07944 */ /* 0x002fea0003c00000 */
[----:B------:R-:W-:Y:S02]  /*36f0*/  IADD3 R29, P0, PT, RZ, -R24, RZ ;  /* 0x80000018ff1d7210 */ /* 0x000fe40007f1e0ff */
[----:B------:R-:W-:-:S03]  /*3700*/  MOV R17, R9 ;  /* 0x0000000900117202 */ /* 0x000fc60000000f00 */
[----:B------:R-:W-:Y:S02]  /*3710*/  IMAD.X R27, RZ, RZ, ~R25, P0 ;  /* 0x000000ffff1b7224 */ /* 0x000fe400000e0e19 */
[----:B------:R-:W-:Y:S01]  /*3720*/  IMAD.WIDE.U32 R2, R22, R29, R16 ;  /* 0x0000001d16027225 */ /* 0x000fe200078e0010 */
[----:B------:R-:W-:-:S03]  /*3730*/  MOV R17, R25 ;  /* 0x0000001900117202 */ /* 0x000fc60000000f00 */
[----:B------:R-:W-:Y:S02]  /*3740*/  IMAD R27, R27, R22, RZ ;  /* 0x000000161b1b7224 */ /* 0x000fe400078e02ff */
[----:B------:R-:W-:Y:S02]  /*3750*/  IMAD.MOV.U32 R35, RZ, RZ, R2 ;  /* 0x000000ffff237224 */ /* 0x000fe400078e0002 */
[----:B------:R-:W-:Y:S02]  /*3760*/  IMAD R27, R23, R29, R27 ;  /* 0x0000001d171b7224 */ /* 0x000fe400078e021b */
[----:B------:R-:W-:-:S03]  /*3770*/  IMAD.MOV.U32 R16, RZ, RZ, R24 ;  /* 0x000000ffff107224 */ /* 0x000fc600078e0018 */
[----:B------:R-:W-:-:S07]  /*3780*/  IADD3 R27, PT, PT, R3, R27, RZ ;  /* 0x0000001b031b7210 */ /* 0x000fce0007ffe0ff */
.L_x_1377:
[----:B------:R-:W-:Y:S05]  /*3790*/  BSYNC.RECONVERGENT B1 ;  /* 0x0000000000017941 */ /* 0x000fea0003800200 */
.L_x_1375:
[----:B------:R-:W-:Y:S02]  /*37a0*/  VIADD R9, R8, 0x2 ;  /* 0x0000000208097836 */ /* 0x000fe40000000000 */
[----:B-1----:R-:W-:-:S04]  /*37b0*/  IMAD.WIDE.U32 R2, R4, 0x8, R18 ;  /* 0x0000000804027825 */ /* 0x002fc800078e0012 */
        /* <DEDUP_REMOVED lines=36> */
.L_x_1379:
        /* <DEDUP_REMOVED lines=17> */
.L_x_1380:
[----:B------:R-:W-:Y:S05]  /*3b10*/  BSYNC.RECONVERGENT B1 ;  /* 0x0000000000017941 */ /* 0x000fea0003800200 */
.L_x_1378:
[----:B------:R-:W-:Y:S01]  /*3b20*/  IADD3 R4, PT, PT, R8, 0x1, RZ ;  /* 0x0000000108047810 */ /* 0x000fe20007ffe0ff */
        /* <DEDUP_REMOVED lines=37> */
.L_x_1382:
        /* <DEDUP_REMOVED lines=17> */
.L_x_1383:
[----:B------:R-:W-:Y:S05]  /*3e90*/  BSYNC.RECONVERGENT B1 ;  /* 0x0000000000017941 */ /* 0x000fea0003800200 */
.L_x_1381:
[----:B------:R-:W-:-:S04]  /*3ea0*/  IMAD.WIDE.U32 R22, R8, 0x8, R20 ;  /* 0x0000000808167825 */ /* 0x000fc800078e0014 */
[----:B------:R-:W-:Y:S02]  /*3eb0*/  IMAD.WIDE.U32 R2, R4, 0x8, R18 ;  /* 0x0000000804027825 */ /* 0x000fe400078e0012 */
[----:B------:R-:W2:Y:S04]  /*3ec0*/  LDG.E.64 R22, desc[UR8][R22.64] ;  /* 0x0000000816167981 */ /* 0x000ea8000c1e1b00 */
        /* <DEDUP_REMOVED lines=34> */
.L_x_1385:
        /* <DEDUP_REMOVED lines=17> */
.L_x_1386:
[----:B------:R-:W-:Y:S05]  /*4200*/  BSYNC.RECONVERGENT B1 ;  /* 0x0000000000017941 */ /* 0x000fea0003800200 */
.L_x_1384:
[C---:B------:R-:W-:Y:S02]  /*4210*/  VIADD R5, R8.reuse, 0xffffffff ;  /* 0xffffffff08057836 */ /* 0x040fe40000000000 */
        /* <DEDUP_REMOVED lines=37> */
.L_x_1388:
        /* <DEDUP_REMOVED lines=17> */
.L_x_1389:
[----:B------:R-:W-:Y:S05]  /*4580*/  BSYNC.RECONVERGENT B1 ;  /* 0x0000000000017941 */ /* 0x000fea0003800200 */
.L_x_1387:
        /* <DEDUP_REMOVED lines=38> */
.L_x_1391:
        /* <DEDUP_REMOVED lines=17> */
.L_x_1392:
[----:B------:R-:W-:Y:S05]  /*4900*/  BSYNC.RECONVERGENT B1 ;  /* 0x0000000000017941 */ /* 0x000fea0003800200 */
.L_x_1390:
        /* <DEDUP_REMOVED lines=38> */
.L_x_1394:
        /* <DEDUP_REMOVED lines=17> */
.L_x_1395:
[----:B------:R-:W-:Y:S05]  /*4c80*/  BSYNC.RECONVERGENT B1 ;  /* 0x0000000000017941 */ /* 0x000fea0003800200 */
.L_x_1393:
        /* <DEDUP_REMOVED lines=35> */
[----:B------:R-:W-:Y:S02]  /*4ec0*/  IMAD R17, R22, R17, R16 ;  /* 0x0000001116117224 */ /* 0x000fe400078e0210 */
[----:B------:R-:W-:Y:S01]  /*4ed0*/  IMAD.MOV.U32 R16, RZ, RZ, R3 ;  /* 0x000000ffff107224 */ /* 0x000fe200078e0003 */
[----:B------:R-:W-:Y:S06]  /*4ee0*/  BRA `(.L_x_1398) ;  /* 0x0000000000447947 */ /* 0x000fec0003800000 */
.L_x_1397:
        /* <DEDUP_REMOVED lines=17> */
.L_x_1398:
[----:B------:R-:W-:Y:S05]  /*5000*/  BSYNC.RECONVERGENT B1 ;  /* 0x0000000000017941 */ /* 0x000fea0003800200 */
.L_x_1396:
[----:B------:R-:W-:-:S06]  /*5010*/  IMAD.WIDE.U32 R2, R4, 0x8, R18 ;  /* 0x0000000804027825 */ /* 0x000fcc00078e0012 */
[----:B------:R-:W2:Y:S01]  /*5020*/  LDG.E.64 R2, desc[UR8][R2.64] ;  /* 0x0000000802027981 */ /* 0x000ea2000c1e1b00 */
[----:B------:R-:W-:Y:S01]  /*5030*/  IMAD.MOV.U32 R4, RZ, RZ, R34 ;  /* 0x000000ffff047224 */ /* 0x000fe200078e0022 */
[----:B------:R-:W-:Y:S01]  /*5040*/  IADD3 R8, PT, PT, R8, -0x8, RZ ;  /* 0xfffffff808087810 */ /* 0x000fe20007ffe0ff */
[-C--:B--2---:R-:W-:Y:S02]  /*5050*/  IMAD R0, R3, R17.reuse, RZ ;  /* 0x0000001103007224 */ /* 0x084fe400078e02ff */
[----:B------:R-:W-:-:S04]  /*5060*/  IMAD.WIDE.U32 R4, R2, R17, R4 ;  /* 0x0000001102047225 */ /* 0x000fc800078e0004 */
[----:B------:R-:W-:Y:S02]  /*5070*/  IMAD R23, R2, R23, R0 ;  /* 0x0000001702177224 */ /* 0x000fe400078e0200 */
[----:B------:R-:W-:-:S03]  /*5080*/  IMAD.MOV.U32 R6, RZ, RZ, R4 ;  /* 0x000000ffff067224 */ /* 0x000fc600078e0004 */
[----:B------:R-:W-:Y:S01]  /*5090*/  IADD3 R5, PT, PT, R5, R23, RZ ;  /* 0x0000001705057210 */ /* 0x000fe20007ffe0ff */
[----:B------:R-:W-:Y:S06]  /*50a0*/  @P2 BRA `(.L_x_1399) ;  /* 0xffffffe000f42947 */ /* 0x000fec000383ffff */
[----:B------:R-:W-:-:S07]  /*50b0*/  VIADD R8, R8, 0x3 ;  /* 0x0000000308087836 */ /* 0x000fce0000000000 */
.L_x_1374:
        /* <DEDUP_REMOVED lines=36> */
.L_x_1402:
        /* <DEDUP_REMOVED lines=16> */
.L_x_1403:
[----:B------:R-:W-:Y:S05]  /*5400*/  BSYNC.RECONVERGENT B1 ;  /* 0x0000000000017941 */ /* 0x000fea0003800200 */
.L_x_1401:
        /* <DEDUP_REMOVED lines=41> */
.L_x_1405:
        /* <DEDUP_REMOVED lines=16> */
.L_x_1406:
[----:B------:R-:W-:Y:S05]  /*57a0*/  BSYNC.RECONVERGENT B1 ;  /* 0x0000000000017941 */ /* 0x000fea0003800200 */
.L_x_1404:
        /* <DEDUP_REMOVED lines=40> */
.L_x_1408:
        /* <DEDUP_REMOVED lines=16> */
.L_x_1409:
[----:B------:R-:W-:Y:S05]  /*5b30*/  BSYNC.RECONVERGENT B1 ;  /* 0x0000000000017941 */ /* 0x000fea0003800200 */
.L_x_1407:
        /* <DEDUP_REMOVED lines=40> */
.L_x_1411:
        /* <DEDUP_REMOVED lines=17> */
.L_x_1412:
[----:B------:R-:W-:Y:S05]  /*5ed0*/  BSYNC.RECONVERGENT B1 ;  /* 0x0000000000017941 */ /* 0x000fea0003800200 */
.L_x_1410:
        /* <DEDUP_REMOVED lines=9> */
.L_x_1400:
        /* <DEDUP_REMOVED lines=35> */
.L_x_1415:
        /* <DEDUP_REMOVED lines=16> */
.L_x_1416:
[----:B------:R-:W-:Y:S05]  /*62a0*/  BSYNC.RECONVERGENT B1 ;  /* 0x0000000000017941 */ /* 0x000fea0003800200 */
.L_x_1414:
        /* <DEDUP_REMOVED lines=18> */
[----:B------:R-:W-:Y:S01]  /*63d0*/  HFMA2 R19, -RZ, RZ, 0, 0 ;  /* 0x00000000ff137431 */ /* 0x000fe200000001ff */
        /* <DEDUP_REMOVED lines=14> */
[----:B------:R-:W-:-:S12]  /*64c0*/  IMAD.MOV.U32 R9, RZ, RZ, RZ ;  /* 0x000000ffff097224 */ /* 0x000fd800078e00ff */
[----:B------:R-:W-:Y:S02]  /*64d0*/  @P1 IADD3 R3, PT, PT, R3, 0x1, RZ ;  /* 0x0000000103031810 */ /* 0x000fe40007ffe0ff */
[----:B------:R-:W-:-:S04]  /*64e0*/  @!P2 LOP3.LUT R3, RZ, R16, RZ, 0x33, !PT ;  /* 0x00000010ff03a212 */ /* 0x000fc800078e33ff */
[----:B------:R-:W-:-:S05]  /*64f0*/  IADD3 R17, PT, PT, -R3, RZ, RZ ;  /* 0x000000ff03117210 */ /* 0x000fca0007ffe1ff */
[----:B------:R-:W-:Y:S01]  /*6500*/  IMAD R17, R16, R17, R18 ;  /* 0x0000001110117224 */ /* 0x000fe200078e0212 */
[----:B------:R-:W-:Y:S01]  /*6510*/  MOV R16, R3 ;  /* 0x0000000300107202 */ /* 0x000fe20000000f00 */
[----:B------:R-:W-:Y:S06]  /*6520*/  BRA `(.L_x_1419) ;  /* 0x0000000000447947 */ /* 0x000fec0003800000 */
.L_x_1418:
        /* <DEDUP_REMOVED lines=17> */
.L_x_1419:
[----:B------:R-:W-:Y:S05]  /*6640*/  BSYNC.RECONVERGENT B1 ;  /* 0x0000000000017941 */ /* 0x000fea0003800200 */
.L_x_1417:
        /* <DEDUP_REMOVED lines=9> */
.L_x_1413:
        /* <DEDUP_REMOVED lines=28> */
[----:B------:R-:W-:-:S04]  /*68a0*/  @!P1 LOP3.LUT R7, RZ, R2, RZ, 0x33, !PT ;  /* 0x00000002ff079212 */ /* 0x000fc800078e33ff */
[----:B------:R-:W-:Y:S01]  /*68b0*/  MOV R2, R7 ;  /* 0x0000000700027202 */ /* 0x000fe20000000f00 */
[----:B------:R-:W-:Y:S06]  /*68c0*/  BRA `(.L_x_1422) ;  /* 0x0000000000187947 */ /* 0x000fec0003800000 */
.L_x_1421:
[----:B------:R-:W-:Y:S01]  /*68d0*/  MOV R4, R2 ;  /* 0x0000000200047202 */ /* 0x000fe20000000f00 */
[----:B------:R-:W-:Y:S01]  /*68e0*/  IMAD.MOV.U32 R0, RZ, RZ, R16 ;  /* 0x000000ffff007224 */ /* 0x000fe200078e0010 */
[----:B------:R-:W-:Y:S02]  /*68f0*/  MOV R24, R3 ;  /* 0x0000000300187202 */ /* 0x000fe40000000f00 */
[----:B------:R-:W-:Y:S02]  /*6900*/  MOV R25, R9 ;  /* 0x0000000900197202 */ /* 0x000fe40000000f00 */
[----:B------:R-:W-:-:S07]  /*6910*/  MOV R26, 0x6930 ;  /* 0x00006930001a7802 */ /* 0x000fce0000000f00 */
[----:B------:R-:W-:Y:S05]  /*6920*/  CALL.REL.NOINC `($__internal_15_$__cuda_sm20_rem_s64) ;  /* 0x00000010009c7944 */ /* 0x000fea0003c00000 */
.L_x_1422:
[----:B------:R-:W-:Y:S05]  /*6930*/  BSYNC.RECONVERGENT B1 ;  /* 0x0000000000017941 */ /* 0x000fea0003800200 */
.L_x_1420:
[----:B------:R-:W0:Y:S02]  /*6940*/  LDC.64 R16, c[0x0][0x3a0] ;  /* 0x0000e800ff107b82 */ /* 0x000e240000000a00 */
[----:B0-----:R-:W-:-:S06]  /*6950*/  IMAD.WIDE.U32 R8, R8, 0x8, R16 ;  /* 0x0000000808087825 */ /* 0x001fcc00078e0010 */
[----:B------:R-:W2:Y:S01]  /*6960*/  LDG.E.64 R8, desc[UR8][R8.64] ;  /* 0x0000000808087981 */ /* 0x000ea2000c1e1b00 */
[----:B------:R-:W-:Y:S01]  /*6970*/  MOV R7, R5 ;  /* 0x0000000500077202 */ /* 0x000fe20000000f00 */
[-C--:B--2---:R-:W-:Y:S02]  /*6980*/  IMAD R17, R9, R2.reuse, RZ ;  /* 0x0000000209117224 */ /* 0x084fe400078e02ff */
[----:B------:R-:W-:-:S04]  /*6990*/  IMAD.WIDE.U32 R6, R8, R2, R6 ;  /* 0x0000000208067225 */ /* 0x000fc800078e0006 */
[----:B------:R-:W-:-:S04]  /*69a0*/  IMAD R17, R8, R3, R17 ;  /* 0x0000000308117224 */ /* 0x000fc800078e0211 */
[----:B------:R-:W-:-:S07]  /*69b0*/  IMAD.IADD R5, R7, 0x1, R17 ;  /* 0x0000000107057824 */ /* 0x000fce00078e0211 */
.L_x_1373:
[----:B------:R-:W0:Y:S02]  /*69c0*/  LDCU.64 UR14, c[0x0][0x390] ;  /* 0x00007200ff0e77ac */ /* 0x000e240008000a00 */
[----:B0-----:R-:W-:-:S04]  /*69d0*/  LEA R2, P0, R6, UR14, 0x2 ;  /* 0x0000000e06027c11 */ /* 0x001fc8000f8010ff */
[----:B------:R-:W-:-:S05]  /*69e0*/  LEA.HI.X R3, R6, UR15, R5, 0x2, P0 ;  /* 0x0000000f06037c11 */ /* 0x000fca00080f1405 */
[----:B------:R-:W2:Y:S04]  /*69f0*/  LDG.E R2, desc[UR8][R2.64] ;  /* 0x0000000802027981 */ /* 0x000ea8000c1e1900 */
[----:B--2---:R1:W-:Y:S04]  /*6a00*/  STS [R11], R2 ;  /* 0x000000020b007388 */ /* 0x0043e80000000800 */
[----:B------:R1:W-:Y:S02]  /*6a10*/  STS.64 [R12], R14 ;  /* 0x0000000e0c007388 */ /* 0x0003e40000000a00 */
.L_x_1372:
[----:B------:R-:W-:Y:S05]  /*6a20*/  BSYNC.RECONVERGENT B0 ;  /* 0x0000000000007941 */ /* 0x000fea0003800200 */
.L_x_1324:
[----:B------:R-:W-:Y:S01]  /*6a30*/  BAR.SYNC.DEFER_BLOCKING 0x0 ;  /* 0x0000000000007b1d */ /* 0x000fe20000010000 */
[----:B------:R-:W-:-:S13]  /*6a40*/  ISETP.GE.U32.AND P0, PT, R10, 0x42, PT ;  /* 0x000000420a00780c */ /* 0x000fda0003f06070 */
[----:B------:R-:W-:Y:S05]  /*6a50*/  @!P0 BRA `(.L_x_1423) ;  /* 0x0000000000808947 */ /* 0x000fea0003800000 */
.L_x_1428:
[----:B------:R-:W-:Y:S01]  /*6a60*/  MOV R6, R10 ;  /* 0x0000000a00067202 */ /* 0x000fe20000000f00 */
[----:B------:R-:W-:Y:S01]  /*6a70*/  BSSY.RECONVERGENT B0, `(.L_x_1424) ;  /* 0x000001a000007945 */ /* 0x000fe20003800200 */
[----:B------:R-:W-:-:S04]  /*6a80*/  SHF.R.U32.HI R10, RZ, 0x1, R10 ;  /* 0x00000001ff0a7819 */ /* 0x000fc8000001160a */
[----:B------:R-:W-:-:S13]  /*6a90*/  ISETP.GE.U32.AND P0, PT, R13, R10, PT ;  /* 0x0000000a0d00720c */ /* 0x000fda0003f06070 */
[----:B012---:R-:W-:Y:S05]  /*6aa0*/  @P0 BRA `(.L_x_1425) ;  /* 0x0000000000580947 */ /* 0x007fea0003800000 */
[C---:B------:R-:W-:Y:S01]  /*6ab0*/  LEA R4, R10.reuse, R11, 0x2 ;  /* 0x0000000b0a047211 */ /* 0x040fe200078e10ff */
        /* <DEDUP_REMOVED lines=18> */
.L_x_1427:
[----:B------:R-:W-:Y:S05]  /*6be0*/  BSYNC.RELIABLE B1 ;  /* 0x0000000000017941 */ /* 0x000fea0003800100 */
.L_x_1426:
[----:B------:R2:W-:Y:S04]  /*6bf0*/  STS [R11], R7 ;  /* 0x000000070b007388 */ /* 0x0005e80000000800 */
[----:B-1----:R2:W-:Y:S02]  /*6c00*/  STS.64 [R12], R2 ;  /* 0x000000020c007388 */ /* 0x0025e40000000a00 */
.L_x_1425:
[----:B------:R-:W-:Y:S05]  /*6c10*/  BSYNC.RECONVERGENT B0 ;  /* 0x0000000000007941 */ /* 0x000fea0003800200 */
.L_x_1424:
[----:B------:R-:W-:Y:S05]  /*6c20*/  WARPSYNC.ALL ;  /* 0x0000000000007948 */ /* 0x000fea0003800000 */
[----:B------:R-:W-:Y:S01]  /*6c30*/  BAR.SYNC.DEFER_BLOCKING 0x0 ;  /* 0x0000000000007b1d */ /* 0x000fe20000010000 */
[----:B------:R-:W-:-:S13]  /*6c40*/  ISETP.GT.U32.AND P0, PT, R6, 0x83, PT ;  /* 0x000000830600780c */ /* 0x000fda0003f04070 */
[----:B------:R-:W-:Y:S05]  /*6c50*/  @P0 BRA `(.L_x_1428) ;  /* 0xfffffffc00800947 */ /* 0x000fea000383ffff */
.L_x_1423:
[----:B------:R-:W-:-:S13]  /*6c60*/  ISETP.GT.U32.AND P0, PT, R13, 0x1f, PT ;  /* 0x0000001f0d00780c */ /* 0x000fda0003f04070 */
[----:B------:R-:W-:Y:S05]  /*6c70*/  @P0 EXIT ;  /* 0x000000000000094d */ /* 0x000fea0003800000 */
[----:B------:R-:W-:Y:S01]  /*6c80*/  LDS R0, [R11] ;  /* 0x000000000b007984 */ /* 0x000fe20000000800 */
[----:B------:R-:W-:Y:S04]  /*6c90*/  BSSY.RECONVERGENT B0, `(.L_x_1429) ;  /* 0x0000015000007945 */ /* 0x000fe80003800200 */
[----:B------:R-:W-:Y:S01]  /*6ca0*/  BSSY.RELIABLE B1, `(.L_x_1430) ;  /* 0x000000f000017945 */ /* 0x000fe20003800100 */
[----:B-12---:R-:W1:Y:S02]  /*6cb0*/  LDS R3, [R11+0x80] ;  /* 0x000080000b037984 */ /* 0x006e640000000800 */
[----:B-1----:R-:W-:-:S13]  /*6cc0*/  FSETP.GEU.AND P0, PT, R0, R3, PT ;  /* 0x000000030000720b */ /* 0x002fda0003f0e000 */
[----:B------:R-:W-:Y:S05]  /*6cd0*/  @!P0 BRA `(.L_x_1431) ;  /* 0x00000000002c8947 */ /* 0x000fea0003800000 */
[----:B------:R-:W-:Y:S04]  /*6ce0*/  LDS R0, [R11] ;  /* 0x000000000b007984 */ /* 0x000fe80000000800 */
[----:B------:R-:W1:Y:S02]  /*6cf0*/  LDS R3, [R11+0x80] ;  /* 0x000080000b037984 */ /* 0x000e640000000800 */
[----:B-1----:R-:W-:-:S13]  /*6d00*/  FSETP.NEU.AND P0, PT, R0, R3, PT ;  /* 0x000000030000720b */ /* 0x002fda0003f0d000 */
[----:B------:R-:W-:Y:S05]  /*6d10*/  @P0 BREAK.RELIABLE B1 ;  /* 0x0000000000010942 */ /* 0x000fea0003800100 */
[----:B------:R-:W-:Y:S05]  /*6d20*/  @P0 BRA `(.L_x_1432) ;  /* 0x00000000002c0947 */ /* 0x000fea0003800000 */
[----:B0-----:R-:W-:Y:S04]  /*6d30*/  LDS.64 R2, [R12] ;  /* 0x000000000c027984 */ /* 0x001fe80000000a00 */
[----:B------:R-:W0:Y:S02]  /*6d40*/  LDS.64 R4, [R12+0x100] ;  /* 0x000100000c047984 */ /* 0x000e240000000a00 */
[----:B0-----:R-:W-:-:S04]  /*6d50*/  ISETP.GT.U32.AND P0, PT, R2, R4, PT ;  /* 0x000000040200720c */ /* 0x001fc80003f04070 */
[----:B------:R-:W-:-:S13]  /*6d60*/  ISETP.GT.AND.EX P0, PT, R3, R5, PT, P0 ;  /* 0x000000050300720c */ /* 0x000fda0003f04300 */
[----:B------:R-:W-:Y:S05]  /*6d70*/  @!P0 BREAK.RELIABLE B1 ;  /* 0x0000000000018942 */ /* 0x000fea0003800100 */
[----:B------:R-:W-:Y:S05]  /*6d80*/  @!P0 BRA `(.L_x_1432) ;  /* 0x0000000000148947 */ /* 0x000fea0003800000 */
.L_x_1431:
[----:B------:R-:W-:Y:S05]  /*6d90*/  BSYNC.RELIABLE B1 ;  /* 0x0000000000017941 */ /* 0x000fea0003800100 */
.L_x_1430:
[----:B0-----:R-:W0:Y:S04]  /*6da0*/  LDS.64 R2, [R12+0x100] ;  /* 0x000100000c027984 */ /* 0x001e280000000a00 */
[----:B0-----:R-:W-:Y:S04]  /*6db0*/  STS.64 [R12], R2 ;  /* 0x000000020c007388 */ /* 0x001fe80000000a00 */
[----:B------:R-:W0:Y:S04]  /*6dc0*/  LDS R0, [R11+0x80] ;  /* 0x000080000b007984 */ /* 0x000e280000000800 */
[----:B0-----:R1:W-:Y:S02]  /*6dd0*/  STS [R11], R0 ;  /* 0x000000000b007388 */ /* 0x0013e40000000800 */
.L_x_1432:
[----:B------:R-:W-:Y:S05]  /*6de0*/  BSYNC.RECONVERGENT B0 ;  /* 0x0000000000007941 */ /* 0x000fea0003800200 */
.L_x_1429:
        /* <DEDUP_REMOVED lines=18> */
.L_x_1435:
[----:B------:R-:W-:Y:S05]  /*6f10*/  BSYNC.RELIABLE B2 ;  /* 0x0000000000027941 */ /* 0x000fea0003800100 */
.L_x_1434:
[----:B0-----:R-:W0:Y:S04]  /*6f20*/  LDS.64 R2, [R12+0x80] ;  /* 0x000080000c027984 */ /* 0x001e280000000a00 */
[----:B0-----:R-:W-:Y:S04]  /*6f30*/  STS.64 [R12], R2 ;  /* 0x000000020c007388 */ /* 0x001fe80000000a00 */
[----:B------:R-:W0:Y:S04]  /*6f40*/  LDS R0, [R11+0x40] ;  /* 0x000040000b007984 */ /* 0x000e280000000800 */
[----:B0-----:R1:W-:Y:S02]  /*6f50*/  STS [R11], R0 ;  /* 0x000000000b007388 */ /* 0x0013e40000000800 */
.L_x_1436:
[----:B------:R-:W-:Y:S05]  /*6f60*/  BSYNC.RECONVERGENT B0 ;  /* 0x0000000000007941 */ /* 0x000fea0003800200 */
.L_x_1433:
        /* <DEDUP_REMOVED lines=18> */
.L_x_1439:
[----:B------:R-:W-:Y:S05]  /*7090*/  BSYNC.RELIABLE B3 ;  /* 0x0000000000037941 */ /* 0x000fea0003800100 */
.L_x_1438:
[----:B0-----:R-:W0:Y:S04]  /*70a0*/  LDS.64 R2, [R12+0x40] ;  /* 0x000040000c027984 */ /* 0x001e280000000a00 */
[----:B0-----:R-:W-:Y:S04]  /*70b0*/  STS.64 [R12], R2 ;  /* 0x000000020c007388 */ /* 0x001fe80000000a00 */
[----:B------:R-:W0:Y:S04]  /*70c0*/  LDS R0, [R11+0x20] ;  /* 0x000020000b007984 */ /* 0x000e280000000800 */
[----:B0-----:R1:W-:Y:S02]  /*70d0*/  STS [R11], R0 ;  /* 0x000000000b007388 */ /* 0x0013e40000000800 */
.L_x_1440:
[----:B------:R-:W-:Y:S05]  /*70e0*/  BSYNC.RECONVERGENT B0 ;  /* 0x0000000000007941 */ /* 0x000fea0003800200 */
.L_x_1437:
        /* <DEDUP_REMOVED lines=18> */
.L_x_1443:
[----:B------:R-:W-:Y:S05]  /*7210*/  BSYNC.RELIABLE B4 ;  /* 0x0000000000047941 */ /* 0x000fea0003800100 */
.L_x_1442:
[----:B0-----:R-:W0:Y:S04]  /*7220*/  LDS.64 R2, [R12+0x20] ;  /* 0x000020000c027984 */ /* 0x001e280000000a00 */
[----:B0-----:R-:W-:Y:S04]  /*7230*/  STS.64 [R12], R2 ;  /* 0x000000020c007388 */ /* 0x001fe80000000a00 */
[----:B------:R-:W0:Y:S04]  /*7240*/  LDS R0, [R11+0x10] ;  /* 0x000010000b007984 */ /* 0x000e280000000800 */
[----:B0-----:R1:W-:Y:S02]  /*7250*/  STS [R11], R0 ;  /* 0x000000000b007388 */ /* 0x0013e40000000800 */
.L_x_1444:
[----:B------:R-:W-:Y:S05]  /*7260*/  BSYNC.RECONVERGENT B0 ;  /* 0x0000000000007941 */ /* 0x000fea0003800200 */
.L_x_1441:
        /* <DEDUP_REMOVED lines=18> */
.L_x_1447:
[----:B------:R-:W-:Y:S05]  /*7390*/  BSYNC.RELIABLE B5 ;  /* 0x0000000000057941 */ /* 0x000fea0003800100 */
.L_x_1446:
[----:B0-----:R-:W0:Y:S04]  /*73a0*/  LDS.64 R2, [R12+0x10] ;  /* 0x000010000c027984 */ /* 0x001e280000000a00 */
[----:B0-----:R-:W-:Y:S04]  /*73b0*/  STS.64 [R12], R2 ;  /* 0x000000020c007388 */ /* 0x001fe80000000a00 */
[----:B------:R-:W0:Y:S04]  /*73c0*/  LDS R0, [R11+0x8] ;  /* 0x000008000b007984 */ /* 0x000e280000000800 */
[----:B0-----:R1:W-:Y:S02]  /*73d0*/  STS [R11], R0 ;  /* 0x000000000b007388 */ /* 0x0013e40000000800 */
.L_x_1448:
[----:B------:R-:W-:Y:S05]  /*73e0*/  BSYNC.RECONVERGENT B0 ;  /* 0x0000000000007941 */ /* 0x000fea0003800200 */
.L_x_1445:
        /* <DEDUP_REMOVED lines=18> */
.L_x_1451:
[----:B------:R-:W-:Y:S05]  /*7510*/  BSYNC.RELIABLE B6 ;  /* 0x0000000000067941 */ /* 0x000fea0003800100 */
.L_x_1450:
[----:B0-----:R-:W0:Y:S04]  /*7520*/  LDS.64 R2, [R12+0x8] ;  /* 0x000008000c027984 */ /* 0x001e280000000a00 */
[----:B0-----:R-:W-:Y:S04]  /*7530*/  STS.64 [R12], R2 ;  /* 0x000000020c007388 */ /* 0x001fe80000000a00 */
[----:B------:R-:W0:Y:S04]  /*7540*/  LDS R0, [R11+0x4] ;  /* 0x000004000b007984 */ /* 0x000e280000000800 */
[----:B0-----:R1:W-:Y:S02]  /*7550*/  STS [R11], R0 ;  /* 0x000000000b007388 */ /* 0x0013e40000000800 */
.L_x_1452:
[----:B------:R-:W-:Y:S05]  /*7560*/  BSYNC.RECONVERGENT B0 ;  /* 0x0000000000007941 */ /* 0x000fea0003800200 */
.L_x_1449:
[----:B------:R-:W-:Y:S05]  /*7570*/  WARPSYNC.ALL ;  /* 0x0000000000007948 */ /* 0x000fea0003800000 */
[----:B------:R-:W-:-:S13]  /*7580*/  ISETP.NE.AND P0, PT, R13, RZ, PT ;  /* 0x000000ff0d00720c */ /* 0x000fda0003f05270 */
[----:B------:R-:W-:Y:S05]  /*7590*/  @P0 EXIT ;  /* 0x000000000000094d */ /* 0x000fea0003800000 */
[----:B------:R-:W2:Y:S01]  /*75a0*/  S2UR UR5, SR_CgaCtaId ;  /* 0x00000000000579c3 */ /* 0x000ea20000008800 */
[----:B------:R-:W-:Y:S01]  /*75b0*/  UMOV UR4, 0x400 ;  /* 0x0000040000047882 */ /* 0x000fe20000000000 */
[----:B0-----:R-:W-:Y:S01]  /*75c0*/  LDS.64 R4, [UR6] ;  /* 0x00000006ff047984 */ /* 0x001fe20008000a00 */
[----:B-1----:R-:W0:Y:S05]  /*75d0*/  S2R R11, SR_CTAID.X ;  /* 0x00000000000b7919 */ /* 0x002e2a0000002500 */
[----:B------:R-:W0:Y:S08]  /*75e0*/  LDC.64 R2, c[0x0][0x380] ;  /* 0x0000e000ff027b82 */ /* 0x000e300000000a00 */
[----:B------:R-:W1:Y:S01]  /*75f0*/  LDC.64 R6, c[0x0][0x388] ;  /* 0x0000e200ff067b82 */ /* 0x000e620000000a00 */
[----:B--2---:R-:W-:-:S09]  /*7600*/  ULEA UR4, UR5, UR4, 0x18 ;  /* 0x0000000405047291 */ /* 0x004fd2000f8ec0ff */
[----:B------:R-:W2:Y:S01]  /*7610*/  LDS R9, [UR4] ;  /* 0x00000004ff097984 */ /* 0x000ea20008000800 */
[----:B0-----:R-:W-:-:S04]  /*7620*/  IMAD.WIDE.U32 R2, R11, 0x4, R2 ;  /* 0x000000040b027825 */ /* 0x001fc800078e0002 */
[----:B-1----:R-:W-:Y:S01]  /*7630*/  IMAD.WIDE.U32 R6, R11, 0x8, R6 ;  /* 0x000000080b067825 */ /* 0x002fe200078e0006 */
[----:B--2---:R-:W-:Y:S04]  /*7640*/  STG.E desc[UR8][R2.64], R9 ;  /* 0x0000000902007986 */ /* 0x004fe8000c101908 */
[----:B------:R-:W-:Y:S01]  /*7650*/  STG.E.64 desc[UR8][R6.64], R4 ;  /* 0x0000000406007986 */ /* 0x000fe2000c101b08 */
[----:B------:R-:W-:Y:S05]  /*7660*/  EXIT ;  /* 0x000000000000794d */ /* 0x000fea0003800000 */
        .weak           $__internal_14_$__cuda_sm20_div_s64
        .type           $__internal_14_$__cuda_sm20_div_s64,@function
        .size           $__internal_14_$__cuda_sm20_div_s64,($__internal_15_$__cuda_sm20_rem_s64 - $__internal_14_$__cuda_sm20_div_s64)
$__internal_14_$__cuda_sm20_div_s64:
        /* <DEDUP_REMOVED lines=32> */
[----:B------:R-:W-:-:S04]  /*7870*/  IMAD.HI.U32 R27, P0, R33, R27, R42 ;  /* 0x0000001b211b7227 */ /* 0x000fc8000780002a */
[----:B------:R-:W-:Y:S02]  /*7880*/  HFMA2 R43, -RZ, RZ, 0, 0 ;  /* 0x00000000ff2b7431 */ /* 0x000fe400000001ff */
        /* <DEDUP_REMOVED lines=44> */
[----:B------:R-:W-:Y:S02]  /*7b50*/  SEL R2, R2, R27, !P1 ;  /* 0x0000001b02027207 */ /* 0x000fe40004800000 */
[----:B------:R-:W-:Y:S02]  /*7b60*/  MOV R27, 0x0 ;  /* 0x00000000001b7802 */ /* 0x000fe40000000f00 */
[----:B------:R-:W-:Y:S02]  /*7b70*/  SEL R24, R24, 0xffffffff, P0 ;  /* 0xffffffff18187807 */ /* 0x000fe40000000000 */
[----:B------:R-:W-:Y:S01]  /*7b80*/  SEL R25, R2, 0xffffffff, P0 ;  /* 0xffffffff02197807 */ /* 0x000fe20000000000 */
[----:B------:R-:W-:Y:S06]  /*7b90*/  RET.REL.NODEC R26 `(uncontiguous_reduce_f32) ;  /* 0xffffff841a187950 */ /* 0x000fec0003c3ffff */
        .weak           $__internal_15_$__cuda_sm20_rem_s64
        .type           $__internal_15_$__cuda_sm20_rem_s64,@function
        .size           $__internal_15_$__cuda_sm20_rem_s64,(.L_x_4851 - $__internal_15_$__cuda_sm20_rem_s64)
$__internal_15_$__cuda_sm20_rem_s64:
        /* <DEDUP_REMOVED lines=76> */
[----:B------:R-:W-:Y:S06]  /*8060*/  RET.REL.NODEC R26 `(uncontiguous_reduce_f32) ;  /* 0xffffff7c1ae47950 */ /* 0x000fec0003c3ffff */
.L_x_1453:
        /* <DEDUP_REMOVED lines=9> */
.L_x_4851:


//--------------------- .text.contiguous_reduce_f32 --------------------------
	.section	.text.contiguous_reduce_f32,"ax",@progbits
	.align	128
        .global         contiguous_reduce_f32
        .type           contiguous_reduce_f32,@function
        .size           contiguous_reduce_f32,(.L_x_4907 - contiguous_reduce_f32)
        .other          contiguous_reduce_f32,@"STO_CUDA_ENTRY STV_DEFAULT"
contiguous_reduce_f32:
.text.contiguous_reduce_f32:
        /* <DEDUP_REMOVED lines=28> */
[----:B------:R-:W-:-:S04]  /*01c0*/  LEA.HI.X R13, R8, UR5, RZ, 0x2, P1 ;  /* 0x00000005080d7c11 */ /* 0x000fc800088f14ff */
[----:B------:R-:W2:Y:S04]  /*01d0*/  LDG.E R11, desc[UR8][R10.64] ;  /* 0x000000080a0b7981 */ /* 0x000ea8000c1e1900 */
[----:B------:R-:W2:Y:S01]  /*01e0*/  LDG.E R12, desc[UR8][R12.64] ;  /* 0x000000080c0c7981 */ /* 0x000ea2000c1e1900 */
[----:B------:R-:W-:Y:S01]  /*01f0*/  IMAD.MOV.U32 R9, RZ, RZ, RZ ;  /* 0x000000ffff097224 */ /* 0x000fe200078e00ff */
[----:B--2---:R-:W-:-:S13]  /*0200*/  FSETP.GEU.AND P0, PT, R11, R12, PT ;  /* 0x0000000c0b00720b */ /* 0x004fda0003f0e000 */
[----:B------:R1:W-:Y:S04]  /*0210*/  @!P0 STS [R4], R12 ;  /* 0x0000000c04008388 */ /* 0x0003e80000000800 */
[----:B------:R1:W-:Y:S04]  /*0220*/  @!P0 STS.64 [R3], R8 ;  /* 0x0000000803008388 */ /* 0x0003e80000000a00 */
[----:B------:R1:W-:Y:S04]  /*0230*/  @P0 STS [R4], R11 ;  /* 0x0000000b04000388 */ /* 0x0003e80000000800 */
[----:B------:R1:W-:Y:S01]  /*0240*/  @P0 STS.64 [R3], R6 ;  /* 0x0000000603000388 */ /* 0x0003e20000000a00 */
[----:B------:R-:W-:Y:S05]  /*0250*/  BRA `(.L_x_1456) ;  /* 0x0000000000247947 */ /* 0x000fea0003800000 */
.L_x_1455:
[----:B------:R-:W-:-:S04]  /*0260*/  ISETP.GE.U32.AND P0, PT, R6, UR10, PT ;  /* 0x0000000a06007c0c */ /* 0x000fc8000bf06070 */
[----:B------:R-:W-:-:S13]  /*0270*/  ISETP.GE.U32.AND.EX P0, PT, RZ, UR11, PT, P0 ;  /* 0x0000000bff007c0c */ /* 0x000fda000bf06100 */
[----:B------:R-:W-:Y:S05]  /*0280*/  @P0 BRA `(.L_x_1456) ;  /* 0x0000000000180947 */ /* 0x000fea0003800000 */
[----:B------:R-:W0:Y:S02]  /*0290*/  LDCU.64 UR4, c[0x0][0x390] ;  /* 0x00007200ff0477ac */ /* 0x000e240008000a00 */
[----:B0-----:R-:W-:-:S04]  /*02a0*/  LEA R8, P0, R6, UR4, 0x2 ;  /* 0x0000000406087c11 */ /* 0x001fc8000f8010ff */
[----:B------:R-:W-:-:S06]  /*02b0*/  LEA.HI.X R9, R6, UR5, RZ, 0x2, P0 ;  /* 0x0000000506097c11 */ /* 0x000fcc00080f14ff */
[----:B------:R-:W2:Y:S04]  /*02c0*/  LDG.E R9, desc[UR8][R8.64] ;  /* 0x0000000808097981 */ /* 0x000ea8000c1e1900 */
[----:B--2---:R0:W-:Y:S04]  /*02d0*/  STS [R4], R9 ;  /* 0x0000000904007388 */ /* 0x0041e80000000800 */
[----:B------:R0:W-:Y:S02]  /*02e0*/  STS.64 [R3], R6 ;  /* 0x0000000603007388 */ /* 0x0001e40000000a00 */
.L_x_1456:
[----:B------:R-:W-:Y:S05]  /*02f0*/  BSYNC.RECONVERGENT B0 ;  /* 0x0000000000007941 */ /* 0x000fea0003800200 */
.L_x_1454:
[----:B------:R-:W-:Y:S01]  /*0300*/  BAR.SYNC.DEFER_BLOCKING 0x0 ;  /* 0x0000000000007b1d */ /* 0x000fe20000010000 */
[----:B------:R-:W-:-:S13]  /*0310*/  ISETP.GE.U32.AND P0, PT, R5, 0x42, PT ;  /* 0x000000420500780c */ /* 0x000fda0003f06070 */
[----:B------:R-:W-:Y:S05]  /*0320*/  @!P0 BRA `(.L_x_1457) ;  /* 0x0000000000808947 */ /* 0x000fea0003800000 */
.L_x_1462:
[--C-:B------:R-:W-:Y:S01]  /*0330*/  IMAD.MOV.U32 R10, RZ, RZ, R5.reuse ;  /* 0x000000ffff0a7224 */ /* 0x100fe200078e0005 */
[----:B------:R-:W-:Y:S01]  /*0340*/  SHF.R.U32.HI R5, RZ, 0x1, R5 ;  /* 0x00000001ff057819 */ /* 0x000fe20000011605 */
[----:B------:R-:W-:Y:S03]  /*0350*/  BSSY.RECONVERGENT B0, `(.L_x_1458) ;  /* 0x0000019000007945 */ /* 0x000fe60003800200 */
[----:B------:R-:W-:-:S13]  /*0360*/  ISETP.GE.U32.AND P0, PT, R2, R5, PT ;  /* 0x000000050200720c */ /* 0x000fda0003f06070 */
[----:B0-2---:R-:W-:Y:S05]  /*0370*/  @P0 BRA `(.L_x_1459) ;  /* 0x0000000000580947 */ /* 0x005fea0003800000 */
[C---:B01----:R-:W-:Y:S01]  /*0380*/  IMAD R9, R5.reuse, 0x4, R4 ;  /* 0x0000000405097824 */ /* 0x043fe200078e0204 */
[----:B------:R-:W-:Y:S01]  /*0390*/  LDS R8, [R4] ;  /* 0x0000000004087984 */ /* 0x000fe20000000800 */
[----:B------:R-:W-:Y:S01]  /*03a0*/  IMAD R12, R5, 0x8, R3 ;  /* 0x00000008050c7824 */ /* 0x000fe200078e0203 */
[----:B------:R-:W-:Y:S02]  /*03b0*/  BSSY.RELIABLE B1, `(.L_x_1460) ;  /* 0x0000010000017945 */ /* 0x000fe40003800100 */
[----:B------:R-:W0:Y:S02]  /*03c0*/  LDS R11, [R9] ;  /* 0x00000000090b7984 */ /* 0x000e240000000800 */
[----:B0-----:R-:W-:-:S13]  /*03d0*/  FSETP.GEU.AND P0, PT, R8, R11, PT ;  /* 0x0000000b0800720b */ /* 0x001fda0003f0e000 */
[----:B------:R0:W1:Y:S01]  /*03e0*/  @!P0 LDS.64 R6, [R12] ;  /* 0x000000000c068984 */ /* 0x0000620000000a00 */
        /* <DEDUP_REMOVED lines=12> */
.L_x_1461:
[----:B------:R-:W-:Y:S05]  /*04b0*/  BSYNC.RELIABLE B1 ;  /* 0x0000000000017941 */ /* 0x000fea0003800100 */
.L_x_1460:
[----:B------:R2:W-:Y:S04]  /*04c0*/  STS [R4], R11 ;  /* 0x0000000b04007388 */ /* 0x0005e80000000800 */
[----:B-1----:R2:W-:Y:S02]  /*04d0*/  STS.64 [R3], R6 ;  /* 0x0000000603007388 */ /* 0x0025e40000000a00 */
.L_x_1459:
[----:B------:R-:W-:Y:S05]  /*04e0*/  BSYNC.RECONVERGENT B0 ;  /* 0x0000000000007941 */ /* 0x000fea0003800200 */
.L_x_1458:
[----:B------:R-:W-:Y:S05]  /*04f0*/  WARPSYNC.ALL ;  /* 0x0000000000007948 */ /* 0x000fea0003800000 */
[----:B------:R-:W-:Y:S01]  /*0500*/  BAR.SYNC.DEFER_BLOCKING 0x0 ;  /* 0x0000000000007b1d */ /* 0x000fe20000010000 */
[----:B------:R-:W-:-:S13]  /*0510*/  ISETP.GT.U32.AND P0, PT, R10, 0x83, PT ;  /* 0x000000830a00780c */ /* 0x000fda0003f04070 */
[----:B------:R-:W-:Y:S05]  /*0520*/  @P0 BRA `(.L_x_1462) ;  /* 0xfffffffc00800947 */ /* 0x000fea000383ffff */
.L_x_1457:
[----:B------:R-:W-:-:S13]  /*0530*/  ISETP.GT.U32.AND P0, PT, R2, 0x1f, PT ;  /* 0x0000001f0200780c */ /* 0x000fda0003f04070 */
[----:B------:R-:W-:Y:S05]  /*0540*/  @P0 EXIT ;  /* 0x000000000000094d */ /* 0x000fea0003800000 */
[----:B------:R-:W-:Y:S01]  /*0550*/  LDS R5, [R4] ;  /* 0x0000000004057984 */ /* 0x000fe20000000800 */
[----:B------:R-:W-:Y:S04]  /*0560*/  BSSY.RECONVERGENT B1, `(.L_x_1463) ;  /* 0x0000015000017945 */ /* 0x000fe80003800200 */
[----:B------:R-:W-:Y:S01]  /*0570*/  BSSY.RELIABLE B0, `(.L_x_1464) ;  /* 0x000000f000007945 */ /* 0x000fe20003800100 */
[----:B012---:R-:W0:Y:S02]  /*0580*/  LDS R6, [R4+0x80] ;  /* 0x0000800004067984 */ /* 0x007e240000000800 */
[----:B0-----:R-:W-:-:S13]  /*0590*/  FSETP.GEU.AND P0, PT, R5, R6, PT ;  /* 0x000000060500720b */ /* 0x001fda0003f0e000 */
[----:B------:R-:W-:Y:S05]  /*05a0*/  @!P0 BRA `(.L_x_1465) ;  /* 0x00000000002c8947 */ /* 0x000fea0003800000 */
[----:B------:R-:W-:Y:S04]  /*05b0*/  LDS R5, [R4] ;  /* 0x0000000004057984 */ /* 0x000fe80000000800 */
[----:B------:R-:W0:Y:S02]  /*05c0*/  LDS R6, [R4+0x80] ;  /* 0x0000800004067984 */ /* 0x000e240000000800 */
[----:B0-----:R-:W-:-:S13]  /*05d0*/  FSETP.NEU.AND P0, PT, R5, R6, PT ;  /* 0x000000060500720b */ /* 0x001fda0003f0d000 */
        /* <DEDUP_REMOVED lines=8> */
.L_x_1465:
[----:B------:R-:W-:Y:S05]  /*0660*/  BSYNC.RELIABLE B0 ;  /* 0x0000000000007941 */ /* 0x000fea0003800100 */
.L_x_1464:
[----:B------:R-:W0:Y:S04]  /*0670*/  LDS.64 R6, [R3+0x100] ;  /* 0x0001000003067984 */ /* 0x000e280000000a00 */
[----:B0-----:R-:W-:Y:S04]  /*0680*/  STS.64 [R3], R6 ;  /* 0x0000000603007388 */ /* 0x001fe80000000a00 */
[----:B------:R-:W0:Y:S04]  /*0690*/  LDS R5, [R4+0x80] ;  /* 0x0000800004057984 */ /* 0x000e280000000800 */
[----:B0-----:R0:W-:Y:S02]  /*06a0*/  STS [R4], R5 ;  /* 0x0000000504007388 */ /* 0x0011e40000000800 */
.L_x_1466:
[----:B------:R-:W-:Y:S05]  /*06b0*/  BSYNC.RECONVERGENT B1 ;  /* 0x0000000000017941 */ /* 0x000fea0003800200 */
.L_x_1463:
[----:B------:R-:W-:Y:S05]  /*06c0*/  WARPSYNC.ALL ;  /* 0x0000000000007948 */ /* 0x000fea0003800000 */
[----:B0-----:R-:W-:Y:S01]  /*06d0*/  LDS R5, [R4] ;  /* 0x0000000004057984 */ /* 0x001fe20000000800 */
[----:B------:R-:W-:Y:S04]  /*06e0*/  BSSY.RECONVERGENT B2, `(.L_x_1467) ;  /* 0x0000015000027945 */ /* 0x000fe80003800200 */
[----:B------:R-:W-:Y:S01]  /*06f0*/  BSSY.RELIABLE B1, `(.L_x_1468) ;  /* 0x000000f000017945 */ /* 0x000fe20003800100 */
[----:B------:R-:W0:Y:S02]  /*0700*/  LDS R6, [R4+0x40] ;  /* 0x0000400004067984 */ /* 0x000e240000000800 */
        /* <DEDUP_REMOVED lines=13> */
.L_x_1469:
[----:B------:R-:W-:Y:S05]  /*07e0*/  BSYNC.RELIABLE B1 ;  /* 0x0000000000017941 */ /* 0x000fea0003800100 */
.L_x_1468:
[----:B------:R-:W0:Y:S04]  /*07f0*/  LDS.64 R6, [R3+0x80] ;  /* 0x0000800003067984 */ /* 0x000e280000000a00 */
[----:B0-----:R-:W-:Y:S04]  /*0800*/  STS.64 [R3], R6 ;  /* 0x0000000603007388 */ /* 0x001fe80000000a00 */
[----:B------:R-:W0:Y:S04]  /*0810*/  LDS R5, [R4+0x40] ;  /* 0x0000400004057984 */ /* 0x000e280000000800 */
[----:B0-----:R0:W-:Y:S02]  /*0820*/  STS [R4], R5 ;  /* 0x0000000504007388 */ /* 0x0011e40000000800 */
.L_x_1470:
[----:B------:R-:W-:Y:S05]  /*0830*/  BSYNC.RECONVERGENT B2 ;  /* 0x0000000000027941 */ /* 0x000fea0003800200 */
.L_x_1467:
        /* <DEDUP_REMOVED lines=18> */
.L_x_1473:
[----:B------:R-:W-:Y:S05]  /*0960*/  BSYNC.RELIABLE B2 ;  /* 0x0000000000027941 */ /* 0x000fea0003800100 */
.L_x_1472:
[----:B------:R-:W0:Y:S04]  /*0970*/  LDS.64 R6, [R3+0x40] ;  /* 0x0000400003067984 */ /* 0x000e280000000a00 */
[----:B0-----:R-:W-:Y:S04]  /*0980*/  STS.64 [R3], R6 ;  /* 0x0000000603007388 */ /* 0x001fe80000000a00 */
[----:B------:R-:W0:Y:S04]  /*0990*/  LDS R5, [R4+0x20] ;  /* 0x0000200004057984 */ /* 0x000e280000000800 */
[----:B0-----:R0:W-:Y:S02]  /*09a0*/  STS [R4], R5 ;  /* 0x0000000504007388 */ /* 0x0011e40000000800 */
.L_x_1474:
[----:B------:R-:W-:Y:S05]  /*09b0*/  BSYNC.RECONVERGENT B3 ;  /* 0x0000000000037941 */ /* 0x000fea0003800200 */
.L_x_1471:
        /* <DEDUP_REMOVED lines=18> */
.L_x_1477:
[----:B------:R-:W-:Y:S05]  /*0ae0*/  BSYNC.RELIABLE B3 ;  /* 0x0000000000037941 */ /* 0x000fea0003800100 */
.L_x_1476:
[----:B------:R-:W0:Y:S04]  /*0af0*/  LDS.64 R6, [R3+0x20] ;  /* 0x0000200003067984 */ /* 0x000e280000000a00 */
[----:B0-----:R-:W-:Y:S04]  /*0b00*/  STS.64 [R3], R6 ;  /* 0x0000000603007388 */ /* 0x001fe80000000a00 */
[----:B------:R-:W0:Y:S04]  /*0b10*/  LDS R5, [R4+0x10] ;  /* 0x0000100004057984 */ /* 0x000e280000000800 */
[----:B0-----:R0:W-:Y:S02]  /*0b20*/  STS [R4], R5 ;  /* 0x0000000504007388 */ /* 0x0011e40000000800 */
.L_x_1478:
[----:B------:R-:W-:Y:S05]  /*0b30*/  BSYNC.RECONVERGENT B4 ;  /* 0x0000000000047941 */ /* 0x000fea0003800200 */
.L_x_1475:
        /* <DEDUP_REMOVED lines=18> */
.L_x_1481:
[----:B------:R-:W-:Y:S05]  /*0c60*/  BSYNC.RELIABLE B4 ;  /* 0x0000000000047941 */ /* 0x000fea0003800100 */
.L_x_1480:
[----:B------:R-:W0:Y:S04]  /*0c70*/  LDS.64 R6, [R3+0x10] ;  /* 0x0000100003067984 */ /* 0x000e280000000a00 */
[----:B0-----:R-:W-:Y:S04]  /*0c80*/  STS.64 [R3], R6 ;  /* 0x0000000603007388 */ /* 0x001fe80000000a00 */
[----:B------:R-:W0:Y:S04]  /*0c90*/  LDS R5, [R4+0x8] ;  /* 0x0000080004057984 */ /* 0x000e280000000800 */
[----:B0-----:R0:W-:Y:S02]  /*0ca0*/  STS [R4], R5 ;  /* 0x0000000504007388 */ /* 0x0011e40000000800 */
.L_x_1482:
[----:B------:R-:W-:Y:S05]  /*0cb0*/  BSYNC.RECONVERGENT B5 ;  /* 0x0000000000057941 */ /* 0x000fea0003800200 */
.L_x_1479:
        /* <DEDUP_REMOVED lines=18> */
.L_x_1485:
[----:B------:R-:W-:Y:S05]  /*0de0*/  BSYNC.RELIABLE B6 ;  /* 0x0000000000067941 */ /* 0x000fea0003800100 */
.L_x_1484:
[----:B------:R-:W0:Y:S04]  /*0df0*/  LDS.64 R6, [R3+0x8] ;  /* 0x0000080003067984 */ /* 0x000e280000000a00 */
[----:B0-----:R-:W-:Y:S04]  /*0e00*/  STS.64 [R3], R6 ;  /* 0x0000000603007388 */ /* 0x001fe80000000a00 */
[----:B------:R-:W0:Y:S04]  /*0e10*/  LDS R5, [R4+0x4] ;  /* 0x0000040004057984 */ /* 0x000e280000000800 */
[----:B0-----:R0:W-:Y:S02]  /*0e20*/  STS [R4], R5 ;  /* 0x0000000504007388 */ /* 0x0011e40000000800 */
.L_x_1486:
[----:B------:R-:W-:Y:S05]  /*0e30*/  BSYNC.RECONVERGENT B5 ;  /* 0x0000000000057941 */ /* 0x000fea0003800200 */
.L_x_1483:
[----:B------:R-:W-:Y:S05]  /*0e40*/  WARPSYNC.ALL ;  /* 0x0000000000007948 */ /* 0x000fea0003800000 */
[----:B------:R-:W-:-:S13]  /*0e50*/  ISETP.NE.AND P0, PT, R2, RZ, PT ;  /* 0x000000ff0200720c */ /* 0x000fda0003f05270 */
[----:B------:R-:W-:Y:S05]  /*0e60*/  @P0 EXIT ;  /* 0x000000000000094d */ /* 0x000fea0003800000 */
[----:B------:R-:W1:Y:S01]  /*0e70*/  S2UR UR5, SR_CgaCtaId ;  /* 0x00000000000579c3 */ /* 0x000e620000008800 */
[----:B------:R-:W-:Y:S01]  /*0e80*/  UMOV UR4, 0x400 ;  /* 0x0000040000047882 */ /* 0x000fe20000000000 */
[----:B0-----:R-:W-:Y:S06]  /*0e90*/  LDS.64 R4, [UR6] ;  /* 0x00000006ff047984 */ /* 0x001fec0008000a00 */
[----:B------:R-:W0:Y:S08]  /*0ea0*/  LDC.64 R2, c[0x0][0x380] ;  /* 0x0000e000ff027b82 */ /* 0x000e300000000a00 */
[----:B------:R-:W2:Y:S01]  /*0eb0*/  LDC.64 R6, c[0x0][0x388] ;  /* 0x0000e200ff067b82 */ /* 0x000ea20000000a00 */
[----:B-1----:R-:W-:Y:S01]  /*0ec0*/  ULEA UR4, UR5, UR4, 0x18 ;  /* 0x0000000405047291 */ /* 0x002fe2000f8ec0ff */
[----:B0-----:R-:W-:-:S08]  /*0ed0*/  IMAD.WIDE.U32 R2, R0, 0x4, R2 ;  /* 0x0000000400027825 */ /* 0x001fd000078e0002 */
[----:B------:R-:W0:Y:S01]  /*0ee0*/  LDS R9, [UR4] ;  /* 0x00000004ff097984 */ /* 0x000e220008000800 */
[----:B--2---:R-:W-:-:S03]  /*0ef0*/  IMAD.WIDE.U32 R6, R0, 0x8, R6 ;  /* 0x0000000800067825 */ /* 0x004fc600078e0006 */
[----:B0-----:R-:W-:Y:S04]  /*0f00*/  STG.E desc[UR8][R2.64], R9 ;  /* 0x0000000902007986 */ /* 0x001fe8000c101908 */
[----:B------:R-:W-:Y:S01]  /*0f10*/  STG.E.64 desc[UR8][R6.64], R4 ;  /* 0x0000000406007986 */ /* 0x000fe2000c101b08 */
[----:B------:R-:W-:Y:S05]  /*0f20*/  EXIT ;  /* 0x000000000000794d */ /* 0x000fea0003800000 */
.L_x_1487:
        /* <DEDUP_REMOVED lines=13> */
.L_x_4907:


//--------------------- .text.nkd2_u64            --------------------------
	.section	.text.nkd2_u64,"ax",@progbits
	.align	128
        .global         nkd2_u64
        .type           nkd2_u64,@function
        .size           nkd2_u64,(.L_x_4908 - nkd2_u64)
        .other          nkd2_u64,@"STO_CUDA_ENTRY STV_DEFAULT"
nkd2_u64:
.text.nkd2_u64:
        /* <DEDUP_REMOVED lines=17> */
[----:B--2---:R-:W-:-:S03]  /*0110*/  IMAD R14, R14, 0x2, R11 ;  /* 0x000000020e0e7824 */ /* 0x004fc600078e020b */
[----:B------:R-:W-:Y:S02]  /*0120*/  ULEA UR8, UR9, UR4, 0x3 ;  /* 0x0000000409087291 */ /* 0x000fe4000f8e18ff */
[----:B------:R-:W-:-:S04]  /*0130*/  LEA R9, R11, UR4, 0x3 ;  /* 0x000000040b097c11 */ /* 0x000fc8000f8e18ff */
[----:B------:R-:W-:Y:S01]  /*0140*/  LEA R7, R11, UR8, 0x3 ;  /* 0x000000080b077c11 */ /* 0x000fe2000f8e18ff */
[----:B------:R0:W-:Y:S04]  /*0150*/  STS.64 [R9], RZ ;  /* 0x000000ff09007388 */ /* 0x0001e80000000a00 */
        /* <DEDUP_REMOVED lines=21> */
[----:B--2---:R-:W-:-:S04]  /*02b0*/  ISETP.GE.U32.AND P0, PT, R14, R16, PT ;  /* 0x000000100e00720c */ /* 0x004fc80003f06070 */
[----:B------:R-:W-:-:S13]  /*02c0*/  ISETP.GE.U32.AND.EX P0, PT, R15, R17, PT, P0 ;  /* 0x000000110f00720c */ /* 0x000fda0003f06100 */
[----:B------:R-:W-:Y:S05]  /*02d0*/  @P0 BRA `(.L_x_1490) ;  /* 0x0000000000100947 */ /* 0x000fea0003800000 */
[----:B------:R-:W0:Y:S02]  /*02e0*/  LDC.64 R14, c[0x0][0x390] ;  /* 0x0000e400ff0e7b82 */ /* 0x000e240000000a00 */
[----:B0-----:R-:W-:-:S06]  /*02f0*/  IMAD.WIDE.U32 R14, R23, 0x8, R14 ;  /* 0x00000008170e7825 */ /* 0x001fcc00078e000e */
[----:B------:R-:W5:Y:S01]  /*0300*/  LDG.E.64 R14, desc[UR10][R14.64] ;  /* 0x0000000a0e0e7981 */ /* 0x000f62000c1e1b00 */
[----:B------:R-:W-:Y:S05]  /*0310*/  BRA `(.L_x_1491) ;  /* 0x00000000004c7947 */ /* 0x000fea0003800000 */
.L_x_1490:
[----:B------:R-:W-:Y:S01]  /*0320*/  ISETP.NE.U32.AND P0, PT, R14, R16, PT ;  /* 0x000000100e00720c */ /* 0x000fe20003f05070 */
[----:B------:R-:W-:Y:S03]  /*0330*/  BSSY.RELIABLE B1, `(.L_x_1492) ;  /* 0x0000015000017945 */ /* 0x000fe60003800100 */
[----:B------:R-:W-:-:S13]  /*0340*/  ISETP.NE.AND.EX P0, PT, R15, R17, PT, P0 ;  /* 0x000000110f00720c */ /* 0x000fda0003f05300 */
[----:B------:R-:W-:Y:S05]  /*0350*/  @!P0 BRA `(.L_x_1493) ;  /* 0x0000000000108947 */ /* 0x000fea0003800000 */
[----:B------:R-:W0:Y:S02]  /*0360*/  LDC.64 R16, c[0x0][0x390] ;  /* 0x0000e400ff107b82 */ /* 0x000e240000000a00 */
[----:B0-----:R-:W-:-:S05]  /*0370*/  IMAD.WIDE.U32 R16, R19, 0x8, R16 ;  /* 0x0000000813107825 */ /* 0x001fca00078e0010 */
[----:B------:R0:W5:Y:S01]  /*0380*/  LDG.E.64 R18, desc[UR10][R16.64] ;  /* 0x0000000a10127981 */ /* 0x000162000c1e1b00 */
[----:B------:R-:W-:Y:S05]  /*0390*/  BRA `(.L_x_1494) ;  /* 0x0000000000387947 */ /* 0x000fea0003800000 */
.L_x_1493:
        /* <DEDUP_REMOVED lines=11> */
.L_x_1491:
[----:B------:R0:W-:Y:S04]  /*0450*/  STS.64 [R9], R16 ;  /* 0x0000001009007388 */ /* 0x0001e80000000a00 */
[----:B-----5:R0:W-:Y:S01]  /*0460*/  STS.64 [R7], R14 ;  /* 0x0000000e07007388 */ /* 0x0201e20000000a00 */
[----:B------:R-:W-:Y:S05]  /*0470*/  BRA `(.L_x_1495) ;  /* 0x00000000003c7947 */ /* 0x000fea0003800000 */
.L_x_1494:
[----:B------:R-:W-:Y:S05]  /*0480*/  BSYNC.RELIABLE B1 ;  /* 0x0000000000017941 */ /* 0x000fea0003800100 */
.L_x_1492:
[----:B------:R1:W-:Y:S04]  /*0490*/  STS.64 [R9], R14 ;  /* 0x0000000e09007388 */ /* 0x0003e80000000a00 */
[----:B-----5:R1:W-:Y:S01]  /*04a0*/  STS.64 [R7], R18 ;  /* 0x0000001207007388 */ /* 0x0203e20000000a00 */
[----:B------:R-:W-:Y:S05]  /*04b0*/  BRA `(.L_x_1495) ;  /* 0x00000000002c7947 */ /* 0x000fea0003800000 */
.L_x_1489:
[----:B------:R-:W-:-:S04]  /*04c0*/  ISETP.GE.U32.AND P0, PT, R14, UR4, PT ;  /* 0x000000040e007c0c */ /* 0x000fc8000bf06070 */
[----:B------:R-:W-:-:S13]  /*04d0*/  ISETP.GE.U32.AND.EX P0, PT, RZ, UR5, PT, P0 ;  /* 0x00000005ff007c0c */ /* 0x000fda000bf06100 */
[----:B------:R-:W-:Y:S05]  /*04e0*/  @P0 BRA `(.L_x_1495) ;  /* 0x0000000000200947 */ /* 0x000fea0003800000 */
[----:B0-----:R-:W0:Y:S08]  /*04f0*/  LDC.64 R14, c[0x0][0x388] ;  /* 0x0000e200ff0e7b82 */ /* 0x001e300000000a00 */
[----:B------:R-:W1:Y:S01]  /*0500*/  LDC.64 R16, c[0x0][0x390] ;  /* 0x0000e400ff107b82 */ /* 0x000e620000000a00 */
[----:B0-----:R-:W-:-:S06]  /*0510*/  IMAD.WIDE.U32 R14, R19, 0x8, R14 ;  /* 0x00000008130e7825 */ /* 0x001fcc00078e000e */
[----:B------:R-:W2:Y:S01]  /*0520*/  LDG.E.64 R14, desc[UR10][R14.64] ;  /* 0x0000000a0e0e7981 */ /* 0x000ea2000c1e1b00 */
[----:B-1----:R-:W-:-:S06]  /*0530*/  IMAD.WIDE.U32 R16, R19, 0x8, R16 ;  /* 0x0000000813107825 */ /* 0x002fcc00078e0010 */
[----:B------:R-:W3:Y:S04]  /*0540*/  LDG.E.64 R16, desc[UR10][R16.64] ;  /* 0x0000000a10107981 */ /* 0x000ee8000c1e1b00 */
[----:B--2---:R2:W-:Y:S04]  /*0550*/  STS.64 [R9], R14 ;  /* 0x0000000e09007388 */ /* 0x0045e80000000a00 */
[----:B---3--:R2:W-:Y:S02]  /*0560*/  STS.64 [R7], R16 ;  /* 0x0000001007007388 */ /* 0x0085e40000000a00 */
.L_x_1495:
[----:B------:R-:W-:Y:S05]  /*0570*/  BSYNC.RECONVERGENT B0 ;  /* 0x0000000000007941 */ /* 0x000fea0003800200 */
.L_x_1488:
[----:B------:R-:W-:Y:S05]  /*0580*/  WARPSYNC.ALL ;  /* 0x0000000000007948 */ /* 0x000fea0003800000 */
[----:B------:R-:W-:Y:S01]  /*0590*/  BAR.SYNC.DEFER_BLOCKING 0x0 ;  /* 0x0000000000007b1d */ /* 0x000fe20000010000 */
[----:B------:R-:W-:-:S13]  /*05a0*/  ISETP.GE.U32.AND P0, PT, R0, 0x42, PT ;  /* 0x000000420000780c */ /* 0x000fda0003f06070 */
[----:B------:R-:W-:Y:S05]  /*05b0*/  @!P0 BRA `(.L_x_1496) ;  /* 0x0000000000808947 */ /* 0x000fea0003800000 */
.L_x_1501:
        /* <DEDUP_REMOVED lines=10> */
[----:B0-----:R-:W-:-:S04]  /*0660*/  ISETP.GE.U32.AND P0, PT, R14, R18, PT ;  /* 0x000000120e00720c */ /* 0x001fc80003f06070 */
[----:B------:R-:W-:-:S13]  /*0670*/  ISETP.GE.U32.AND.EX P0, PT, R15, R19, PT, P0 ;  /* 0x000000130f00720c */ /* 0x000fda0003f06100 */
[----:B------:R0:W1:Y:S01]  /*0680*/  @!P0 LDS.64 R16, [R6] ;  /* 0x0000000006108984 */ /* 0x0000620000000a00 */
[----:B------:R-:W-:Y:S05]  /*0690*/  @!P0 BRA `(.L_x_1500) ;  /* 0x0000000000288947 */ /* 0x000fea0003800000 */
[----:B------:R-:W-:-:S04]  /*06a0*/  ISETP.NE.U32.AND P0, PT, R14, R18, PT ;  /* 0x000000120e00720c */ /* 0x000fc80003f05070 */
[----:B------:R-:W-:-:S13]  /*06b0*/  ISETP.NE.AND.EX P0, PT, R15, R19, PT, P0 ;  /* 0x000000130f00720c */ /* 0x000fda0003f05300 */
        /* <DEDUP_REMOVED lines=8> */
.L_x_1500:
[----:B------:R-:W-:Y:S05]  /*0740*/  BSYNC.RELIABLE B1 ;  /* 0x0000000000017941 */ /* 0x000fea0003800100 */
.L_x_1499:
[----:B------:R3:W-:Y:S04]  /*0750*/  STS.64 [R9], R18 ;  /* 0x0000001209007388 */ /* 0x0007e80000000a00 */
[----:B-1----:R3:W-:Y:S02]  /*0760*/  STS.64 [R7], R16 ;  /* 0x0000001007007388 */ /* 0x0027e40000000a00 */
.L_x_1498:
[----:B------:R-:W-:Y:S05]  /*0770*/  BSYNC.RECONVERGENT B0 ;  /* 0x0000000000007941 */ /* 0x000fea0003800200 */
.L_x_1497:
[----:B------:R-:W-:Y:S05]  /*0780*/  WARPSYNC.ALL ;  /* 0x0000000000007948 */ /* 0x000fea0003800000 */
[----:B------:R-:W-:Y:S01]  /*0790*/  BAR.SYNC.DEFER_BLOCKING 0x0 ;  /* 0x0000000000007b1d */ /* 0x000fe20000010000 */
[----:B------:R-:W-:-:S13]  /*07a0*/  ISETP.GT.U32.AND P0, PT, R4, 0x83, PT ;  /* 0x000000830400780c */ /* 0x000fda0003f04070 */
[----:B------:R-:W-:Y:S05]  /*07b0*/  @P0 BRA `(.L_x_1501) ;  /* 0xfffffffc00800947 */ /* 0x000fea000383ffff */
.L_x_1496:
[----:B------:R-:W-:-:S13]  /*07c0*/  ISETP.GT.U32.AND P0, PT, R11, 0x1f, PT ;  /* 0x0000001f0b00780c */ /* 0x000fda0003f04070 */
[----:B------:R-:W-:Y:S05]  /*07d0*/  @P0 EXIT ;  /* 0x000000000000094d */ /* 0x000fea0003800000 */
[----:B012---:R-:W-:Y:S01]  /*07e0*/  LDS.64 R14, [R9] ;  /* 0x00000000090e7984 */ /* 0x007fe20000000a00 */
[----:B------:R-:W-:Y:S04]  /*07f0*/  BSSY.RECONVERGENT B1, `(.L_x_1502) ;  /* 0x0000017000017945 */ /* 0x000fe80003800200 */
[----:B------:R-:W-:Y:S01]  /*0800*/  BSSY.RELIABLE B0, `(.L_x_1503) ;  /* 0x0000011000007945 */ /* 0x000fe20003800100 */
[----:B---3--:R-:W0:Y:S02]  /*0810*/  LDS.64 R16, [R9+0x100] ;  /* 0x0001000009107984 */ /* 0x008e240000000a00 */
[----:B0-----:R-:W-:-:S04]  /*0820*/  ISETP.GE.U32.AND P0, PT, R14, R16, PT ;  /* 0x000000100e00720c */ /* 0x001fc80003f06070 */
[----:B------:R-:W-:-:S13]  /*0830*/  ISETP.GE.U32.AND.EX P0, PT, R15, R17, PT, P0 ;  /* 0x000000110f00720c */ /* 0x000fda0003f06100 */
[----:B------:R-:W-:Y:S05]  /*0840*/  @!P0 BRA `(.L_x_1504) ;  /* 0x0000000000308947 */ /* 0x000fea0003800000 */
[----:B------:R-:W-:Y:S04]  /*0850*/  LDS.64 R14, [R9] ;  /* 0x00000000090e7984 */ /* 0x000fe80000000a00 */
[----:B------:R-:W0:Y:S02]  /*0860*/  LDS.64 R16, [R9+0x100] ;  /* 0x0001000009107984 */ /* 0x000e240000000a00 */
[----:B0-----:R-:W-:-:S04]  /*0870*/  ISETP.NE.U32.AND P0, PT, R14, R16, PT ;  /* 0x000000100e00720c */ /* 0x001fc80003f05070 */
[----:B------:R-:W-:-:S13]  /*0880*/  ISETP.NE.AND.EX P0, PT, R15, R17, PT, P0 ;  /* 0x000000110f00720c */ /* 0x000fda0003f05300 */
        /* <DEDUP_REMOVED lines=8> */
.L_x_1504:
[----:B------:R-:W-:Y:S05]  /*0910*/  BSYNC.RELIABLE B0 ;  /* 0x0000000000007941 */ /* 0x000fea0003800100 */
.L_x_1503:
[----:B------:R-:W0:Y:S04]  /*0920*/  LDS.64 R14, [R7+0x100] ;  /* 0x00010000070e7984 */ /* 0x000e280000000a00 */
[----:B0-----:R-:W-:Y:S04]  /*0930*/  STS.64 [R7], R14 ;  /* 0x0000000e07007388 */ /* 0x001fe80000000a00 */
[----:B------:R-:W0:Y:S04]  /*0940*/  LDS.64 R16, [R9+0x100] ;  /* 0x0001000009107984 */ /* 0x000e280000000a00 */
[----:B0-----:R0:W-:Y:S02]  /*0950*/  STS.64 [R9], R16 ;  /* 0x0000001009007388 */ /* 0x0011e40000000a00 */
.L_x_1505:
[----:B------:R-:W-:Y:S05]  /*0960*/  BSYNC.RECONVERGENT B1 ;  /* 0x0000000000017941 */ /* 0x000fea0003800200 */
.L_x_1502:
[----:B------:R-:W-:Y:S05]  /*0970*/  WARPSYNC.ALL ;  /* 0x0000000000007948 */ /* 0x000fea0003800000 */
[----:B------:R-:W-:Y:S01]  /*0980*/  LDS.64 R14, [R9] ;  /* 0x00000000090e7984 */ /* 0x000fe20000000a00 */
[----:B------:R-:W-:Y:S04]  /*0990*/  BSSY.RECONVERGENT B2, `(.L_x_1506) ;  /* 0x0000017000027945 */ /* 0x000fe80003800200 */
[----:B------:R-:W-:Y:S01]  /*09a0*/  BSSY.RELIABLE B1, `(.L_x_1507) ;  /* 0x0000011000017945 */ /* 0x000fe20003800100 */
[----:B0-----:R-:W0:Y:S02]  /*09b0*/  LDS.64 R16, [R9+0x80] ;  /* 0x0000800009107984 */ /* 0x001e240000000a00 */
        /* <DEDUP_REMOVED lines=15> */
.L_x_1508:
[----:B------:R-:W-:Y:S05]  /*0ab0*/  BSYNC.RELIABLE B1 ;  /* 0x0000000000017941 */ /* 0x000fea0003800100 */
.L_x_1507:
[----:B------:R-:W0:Y:S04]  /*0ac0*/  LDS.64 R14, [R7+0x80] ;  /* 0x00008000070e7984 */ /* 0x000e280000000a00 */
[----:B0-----:R-:W-:Y:S04]  /*0ad0*/  STS.64 [R7], R14 ;  /* 0x0000000e07007388 */ /* 0x001fe80000000a00 */
[----:B------:R-:W0:Y:S04]  /*0ae0*/  LDS.64 R16, [R9+0x80] ;  /* 0x0000800009107984 */ /* 0x000e280000000a00 */
[----:B0-----:R0:W-:Y:S02]  /*0af0*/  STS.64 [R9], R16 ;  /* 0x0000001009007388 */ /* 0x0011e40000000a00 */
.L_x_1509:
[----:B------:R-:W-:Y:S05]  /*0b00*/  BSYNC.RECONVERGENT B2 ;  /* 0x0000000000027941 */ /* 0x000fea0003800200 */
.L_x_1506:
        /* <DEDUP_REMOVED lines=20> */
.L_x_1512:
[----:B------:R-:W-:Y:S05]  /*0c50*/  BSYNC.RELIABLE B2 ;  /* 0x0000000000027941 */ /* 0x000fea0003800100 */
.L_x_1511:
[----:B------:R-:W0:Y:S04]  /*0c60*/  LDS.64 R14, [R7+0x40] ;  /* 0x00004000070e7984 */ /* 0x000e280000000a00 */
[----:B0-----:R-:W-:Y:S04]  /*0c70*/  STS.64 [R7], R14 ;  /* 0x0000000e07007388 */ /* 0x001fe80000000a00 */
[----:B------:R-:W0:Y:S04]  /*0c80*/  LDS.64 R16, [R9+0x40] ;  /* 0x0000400009107984 */ /* 0x000e280000000a00 */
[----:B0-----:R0:W-:Y:S02]  /*0c90*/  STS.64 [R9], R16 ;  /* 0x0000001009007388 */ /* 0x0011e40000000a00 */
.L_x_1513:
[----:B------:R-:W-:Y:S05]  /*0ca0*/  BSYNC.RECONVERGENT B3 ;  /* 0x0000000000037941 */ /* 0x000fea0003800200 */
.L_x_1510:
        /* <DEDUP_REMOVED lines=20> */
.L_x_1516:
[----:B------:R-:W-:Y:S05]  /*0df0*/  BSYNC.RELIABLE B3 ;  /* 0x0000000000037941 */ /* 0x000fea0003800100 */
.L_x_1515:
[----:B------:R-:W0:Y:S04]  /*0e00*/  LDS.64 R14, [R7+0x20] ;  /* 0x00002000070e7984 */ /* 0x000e280000000a00 */
[----:B0-----:R-:W-:Y:S04]  /*0e10*/  STS.64 [R7], R14 ;  /* 0x0000000e07007388 */ /* 0x001fe80000000a00 */
[----:B------:R-:W0:Y:S04]  /*0e20*/  LDS.64 R16, [R9+0x20] ;  /* 0x0000200009107984 */ /* 0x000e280000000a00 */
[----:B0-----:R0:W-:Y:S02]  /*0e30*/  STS.64 [R9], R16 ;  /* 0x0000001009007388 */ /* 0x0011e40000000a00 */
.L_x_1517:
[----:B------:R-:W-:Y:S05]  /*0e40*/  BSYNC.RECONVERGENT B4 ;  /* 0x0000000000047941 */ /* 0x000fea0003800200 */
.L_x_1514:
        /* <DEDUP_REMOVED lines=20> */
.L_x_1520:
[----:B------:R-:W-:Y:S05]  /*0f90*/  BSYNC.RELIABLE B4 ;  /* 0x0000000000047941 */ /* 0x000fea0003800100 */
.L_x_1519:
[----:B------:R-:W0:Y:S04]  /*0fa0*/  LDS.64 R14, [R7+0x10] ;  /* 0x00001000070e7984 */ /* 0x000e280000000a00 */
[----:B0-----:R-:W-:Y:S04]  /*0fb0*/  STS.64 [R7], R14 ;  /* 0x0000000e07007388 */ /* 0x001fe80000000a00 */
[----:B------:R-:W0:Y:S04]  /*0fc0*/  LDS.64 R16, [R9+0x10] ;  /* 0x0000100009107984 */ /* 0x000e280000000a00 */
[----:B0-----:R0:W-:Y:S02]  /*0fd0*/  STS.64 [R9], R16 ;  /* 0x0000001009007388 */ /* 0x0011e40000000a00 */
.L_x_1521:
[----:B------:R-:W-:Y:S05]  /*0fe0*/  BSYNC.RECONVERGENT B5 ;  /* 0x0000000000057941 */ /* 0x000fea0003800200 */
.L_x_1518:
        /* <DEDUP_REMOVED lines=20> */
.L_x_1524:
[----:B------:R-:W-:Y:S05]  /*1130*/  BSYNC.RELIABLE B6 ;  /* 0x0000000000067941 */ /* 0x000fea0003800100 */
.L_x_1523:
[----:B------:R-:W0:Y:S04]  /*1140*/  LDS.64 R14, [R7+0x8] ;  /* 0x00000800070e7984 */ /* 0x000e280000000a00 */
[----:B0-----:R-:W-:Y:S04]  /*1150*/  STS.64 [R7], R14 ;  /* 0x0000000e07007388 */ /* 0x001fe80000000a00 */
[----:B------:R-:W0:Y:S04]  /*1160*/  LDS.64 R16, [R9+0x8] ;  /* 0x0000080009107984 */ /* 0x000e280000000a00 */
[----:B0-----:R0:W-:Y:S02]  /*1170*/  STS.64 [R9], R16 ;  /* 0x0000001009007388 */ /* 0x0011e40000000a00 */
.L_x_1525:
[----:B------:R-:W-:Y:S05]  /*1180*/  BSYNC.RECONVERGENT B5 ;  /* 0x0000000000057941 */ /* 0x000fea0003800200 */
.L_x_1522:
        /* <DEDUP_REMOVED lines=21> */
.L_x_1526:
        /* <DEDUP_REMOVED lines=10> */
.L_x_4908:


//--------------------- .text.nkd_u64             --------------------------
	.section	.text.nkd_u64,"ax",@progbits
	.align	128
        .global         nkd_u64
        .type           nkd_u64,@function
        .size           nkd_u64,(.L_x_4853 - nkd_u64)
        .other          nkd_u64,@"STO_CUDA_ENTRY STV_DEFAULT"
nkd_u64:
.text.nkd_u64:
[----:B------:R-:W-:Y:S08]  /*0000*/  LDC R1, c[0x0][0x37c] ;  /* 0x0000df00ff017b82 */ /* 0x000ff00000000800 */
[----:B------:R-:W0:Y:S01]  /*0010*/  S2UR UR4, SR_CTAID.Y ;  /* 0x00000000000479c3 */ /* 0x000e220000002600 */
[----:B------:R-:W1:Y:S01]  /*0020*/  S2R R16, SR_CTAID.X ;  /* 0x0000000000107919 */ /* 0x000e620000002500 */
[----:B------:R-:W0:Y:S01]  /*0030*/  LDCU.64 UR6, c[0x0][0x3b0] ;  /* 0x00007600ff0677ac */ /* 0x000e220008000a00 */
[----:B------:R-:W2:Y:S01]  /*0040*/  S2R R0, SR_TID.X ;  /* 0x0000000000007919 */ /* 0x000ea20000002100 */
[----:B------:R-:W1:Y:S04]  /*0050*/  LDCU UR9, c[0x0][0x360] ;  /* 0x00006c00ff0977ac */ /* 0x000e680008000800 */
        /* <DEDUP_REMOVED lines=15> */
[----:B------:R0:W-:Y:S04]  /*0150*/  STS.64 [R2], RZ ;  /* 0x000000ff02007388 */ /* 0x0001e80000000a00 */
[----:B------:R0:W-:Y:S01]  /*0160*/  STS.64 [R3], R18 ;  /* 0x0000001203007388 */ /* 0x0001e20000000a00 */
[----:B------:R-:W-:Y:S05]  /*0170*/  @P0 EXIT ;  /* 0x000000000000094d */ /* 0x000fea0003800000 */
[----:B------:R-:W1:Y:S01]  /*0180*/  LDC.64 R8, c[0x0][0x3b8] ;  /* 0x0000ee00ff087b82 */ /* 0x000e620000000a00 */
[----:B------:R-:W-:Y:S01]  /*0190*/  IMAD.U32 R5, RZ, RZ, UR9 ;  /* 0x00000009ff057e24 */ /* 0x000fe2000f8e00ff */
[----:B------:R-:W2:Y:S01]  /*01a0*/  LDCU.64 UR4, c[0x0][0x388] ;  /* 0x00007100ff0477ac */ /* 0x000ea20008000a00 */
[----:B------:R-:W-:Y:S03]  /*01b0*/  BSSY.RECONVERGENT B0, `(.L_x_1527) ;  /* 0x000066d000007945 */ /* 0x000fe60003800200 */
[----:B------:R-:W-:Y:S01]  /*01c0*/  IADD3 R20, PT, PT, R18, R5, RZ ;  /* 0x0000000512147210 */ /* 0x000fe20007ffe0ff */
[----:B------:R-:W3:Y:S01]  /*01d0*/  LDCU.64 UR10, c[0x0][0x358] ;  /* 0x00006b00ff0a77ac */ /* 0x000ee20008000a00 */
[----:B------:R-:W4:Y:S01]  /*01e0*/  LDC R10, c[0x0][0x3a8] ;  /* 0x0000ea00ff0a7b82 */ /* 0x000f220000000800 */
[----:B--2---:R-:W-:Y:S01]  /*01f0*/  IMAD.U32 R6, RZ, RZ, UR4 ;  /* 0x00000004ff067e24 */ /* 0x004fe2000f8e00ff */
[----:B------:R-:W-:-:S02]  /*0200*/  MOV R7, UR5 ;  /* 0x0000000500077c02 */ /* 0x000fc40008000f00 */
[----:B-1----:R-:W-:-:S04]  /*0210*/  ISETP.GE.U32.AND P0, PT, R20, R8, PT ;  /* 0x000000081400720c */ /* 0x002fc80003f06070 */
[----:B------:R-:W-:Y:S01]  /*0220*/  ISETP.GE.U32.AND.EX P0, PT, RZ, R9, PT, P0 ;  /* 0x00000009ff00720c */ /* 0x000fe20003f06100 */
[----:B----4-:R-:W-:-:S12]  /*0230*/  VIADD R4, R10, 0xffffffff ;  /* 0xffffffff0a047836 */ /* 0x010fd80000000000 */
[----:B---3--:R-:W-:Y:S05]  /*0240*/  @P0 BRA `(.L_x_1528) ;  /* 0x0000002c00cc0947 */ /* 0x008fea0003800000 */
        /* <DEDUP_REMOVED lines=19> */
.L_x_1555:
[----:B------:R-:W1:Y:S01]  /*0380*/  LDC.64 R28, c[0x0][0x398] ;  /* 0x0000e600ff1c7b82 */ /* 0x000e620000000a00 */
[----:B------:R-:W-:-:S04]  /*0390*/  VIADD R9, R4, 0x1 ;  /* 0x0000000104097836 */ /* 0x000fc80000000000 */
[----:B-1----:R-:W-:-:S06]  /*03a0*/  IMAD.WIDE.U32 R28, R9, 0x8, R28 ;  /* 0x00000008091c7825 */ /* 0x002fcc00078e001c */
[----:B------:R-:W2:Y:S01]  /*03b0*/  LDG.E.64 R28, desc[UR10][R28.64] ;  /* 0x0000000a1c1c7981 */ /* 0x000ea2000c1e1b00 */
[----:B------:R-:W-:Y:S01]  /*03c0*/  IADD3 R8, PT, PT, R8, 0x4, RZ ;  /* 0x0000000408087810 */ /* 0x000fe20007ffe0ff */
[----:B------:R-:W-:Y:S03]  /*03d0*/  BSSY.RECONVERGENT B1, `(.L_x_1531) ;  /* 0x000002b000017945 */ /* 0x000fe60003800200 */
[----:B------:R-:W-:Y:S02]  /*03e0*/  ISETP.NE.AND P2, PT, R8, RZ, PT ;  /* 0x000000ff0800720c */ /* 0x000fe40003f45270 */
[----:B--2---:R-:W-:-:S04]  /*03f0*/  LOP3.LUT R10, R7, R29, RZ, 0xfc, !PT ;  /* 0x0000001d070a7212 */ /* 0x004fc800078efcff */
[----:B------:R-:W-:-:S13]  /*0400*/  ISETP.NE.U32.AND P0, PT, R10, RZ, PT ;  /* 0x000000ff0a00720c */ /* 0x000fda0003f05070 */
[----:B------:R-:W-:Y:S05]  /*0410*/  @P0 BRA `(.L_x_1532) ;  /* 0x00000000005c0947 */ /* 0x000fea0003800000 */
[----:B------:R-:W1:Y:S01]  /*0420*/  I2F.U32.RP R7, R28 ;  /* 0x0000001c00077306 */ /* 0x000e620000209000 */
[----:B------:R-:W-:Y:S01]  /*0430*/  IADD3 R13, PT, PT, RZ, -R28, RZ ;  /* 0x8000001cff0d7210 */ /* 0x000fe20007ffe0ff */
[----:B------:R-:W-:Y:S01]  /*0440*/  HFMA2 R41, -RZ, RZ, 0, 0 ;  /* 0x00000000ff297431 */ /* 0x000fe200000001ff */
[----:B------:R-:W-:-:S05]  /*0450*/  ISETP.NE.U32.AND P3, PT, R28, RZ, PT ;  /* 0x000000ff1c00720c */ /* 0x000fca0003f65070 */
[----:B-1----:R-:W1:Y:S02]  /*0460*/  MUFU.RCP R7, R7 ;  /* 0x0000000700077308 */ /* 0x002e640000001000 */
[----:B-1----:R-:W-:-:S06]  /*0470*/  VIADD R10, R7, 0xffffffe ;  /* 0x0ffffffe070a7836 */ /* 0x002fcc0000000000 */
[----:B------:R1:W2:Y:S02]  /*0480*/  F2I.FTZ.U32.TRUNC.NTZ R11, R10 ;  /* 0x0000000a000b7305 */ /* 0x0002a4000021f000 */
[----:B-1----:R-:W-:Y:S02]  /*0490*/  IMAD.MOV.U32 R10, RZ, RZ, RZ ;  /* 0x000000ffff0a7224 */ /* 0x002fe400078e00ff */
[----:B--2---:R-:W-:-:S04]  /*04a0*/  IMAD R13, R13, R11, RZ ;  /* 0x0000000b0d0d7224 */ /* 0x004fc800078e02ff */
        /* <DEDUP_REMOVED lines=14> */
.L_x_1532:
[----:B------:R-:W-:Y:S01]  /*0590*/  IMAD.MOV.U32 R14, RZ, RZ, R6 ;  /* 0x000000ffff0e7224 */ /* 0x000fe200078e0006 */
[----:B------:R-:W-:Y:S01]  /*05a0*/  MOV R13, R7 ;  /* 0x00000007000d7202 */ /* 0x000fe20000000f00 */
[----:B------:R-:W-:Y:S01]  /*05b0*/  IMAD.MOV.U32 R12, RZ, RZ, R28 ;  /* 0x000000ffff0c7224 */ /* 0x000fe200078e001c */
[----:B------:R-:W-:Y:S02]  /*05c0*/  MOV R11, R29 ;  /* 0x0000001d000b7202 */ /* 0x000fe40000000f00 */
[----:B------:R-:W-:-:S07]  /*05d0*/  MOV R10, 0x5f0 ;  /* 0x000005f0000a7802 */ /* 0x000fce0000000f00 */
[----:B0-----:R-:W-:Y:S05]  /*05e0*/  CALL.REL.NOINC `($__internal_16_$__cuda_sm20_div_s64) ;  /* 0x00000070000c7944 */ /* 0x001fea0003c00000 */
        /* <DEDUP_REMOVED lines=9> */
.L_x_1533:
[----:B------:R-:W-:Y:S05]  /*0680*/  BSYNC.RECONVERGENT B1 ;  /* 0x0000000000017941 */ /* 0x000fea0003800200 */
.L_x_1531:
[----:B------:R-:W1:Y:S02]  /*0690*/  LDC.64 R6, c[0x0][0x3a0] ;  /* 0x0000e800ff067b82 */ /* 0x000e640000000a00 */
[----:B-1----:R-:W-:-:S06]  /*06a0*/  IMAD.WIDE.U32 R6, R9, 0x8, R6 ;  /* 0x0000000809067825 */ /* 0x002fcc00078e0006 */
        /* <DEDUP_REMOVED lines=32> */
.L_x_1535:
        /* <DEDUP_REMOVED lines=15> */
.L_x_1536:
[----:B------:R-:W-:Y:S05]  /*09a0*/  BSYNC.RECONVERGENT B1 ;  /* 0x0000000000017941 */ /* 0x000fea0003800200 */
.L_x_1534:
[----:B------:R-:W1:Y:S02]  /*09b0*/  LDC.64 R24, c[0x0][0x398] ;  /* 0x0000e600ff187b82 */ /* 0x000e640000000a00 */
[----:B-1----:R-:W-:-:S06]  /*09c0*/  IMAD.WIDE.U32 R24, R4, 0x8, R24 ;  /* 0x0000000804187825 */ /* 0x002fcc00078e0018 */
        /* <DEDUP_REMOVED lines=10> */
[----:B------:R-:W1:Y:S01]  /*0a70*/  I2F.U32.RP R6, R24 ;  /* 0x0000001800067306 */ /* 0x000e620000209000 */
[----:B------:R-:W-:Y:S01]  /*0a80*/  IMAD.MOV R13, RZ, RZ, -R24 ;  /* 0x000000ffff0d7224 */ /* 0x000fe200078e0a18 */
[----:B------:R-:W-:Y:S01]  /*0a90*/  ISETP.NE.U32.AND P3, PT, R24, RZ, PT ;  /* 0x000000ff1800720c */ /* 0x000fe20003f65070 */
[----:B------:R-:W-:-:S05]  /*0aa0*/  HFMA2 R41, -RZ, RZ, 0, 0 ;  /* 0x00000000ff297431 */ /* 0x000fca00000001ff */
[----:B-1----:R-:W1:Y:S02]  /*0ab0*/  MUFU.RCP R6, R6 ;  /* 0x0000000600067308 */ /* 0x002e640000001000 */
[----:B-1----:R-:W-:-:S06]  /*0ac0*/  IADD3 R10, PT, PT, R6, 0xffffffe, RZ ;  /* 0x0ffffffe060a7810 */ /* 0x002fcc0007ffe0ff */
[----:B------:R1:W2:Y:S02]  /*0ad0*/  F2I.FTZ.U32.TRUNC.NTZ R11, R10 ;  /* 0x0000000a000b7305 */ /* 0x0002a4000021f000 */
[----:B-1----:R-:W-:Y:S02]  /*0ae0*/  HFMA2 R10, -RZ, RZ, 0, 0 ;  /* 0x00000000ff0a7431 */ /* 0x002fe400000001ff */
        /* <DEDUP_REMOVED lines=16> */
.L_x_1538:
[----:B------:R-:W-:Y:S01]  /*0bf0*/  IMAD.MOV.U32 R14, RZ, RZ, R40 ;  /* 0x000000ffff0e7224 */ /* 0x000fe200078e0028 */
[----:B------:R-:W-:Y:S01]  /*0c00*/  MOV R13, R41 ;  /* 0x00000029000d7202 */ /* 0x000fe20000000f00 */
[----:B------:R-:W-:Y:S01]  /*0c10*/  IMAD.MOV.U32 R12, RZ, RZ, R24 ;  /* 0x000000ffff0c7224 */ /* 0x000fe200078e0018 */
[----:B------:R-:W-:Y:S02]  /*0c20*/  MOV R11, R25 ;  /* 0x00000019000b7202 */ /* 0x000fe40000000f00 */
[----:B------:R-:W-:-:S07]  /*0c30*/  MOV R10, 0xc50 ;  /* 0x00000c50000a7802 */ /* 0x000fce0000000f00 */
[----:B0-----:R-:W-:Y:S05]  /*0c40*/  CALL.REL.NOINC `($__internal_16_$__cuda_sm20_div_s64) ;  /* 0x0000006800747944 */ /* 0x001fea0003c00000 */
        /* <DEDUP_REMOVED lines=10> */
.L_x_1539:
[----:B------:R-:W-:Y:S05]  /*0cf0*/  BSYNC.RECONVERGENT B1 ;  /* 0x0000000000017941 */ /* 0x000fea0003800200 */
.L_x_1537:
[----:B------:R-:W1:Y:S02]  /*0d00*/  LDC.64 R42, c[0x0][0x3a0] ;  /* 0x0000e800ff2a7b82 */ /* 0x000e640000000a00 */
[----:B-1----:R-:W-:-:S06]  /*0d10*/  IMAD.WIDE.U32 R42, R4, 0x8, R42 ;  /* 0x00000008042a7825 */ /* 0x002fcc00078e002a */
        /* <DEDUP_REMOVED lines=33> */
.L_x_1541:
        /* <DEDUP_REMOVED lines=16> */
.L_x_1542:
[----:B------:R-:W-:Y:S05]  /*1030*/  BSYNC.RECONVERGENT B1 ;  /* 0x0000000000017941 */ /* 0x000fea0003800200 */
.L_x_1540:
[----:B------:R-:W1:Y:S01]  /*1040*/  LDC.64 R24, c[0x0][0x398] ;  /* 0x0000e600ff187b82 */ /* 0x000e620000000a00 */
[----:B------:R-:W-:-:S04]  /*1050*/  VIADD R6, R4, 0xffffffff ;  /* 0xffffffff04067836 */ /* 0x000fc80000000000 */
[----:B-1----:R-:W-:-:S06]  /*1060*/  IMAD.WIDE.U32 R24, R6, 0x8, R24 ;  /* 0x0000000806187825 */ /* 0x002fcc00078e0018 */
        /* <DEDUP_REMOVED lines=34> */
.L_x_1544:
        /* <DEDUP_REMOVED lines=16> */
.L_x_1545:
[----:B------:R-:W-:Y:S05]  /*1390*/  BSYNC.RECONVERGENT B1 ;  /* 0x0000000000017941 */ /* 0x000fea0003800200 */
.L_x_1543:
        /* <DEDUP_REMOVED lines=14> */
[----:B------:R-:W-:Y:S01]  /*1480*/  IMAD.MOV.U32 R25, RZ, RZ, RZ ;  /* 0x000000ffff197224 */ /* 0x000fe200078e00ff */
        /* <DEDUP_REMOVED lines=21> */
.L_x_1547:
[----:B------:R-:W-:Y:S01]  /*15e0*/  MOV R14, R26 ;  /* 0x0000001a000e7202 */ /* 0x000fe20000000f00 */
[----:B------:R-:W-:Y:S01]  /*15f0*/  IMAD.MOV.U32 R13, RZ, RZ, R27 ;  /* 0x000000ffff0d7224 */ /* 0x000fe200078e001b */
[----:B------:R-:W-:Y:S01]  /*1600*/  MOV R12, R24 ;  /* 0x00000018000c7202 */ /* 0x000fe20000000f00 */
[----:B------:R-:W-:Y:S01]  /*1610*/  IMAD.MOV.U32 R11, RZ, RZ, R25 ;  /* 0x000000ffff0b7224 */ /* 0x000fe200078e0019 */
[----:B------:R-:W-:-:S07]  /*1620*/  MOV R10, 0x1640 ;  /* 0x00001640000a7802 */ /* 0x000fce0000000f00 */
[----:B0-----:R-:W-:Y:S05]  /*1630*/  CALL.REL.NOINC `($__internal_16_$__cuda_sm20_div_s64) ;  /* 0x0000005c00f87944 */ /* 0x001fea0003c00000 */
        /* <DEDUP_REMOVED lines=10> */
.L_x_1548:
[----:B------:R-:W-:Y:S05]  /*16e0*/  BSYNC.RECONVERGENT B1 ;  /* 0x0000000000017941 */ /* 0x000fea0003800200 */
.L_x_1546:
[----:B------:R-:W1:Y:S02]  /*16f0*/  LDC.64 R26, c[0x0][0x398] ;  /* 0x0000e600ff1a7b82 */ /* 0x000e640000000a00 */
[----:B-1----:R-:W-:-:S06]  /*1700*/  IMAD.WIDE.U32 R26, R32, 0x8, R26 ;  /* 0x00000008201a7825 */ /* 0x002fcc00078e001a */
        /* <DEDUP_REMOVED lines=10> */
[----:B------:R-:W1:Y:S01]  /*17b0*/  I2F.U32.RP R10, R26 ;  /* 0x0000001a000a7306 */ /* 0x000e620000209000 */
[----:B------:R-:W-:Y:S01]  /*17c0*/  IMAD.MOV R11, RZ, RZ, -R26 ;  /* 0x000000ffff0b7224 */ /* 0x000fe200078e0a1a */
[----:B------:R-:W-:-:S06]  /*17d0*/  ISETP.NE.U32.AND P3, PT, R26, RZ, PT ;  /* 0x000000ff1a00720c */ /* 0x000fcc0003f65070 */
[----:B-1----:R-:W1:Y:S02]  /*17e0*/  MUFU.RCP R10, R10 ;  /* 0x0000000a000a7308 */ /* 0x002e640000001000 */
[----:B-1----:R-:W-:-:S06]  /*17f0*/  IADD3 R6, PT, PT, R10, 0xffffffe, RZ ;  /* 0x0ffffffe0a067810 */ /* 0x002fcc0007ffe0ff */
[----:B------:R1:W2:Y:S02]  /*1800*/  F2I.FTZ.U32.TRUNC.NTZ R7, R6 ;  /* 0x0000000600077305 */ /* 0x0002a4000021f000 */
[----:B-1----:R-:W-:Y:S02]  /*1810*/  HFMA2 R6, -RZ, RZ, 0, 0 ;  /* 0x00000000ff067431 */ /* 0x002fe400000001ff */
[----:B--2---:R-:W-:-:S04]  /*1820*/  IMAD R11, R11, R7, RZ ;  /* 0x000000070b0b7224 */ /* 0x004fc800078e02ff */
        /* <DEDUP_REMOVED lines=15> */
.L_x_1550:
[----:B------:R-:W-:Y:S01]  /*1920*/  MOV R14, R40 ;  /* 0x00000028000e7202 */ /* 0x000fe20000000f00 */
[----:B------:R-:W-:Y:S01]  /*1930*/  IMAD.MOV.U32 R13, RZ, RZ, R41 ;  /* 0x000000ffff0d7224 */ /* 0x000fe200078e0029 */
[----:B------:R-:W-:Y:S01]  /*1940*/  MOV R12, R26 ;  /* 0x0000001a000c7202 */ /* 0x000fe20000000f00 */
[----:B------:R-:W-:Y:S01]  /*1950*/  IMAD.MOV.U32 R11, RZ, RZ, R27 ;  /* 0x000000ffff0b7224 */ /* 0x000fe200078e001b */
[----:B------:R-:W-:-:S07]  /*1960*/  MOV R10, 0x1980 ;  /* 0x00001980000a7802 */ /* 0x000fce0000000f00 */
[----:B0-----:R-:W-:Y:S05]  /*1970*/  CALL.REL.NOINC `($__internal_16_$__cuda_sm20_div_s64) ;  /* 0x0000005c00287944 */ /* 0x001fea0003c00000 */
        /* <DEDUP_REMOVED lines=11> */
.L_x_1551:
[----:B------:R-:W-:Y:S05]  /*1a30*/  BSYNC.RECONVERGENT B1 ;  /* 0x0000000000017941 */ /* 0x000fea0003800200 */
.L_x_1549:
        /* <DEDUP_REMOVED lines=15> */
[----:B------:R-:W-:Y:S01]  /*1b30*/  ISETP.NE.U32.AND P3, PT, R26, RZ, PT ;  /* 0x000000ff1a00720c */ /* 0x000fe20003f65070 */
[----:B------:R-:W-:-:S04]  /*1b40*/  IMAD.MOV.U32 R25, RZ, RZ, RZ ;  /* 0x000000ffff197224 */ /* 0x000fc800078e00ff */
[----:B-1----:R-:W1:Y:S02]  /*1b50*/  MUFU.RCP R12, R12 ;  /* 0x0000000c000c7308 */ /* 0x002e640000001000 */
[----:B-1----:R-:W-:-:S06]  /*1b60*/  VIADD R13, R12, 0xffffffe ;  /* 0x0ffffffe0c0d7836 */ /* 0x002fcc0000000000 */
[----:B------:R-:W1:Y:S02]  /*1b70*/  F2I.FTZ.U32.TRUNC.NTZ R11, R13 ;  /* 0x0000000d000b7305 */ /* 0x000e64000021f000 */
        /* <DEDUP_REMOVED lines=16> */
.L_x_1553:
[----:B------:R-:W-:Y:S01]  /*1c80*/  MOV R14, R24 ;  /* 0x00000018000e7202 */ /* 0x000fe20000000f00 */
[----:B------:R-:W-:Y:S01]  /*1c90*/  IMAD.MOV.U32 R13, RZ, RZ, R25 ;  /* 0x000000ffff0d7224 */ /* 0x000fe200078e0019 */
[----:B------:R-:W-:Y:S01]  /*1ca0*/  MOV R12, R26 ;  /* 0x0000001a000c7202 */ /* 0x000fe20000000f00 */
[----:B------:R-:W-:Y:S01]  /*1cb0*/  IMAD.MOV.U32 R11, RZ, RZ, R27 ;  /* 0x000000ffff0b7224 */ /* 0x000fe200078e001b */
[----:B------:R-:W-:-:S07]  /*1cc0*/  MOV R10, 0x1ce0 ;  /* 0x00001ce0000a7802 */ /* 0x000fce0000000f00 */
[----:B0-----:R-:W-:Y:S05]  /*1cd0*/  CALL.REL.NOINC `($__internal_16_$__cuda_sm20_div_s64) ;  /* 0x0000005800507944 */ /* 0x001fea0003c00000 */
        /* <DEDUP_REMOVED lines=11> */
.L_x_1554:
[----:B------:R-:W-:Y:S05]  /*1d90*/  BSYNC.RECONVERGENT B1 ;  /* 0x0000000000017941 */ /* 0x000fea0003800200 */
.L_x_1552:
        /* <DEDUP_REMOVED lines=9> */
.L_x_1530:
[----:B------:R-:W1:Y:S02]  /*1e30*/  LDCU UR4, c[0x0][0x3a8] ;  /* 0x00007500ff0477ac */ /* 0x000e640008000800 */
[----:B-1----:R-:W-:-:S09]  /*1e40*/  ULOP3.LUT UP0, UR4, UR4, 0x3, URZ, 0xc0, !UPT ;  /* 0x0000000304047892 */ /* 0x002fd2000f80c0ff */
[----:B------:R-:W-:Y:S05]  /*1e50*/  BRA.U !UP0, `(.L_x_1529) ;  /* 0x00000011088c7547 */ /* 0x000fea000b800000 */
[----:B------:R-:W-:-:S09]  /*1e60*/  UISETP.NE.AND UP0, UPT, UR4, 0x1, UPT ;  /* 0x000000010400788c */ /* 0x000fd2000bf05270 */
[----:B------:R-:W-:Y:S05]  /*1e70*/  BRA.U !UP0, `(.L_x_1556) ;  /* 0x0000000d08487547 */ /* 0x000fea000b800000 */
[----:B------:R-:W1:Y:S02]  /*1e80*/  LDC.64 R8, c[0x0][0x398] ;  /* 0x0000e600ff087b82 */ /* 0x000e640000000a00 */
[----:B-1----:R-:W-:-:S06]  /*1e90*/  IMAD.WIDE.U32 R8, R4, 0x8, R8 ;  /* 0x0000000804087825 */ /* 0x002fcc00078e0008 */
[----:B------:R-:W2:Y:S01]  /*1ea0*/  LDG.E.64 R8, desc[UR10][R8.64] ;  /* 0x0000000a08087981 */ /* 0x000ea2000c1e1b00 */
[----:B------:R-:W-:Y:S01]  /*1eb0*/  BSSY.RECONVERGENT B1, `(.L_x_1557) ;  /* 0x000002b000017945 */ /* 0x000fe20003800200 */
[----:B--2---:R-:W-:-:S04]  /*1ec0*/  LOP3.LUT R10, R7, R9, RZ, 0xfc, !PT ;  /* 0x00000009070a7212 */ /* 0x004fc800078efcff */
[----:B------:R-:W-:-:S13]  /*1ed0*/  ISETP.NE.U32.AND P0, PT, R10, RZ, PT ;  /* 0x000000ff0a00720c */ /* 0x000fda0003f05070 */
[----:B------:R-:W-:Y:S05]  /*1ee0*/  @P0 BRA `(.L_x_1558) ;  /* 0x0000000000600947 */ /* 0x000fea0003800000 */
[----:B------:R-:W1:Y:S01]  /*1ef0*/  I2F.U32.RP R7, R8 ;  /* 0x0000000800077306 */ /* 0x000e620000209000 */
[----:B------:R-:W-:Y:S01]  /*1f00*/  IMAD.MOV R13, RZ, RZ, -R8 ;  /* 0x000000ffff0d7224 */ /* 0x000fe200078e0a08 */
[----:B------:R-:W-:Y:S02]  /*1f10*/  ISETP.NE.U32.AND P2, PT, R8, RZ, PT ;  /* 0x000000ff0800720c */ /* 0x000fe40003f45070 */
[----:B------:R-:W-:-:S04]  /*1f20*/  MOV R29, RZ ;  /* 0x000000ff001d7202 */ /* 0x000fc80000000f00 */
[----:B-1----:R-:W1:Y:S02]  /*1f30*/  MUFU.RCP R7, R7 ;  /* 0x0000000700077308 */ /* 0x002e640000001000 */
[----:B-1----:R-:W-:Y:S01]  /*1f40*/  IADD3 R10, PT, PT, R7, 0xffffffe, RZ ;  /* 0x0ffffffe070a7810 */ /* 0x002fe20007ffe0ff */
[----:B------:R-:W-:-:S05]  /*1f50*/  HFMA2 R7, -RZ, RZ, 0, 0 ;  /* 0x00000000ff077431 */ /* 0x000fca00000001ff */
        /* <DEDUP_REMOVED lines=17> */
.L_x_1558:
[----:B------:R-:W-:Y:S01]  /*2070*/  IMAD.MOV.U32 R14, RZ, RZ, R6 ;  /* 0x000000ffff0e7224 */ /* 0x000fe200078e0006 */
[----:B------:R-:W-:Y:S01]  /*2080*/  MOV R13, R7 ;  /* 0x00000007000d7202 */ /* 0x000fe20000000f00 */
[----:B------:R-:W-:Y:S01]  /*2090*/  IMAD.MOV.U32 R12, RZ, RZ, R8 ;  /* 0x000000ffff0c7224 */ /* 0x000fe200078e0008 */
[----:B------:R-:W-:Y:S02]  /*20a0*/  MOV R11, R9 ;  /* 0x00000009000b7202 */ /* 0x000fe40000000f00 */
[----:B------:R-:W-:-:S07]  /*20b0*/  MOV R10, 0x20d0 ;  /* 0x000020d0000a7802 */ /* 0x000fce0000000f00 */
[----:B0-----:R-:W-:Y:S05]  /*20c0*/  CALL.REL.NOINC `($__internal_16_$__cuda_sm20_div_s64) ;  /* 0x0000005400547944 */ /* 0x001fea0003c00000 */
        /* <DEDUP_REMOVED lines=9> */
.L_x_1559:
[----:B------:R-:W-:Y:S05]  /*2160*/  BSYNC.RECONVERGENT B1 ;  /* 0x0000000000017941 */ /* 0x000fea0003800200 */
.L_x_1557:
        /* <DEDUP_REMOVED lines=34> */
.L_x_1561:
        /* <DEDUP_REMOVED lines=14> */
.L_x_1562:
[----:B------:R-:W-:Y:S05]  /*2470*/  BSYNC.RECONVERGENT B1 ;  /* 0x0000000000017941 */ /* 0x000fea0003800200 */
.L_x_1560:
[----:B------:R-:W1:Y:S01]  /*2480*/  LDC.64 R24, c[0x0][0x398] ;  /* 0x0000e600ff187b82 */ /* 0x000e620000000a00 */
[----:B------:R-:W-:-:S04]  /*2490*/  VIADD R8, R4, 0xffffffff ;  /* 0xffffffff04087836 */ /* 0x000fc80000000000 */
[----:B-1----:R-:W-:-:S06]  /*24a0*/  IMAD.WIDE.U32 R24, R8, 0x8, R24 ;  /* 0x0000000808187825 */ /* 0x002fcc00078e0018 */
        /* <DEDUP_REMOVED lines=9> */
[----:B------:R-:W1:Y:S01]  /*2540*/  I2F.U32.RP R7, R24 ;  /* 0x0000001800077306 */ /* 0x000e620000209000 */
[----:B------:R-:W-:Y:S01]  /*2550*/  IADD3 R13, PT, PT, RZ, -R24, RZ ;  /* 0x80000018ff0d7210 */ /* 0x000fe20007ffe0ff */
[----:B------:R-:W-:Y:S01]  /*2560*/  HFMA2 R31, -RZ, RZ, 0, 0 ;  /* 0x00000000ff1f7431 */ /* 0x000fe200000001ff */
[----:B------:R-:W-:-:S05]  /*2570*/  ISETP.NE.U32.AND P2, PT, R24, RZ, PT ;  /* 0x000000ff1800720c */ /* 0x000fca0003f45070 */
[----:B-1----:R-:W1:Y:S02]  /*2580*/  MUFU.RCP R7, R7 ;  /* 0x0000000700077308 */ /* 0x002e640000001000 */
[----:B-1----:R-:W-:Y:S02]  /*2590*/  VIADD R10, R7, 0xffffffe ;  /* 0x0ffffffe070a7836 */ /* 0x002fe40000000000 */
[----:B------:R-:W-:-:S04]  /*25a0*/  IMAD.MOV.U32 R7, RZ, RZ, RZ ;  /* 0x000000ffff077224 */ /* 0x000fc800078e00ff */
        /* <DEDUP_REMOVED lines=17> */
.L_x_1564:
        /* <DEDUP_REMOVED lines=17> */
.L_x_1565:
[----:B------:R-:W-:Y:S05]  /*27d0*/  BSYNC.RECONVERGENT B1 ;  /* 0x0000000000017941 */ /* 0x000fea0003800200 */
.L_x_1563:
        /* <DEDUP_REMOVED lines=36> */
.L_x_1567:
        /* <DEDUP_REMOVED lines=17> */
.L_x_1568:
[----:B------:R-:W-:Y:S05]  /*2b30*/  BSYNC.RECONVERGENT B1 ;  /* 0x0000000000017941 */ /* 0x000fea0003800200 */
.L_x_1566:
[----:B------:R-:W-:Y:S01]  /*2b40*/  IMAD R11, R11, R32, RZ ;  /* 0x000000200b0b7224 */ /* 0x000fe200078e02ff */
[----:B------:R-:W-:Y:S01]  /*2b50*/  IADD3 R4, PT, PT, R4, -0x2, RZ ;  /* 0xfffffffe04047810 */ /* 0x000fe20007ffe0ff */
[----:B------:R-:W-:Y:S02]  /*2b60*/  IMAD.MOV.U32 R8, RZ, RZ, R26 ;  /* 0x000000ffff087224 */ /* 0x000fe400078e001a */
[-C--:B------:R-:W-:Y:S02]  /*2b70*/  IMAD R11, R33, R29.reuse, R11 ;  /* 0x0000001d210b7224 */ /* 0x080fe400078e020b */
[----:B------:R-:W-:-:S04]  /*2b80*/  IMAD.WIDE.U32 R26, R32, R29, R8 ;  /* 0x0000001d201a7225 */ /* 0x000fc800078e0008 */
[----:B------:R-:W-:-:S07]  /*2b90*/  IMAD.IADD R27, R27, 0x1, R11 ;  /* 0x000000011b1b7824 */ /* 0x000fce00078e020b */
.L_x_1556:
[----:B------:R-:W1:Y:S02]  /*2ba0*/  LDCU UR4, c[0x0][0x3a8] ;  /* 0x00007500ff0477ac */ /* 0x000e640008000800 */
[----:B-1----:R-:W-:-:S04]  /*2bb0*/  ULOP3.LUT UR4, UR4, 0x1, URZ, 0xc0, !UPT ;  /* 0x0000000104047892 */ /* 0x002fc8000f8ec0ff */
[----:B------:R-:W-:-:S09]  /*2bc0*/  UISETP.NE.U32.AND UP0, UPT, UR4, 0x1, UPT ;  /* 0x000000010400788c */ /* 0x000fd2000bf05070 */
[----:B------:R-:W-:Y:S05]  /*2bd0*/  BRA.U UP0, `(.L_x_1529) ;  /* 0x00000005002c7547 */ /* 0x000fea000b800000 */
        /* <DEDUP_REMOVED lines=27> */
.L_x_1570:
[----:B------:R-:W-:Y:S01]  /*2d90*/  MOV R28, R6 ;  /* 0x00000006001c7202 */ /* 0x000fe20000000f00 */
[----:B------:R-:W-:Y:S01]  /*2da0*/  IMAD.MOV.U32 R31, RZ, RZ, R7 ;  /* 0x000000ffff1f7224 */ /* 0x000fe200078e0007 */
[----:B------:R-:W-:Y:S01]  /*2db0*/  MOV R30, R14 ;  /* 0x0000000e001e7202 */ /* 0x000fe20000000f00 */
[----:B------:R-:W-:Y:S01]  /*2dc0*/  IMAD.MOV.U32 R29, RZ, RZ, R15 ;  /* 0x000000ffff1d7224 */ /* 0x000fe200078e000f */
[----:B------:R-:W-:-:S07]  /*2dd0*/  MOV R32, 0x2df0 ;  /* 0x00002df000207802 */ /* 0x000fce0000000f00 */
[----:B0-----:R-:W-:Y:S05]  /*2de0*/  CALL.REL.NOINC `($__internal_17_$__cuda_sm20_rem_s64) ;  /* 0x0000004c00587944 */ /* 0x001fea0003c00000 */
.L_x_1571:
[----:B------:R-:W-:Y:S05]  /*2df0*/  BSYNC.RECONVERGENT B1 ;  /* 0x0000000000017941 */ /* 0x000fea0003800200 */
.L_x_1569:
        /* <DEDUP_REMOVED lines=17> */
[----:B------:R-:W1:Y:S02]  /*2f10*/  F2I.FTZ.U32.TRUNC.NTZ R9, R11 ;  /* 0x0000000b00097305 */ /* 0x000e64000021f000 */
        /* <DEDUP_REMOVED lines=12> */
.L_x_1573:
[----:B------:R-:W-:Y:S01]  /*2fe0*/  MOV R30, R14 ;  /* 0x0000000e001e7202 */ /* 0x000fe20000000f00 */
[----:B------:R-:W-:Y:S01]  /*2ff0*/  IMAD.MOV.U32 R29, RZ, RZ, R15 ;  /* 0x000000ffff1d7224 */ /* 0x000fe200078e000f */
[----:B------:R-:W-:Y:S01]  /*3000*/  MOV R28, R24 ;  /* 0x00000018001c7202 */ /* 0x000fe20000000f00 */
[----:B------:R-:W-:Y:S01]  /*3010*/  IMAD.MOV.U32 R31, RZ, RZ, R25 ;  /* 0x000000ffff1f7224 */ /* 0x000fe200078e0019 */
[----:B------:R-:W-:-:S07]  /*3020*/  MOV R32, 0x3040 ;  /* 0x0000304000207802 */ /* 0x000fce0000000f00 */
[----:B0-----:R-:W-:Y:S05]  /*3030*/  CALL.REL.NOINC `($__internal_17_$__cuda_sm20_rem_s64) ;  /* 0x0000004800c47944 */ /* 0x001fea0003c00000 */
.L_x_1574:
[----:B------:R-:W-:Y:S05]  /*3040*/  BSYNC.RECONVERGENT B1 ;  /* 0x0000000000017941 */ /* 0x000fea0003800200 */
.L_x_1572:
[----:B------:R-:W-:Y:S02]  /*3050*/  IMAD R9, R9, R6, RZ ;  /* 0x0000000609097224 */ /* 0x000fe400078e02ff */
[----:B------:R-:W-:-:S04]  /*3060*/  IMAD.WIDE.U32 R26, R6, R8, R26 ;  /* 0x00000008061a7225 */ /* 0x000fc800078e001a */
[----:B------:R-:W-:-:S05]  /*3070*/  IMAD R9, R7, R8, R9 ;  /* 0x0000000807097224 */ /* 0x000fca00078e0209 */
[----:B------:R-:W-:-:S07]  /*3080*/  IADD3 R27, PT, PT, R27, R9, RZ ;  /* 0x000000091b1b7210 */ /* 0x000fce0007ffe0ff */
.L_x_1529:
[----:B------:R-:W1:Y:S02]  /*3090*/  LDCU.64 UR4, c[0x0][0x388] ;  /* 0x00007100ff0477ac */ /* 0x000e640008000a00 */
[----:B-1----:R-:W-:Y:S02]  /*30a0*/  LEA R6, P0, R22, UR4, 0x3 ;  /* 0x0000000416067c11 */ /* 0x002fe4000f8018ff */
[----:B------:R-:W-:Y:S02]  /*30b0*/  LEA R8, P1, R26, UR4, 0x3 ;  /* 0x000000041a087c11 */ /* 0x000fe4000f8218ff */
[----:B------:R-:W-:Y:S02]  /*30c0*/  LEA.HI.X R7, R22, UR5, R23, 0x3, P0 ;  /* 0x0000000516077c11 */ /* 0x000fe400080f1c17 */
[----:B------:R-:W-:-:S04]  /*30d0*/  LEA.HI.X R9, R26, UR5, R27, 0x3, P1 ;  /* 0x000000051a097c11 */ /* 0x000fc800088f1c1b */
[----:B------:R-:W2:Y:S04]  /*30e0*/  LDG.E.64 R6, desc[UR10][R6.64] ;  /* 0x0000000a06067981 */ /* 0x000ea8000c1e1b00 */
[----:B------:R-:W2:Y:S02]  /*30f0*/  LDG.E.64 R8, desc[UR10][R8.64] ;  /* 0x0000000a08087981 */ /* 0x000ea4000c1e1b00 */
[----:B--2---:R-:W-:-:S04]  /*3100*/  ISETP.GE.U32.AND P0, PT, R6, R8, PT ;  /* 0x000000080600720c */ /* 0x004fc80003f06070 */
[----:B------:R-:W-:-:S13]  /*3110*/  ISETP.GE.U32.AND.EX P0, PT, R7, R9, PT, P0 ;  /* 0x000000090700720c */ /* 0x000fda0003f06100 */
[----:B------:R-:W-:Y:S01]  /*3120*/  @!P0 IMAD.MOV.U32 R21, RZ, RZ, RZ ;  /* 0x000000ffff158224 */ /* 0x000fe200078e00ff */
[----:B------:R1:W-:Y:S04]  /*3130*/  @!P0 STS.64 [R2], R8 ;  /* 0x0000000802008388 */ /* 0x0003e80000000a00 */
[----:B------:R1:W-:Y:S04]  /*3140*/  @!P0 STS.64 [R3], R20 ;  /* 0x0000001403008388 */ /* 0x0003e80000000a00 */
[----:B------:R1:W-:Y:S04]  /*3150*/  @P0 STS.64 [R2], R6 ;  /* 0x0000000602000388 */ /* 0x0003e80000000a00 */
[----:B------:R1:W-:Y:S01]  /*3160*/  @P0 STS.64 [R3], R18 ;  /* 0x0000001203000388 */ /* 0x0003e20000000a00 */
[----:B------:R-:W-:Y:S05]  /*3170*/  BRA `(.L_x_1575) ;  /* 0x0000003400c07947 */ /* 0x000fea0003800000 */
.L_x_1528:
        /* <DEDUP_REMOVED lines=16> */
.L_x_1602:
[----:B------:R-:W1:Y:S01]  /*3280*/  LDC.64 R26, c[0x0][0x398] ;  /* 0x0000e600ff1a7b82 */ /* 0x000e620000000a00 */
[----:B------:R-:W-:-:S05]  /*3290*/  IADD3 R4, PT, PT, R22, 0x3, RZ ;  /* 0x0000000316047810 */ /* 0x000fca0007ffe0ff */
[----:B-1----:R-:W-:-:S06]  /*32a0*/  IMAD.WIDE.U32 R8, R4, 0x8, R26 ;  /* 0x0000000804087825 */ /* 0x002fcc00078e001a */
[----:B------:R-:W2:Y:S01]  /*32b0*/  LDG.E.64 R8, desc[UR10][R8.64] ;  /* 0x0000000a08087981 */ /* 0x000ea2000c1e1b00 */
[----:B------:R-:W-:Y:S01]  /*32c0*/  BSSY.RECONVERGENT B1, `(.L_x_1578) ;  /* 0x000002b000017945 */ /* 0x000fe20003800200 */
[----:B--2---:R-:W-:-:S04]  /*32d0*/  LOP3.LUT R10, R25, R9, RZ, 0xfc, !PT ;  /* 0x00000009190a7212 */ /* 0x004fc800078efcff */
[----:B------:R-:W-:-:S13]  /*32e0*/  ISETP.NE.U32.AND P0, PT, R10, RZ, PT ;  /* 0x000000ff0a00720c */ /* 0x000fda0003f05070 */
[----:B------:R-:W-:Y:S05]  /*32f0*/  @P0 BRA `(.L_x_1579) ;  /* 0x0000000000600947 */ /* 0x000fea0003800000 */
        /* <DEDUP_REMOVED lines=24> */
.L_x_1579:
[----:B------:R-:W-:Y:S01]  /*3480*/  MOV R14, R24 ;  /* 0x00000018000e7202 */ /* 0x000fe20000000f00 */
[----:B------:R-:W-:Y:S01]  /*3490*/  IMAD.MOV.U32 R13, RZ, RZ, R25 ;  /* 0x000000ffff0d7224 */ /* 0x000fe200078e0019 */
[----:B------:R-:W-:Y:S01]  /*34a0*/  MOV R12, R8 ;  /* 0x00000008000c7202 */ /* 0x000fe20000000f00 */
[----:B------:R-:W-:Y:S01]  /*34b0*/  IMAD.MOV.U32 R11, RZ, RZ, R9 ;  /* 0x000000ffff0b7224 */ /* 0x000fe200078e0009 */
[----:B------:R-:W-:-:S07]  /*34c0*/  MOV R10, 0x34e0 ;  /* 0x000034e0000a7802 */ /* 0x000fce0000000f00 */
[----:B0-----:R-:W-:Y:S05]  /*34d0*/  CALL.REL.NOINC `($__internal_16_$__cuda_sm20_div_s64) ;  /* 0x0000004000507944 */ /* 0x001fea0003c00000 */
        /* <DEDUP_REMOVED lines=9> */
.L_x_1580:
[----:B------:R-:W-:Y:S05]  /*3570*/  BSYNC.RECONVERGENT B1 ;  /* 0x0000000000017941 */ /* 0x000fea0003800200 */
.L_x_1578:
[----:B------:R-:W1:Y:S01]  /*3580*/  LDC.64 R10, c[0x0][0x3a0] ;  /* 0x0000e800ff0a7b82 */ /* 0x000e620000000a00 */
[----:B------:R-:W-:-:S04]  /*3590*/  VIADD R8, R22, 0x2 ;  /* 0x0000000216087836 */ /* 0x000fc80000000000 */
[----:B------:R-:W-:-:S06]  /*35a0*/  IMAD.WIDE.U32 R26, R8, 0x8, R26 ;  /* 0x00000008081a7825 */ /* 0x000fcc00078e001a */
        /* <DEDUP_REMOVED lines=34> */
.L_x_1582:
        /* <DEDUP_REMOVED lines=17> */
.L_x_1583:
[----:B------:R-:W-:Y:S05]  /*38e0*/  BSYNC.RECONVERGENT B1 ;  /* 0x0000000000017941 */ /* 0x000fea0003800200 */
.L_x_1581:
[----:B------:R-:W1:Y:S01]  /*38f0*/  LDC.64 R26, c[0x0][0x398] ;  /* 0x0000e600ff1a7b82 */ /* 0x000e620000000a00 */
[----:B------:R-:W-:-:S07]  /*3900*/  IADD3 R4, PT, PT, R22, 0x1, RZ ;  /* 0x0000000116047810 */ /* 0x000fce0007ffe0ff */
[----:B------:R-:W2:Y:S01]  /*3910*/  LDC.64 R12, c[0x0][0x3a0] ;  /* 0x0000e800ff0c7b82 */ /* 0x000ea20000000a00 */
[----:B-1----:R-:W-:-:S06]  /*3920*/  IMAD.WIDE.U32 R26, R4, 0x8, R26 ;  /* 0x00000008041a7825 */ /* 0x002fcc00078e001a */
[----:B------:R-:W3:Y:S01]  /*3930*/  LDG.E.64 R26, desc[UR10][R26.64] ;  /* 0x0000000a1a1a7981 */ /* 0x000ee2000c1e1b00 */
[----:B--2---:R-:W-:-:S06]  /*3940*/  IMAD.WIDE.U32 R12, R8, 0x8, R12 ;  /* 0x00000008080c7825 */ /* 0x004fcc00078e000c */
[----:B------:R-:W2:Y:S01]  /*3950*/  LDG.E.64 R12, desc[UR10][R12.64] ;  /* 0x0000000a0c0c7981 */ /* 0x000ea2000c1e1b00 */
        /* <DEDUP_REMOVED lines=33> */
.L_x_1585:
        /* <DEDUP_REMOVED lines=17> */
.L_x_1586:
[----:B------:R-:W-:Y:S05]  /*3c80*/  BSYNC.RECONVERGENT B1 ;  /* 0x0000000000017941 */ /* 0x000fea0003800200 */
.L_x_1584:
[----:B------:R-:W1:Y:S08]  /*3c90*/  LDC.64 R26, c[0x0][0x398] ;  /* 0x0000e600ff1a7b82 */ /* 0x000e700000000a00 */
[----:B------:R-:W2:Y:S01]  /*3ca0*/  LDC.64 R10, c[0x0][0x3a0] ;  /* 0x0000e800ff0a7b82 */ /* 0x000ea20000000a00 */
[----:B-1----:R-:W-:-:S06]  /*3cb0*/  IMAD.WIDE.U32 R26, R22, 0x8, R26 ;  /* 0x00000008161a7825 */ /* 0x002fcc00078e001a */
[----:B------:R-:W3:Y:S01]  /*3cc0*/  LDG.E.64 R26, desc[UR10][R26.64] ;  /* 0x0000000a1a1a7981 */ /* 0x000ee2000c1e1b00 */
[----:B--2---:R-:W-:-:S06]  /*3cd0*/  IMAD.WIDE.U32 R10, R4, 0x8, R10 ;  /* 0x00000008040a7825 */ /* 0x004fcc00078e000a */
[----:B------:R-:W2:Y:S01]  /*3ce0*/  LDG.E.64 R10, desc[UR10][R10.64] ;  /* 0x0000000a0a0a7981 */ /* 0x000ea2000c1e1b00 */
[----:B------:R-:W-:Y:S01]  /*3cf0*/  IMAD.MOV.U32 R29, RZ, RZ, R9 ;  /* 0x000000ffff1d7224 */ /* 0x000fe200078e0009 */
[----:B------:R-:W-:Y:S01]  /*3d00*/  BSSY.RECONVERGENT B1, `(.L_x_1587) ;  /* 0x0000032000017945 */ /* 0x000fe20003800200 */
[----:B------:R-:W-:Y:S02]  /*3d10*/  IADD3 R20, PT, PT, R22, -0x4, RZ ;  /* 0xfffffffc16147810 */ /* 0x000fe40007ffe0ff */
[----:B---3--:R-:W-:-:S04]  /*3d20*/  LOP3.LUT R4, R25, R27, RZ, 0xfc, !PT ;  /* 0x0000001b19047212 */ /* 0x008fc800078efcff */
[----:B------:R-:W-:Y:S01]  /*3d30*/  ISETP.NE.U32.AND P0, PT, R4, RZ, PT ;  /* 0x000000ff0400720c */ /* 0x000fe20003f05070 */
[-C--:B--2---:R-:W-:Y:S02]  /*3d40*/  IMAD R15, R11, R13.reuse, RZ ;  /* 0x0000000d0b0f7224 */ /* 0x084fe400078e02ff */
[----:B------:R-:W-:-:S04]  /*3d50*/  IMAD.WIDE.U32 R28, R10, R13, R28 ;  /* 0x0000000d0a1c7225 */ /* 0x000fc800078e001c */
[----:B------:R-:W-:-:S04]  /*3d60*/  IMAD R9, R10, R8, R15 ;  /* 0x000000080a097224 */ /* 0x000fc800078e020f */
[----:B------:R-:W-:Y:S02]  /*3d70*/  IMAD.IADD R9, R29, 0x1, R9 ;  /* 0x000000011d097824 */ /* 0x000fe400078e0209 */
[----:B------:R-:W-:Y:S05]  /*3d80*/  @P0 BRA `(.L_x_1588) ;  /* 0x0000000000600947 */ /* 0x000fea0003800000 */
[----:B------:R-:W1:Y:S01]  /*3d90*/  I2F.U32.RP R4, R26 ;  /* 0x0000001a00047306 */ /* 0x000e620000209000 */
[----:B------:R-:W-:Y:S01]  /*3da0*/  IMAD.MOV R13, RZ, RZ, -R26 ;  /* 0x000000ffff0d7224 */ /* 0x000fe200078e0a1a */
[----:B------:R-:W-:Y:S01]  /*3db0*/  ISETP.NE.U32.AND P2, PT, R26, RZ, PT ;  /* 0x000000ff1a00720c */ /* 0x000fe20003f45070 */
[----:B------:R-:W-:Y:S01]  /*3dc0*/  HFMA2 R27, -RZ, RZ, 0, 0 ;  /* 0x00000000ff1b7431 */ /* 0x000fe200000001ff */
[----:B------:R-:W-:-:S04]  /*3dd0*/  MOV R8, RZ ;  /* 0x000000ff00087202 */ /* 0x000fc80000000f00 */
        /* <DEDUP_REMOVED lines=19> */
.L_x_1588:
        /* <DEDUP_REMOVED lines=17> */
.L_x_1589:
[----:B------:R-:W-:Y:S05]  /*4020*/  BSYNC.RECONVERGENT B1 ;  /* 0x0000000000017941 */ /* 0x000fea0003800200 */
.L_x_1587:
[----:B------:R-:W1:Y:S01]  /*4030*/  LDC.64 R24, c[0x0][0x398] ;  /* 0x0000e600ff187b82 */ /* 0x000e620000000a00 */
[----:B------:R-:W-:-:S07]  /*4040*/  IADD3 R4, PT, PT, R22, -0x1, RZ ;  /* 0xffffffff16047810 */ /* 0x000fce0007ffe0ff */
        /* <DEDUP_REMOVED lines=37> */
.L_x_1591:
        /* <DEDUP_REMOVED lines=17> */
.L_x_1592:
[----:B------:R-:W-:Y:S05]  /*43b0*/  BSYNC.RECONVERGENT B1 ;  /* 0x0000000000017941 */ /* 0x000fea0003800200 */
.L_x_1590:
        /* <DEDUP_REMOVED lines=39> */
.L_x_1594:
        /* <DEDUP_REMOVED lines=17> */
.L_x_1595:
[----:B------:R-:W-:Y:S05]  /*4740*/  BSYNC.RECONVERGENT B1 ;  /* 0x0000000000017941 */ /* 0x000fea0003800200 */
.L_x_1593:
        /* <DEDUP_REMOVED lines=40> */
.L_x_1597:
        /* <DEDUP_REMOVED lines=17> */
.L_x_1598:
[----:B------:R-:W-:Y:S05]  /*4ae0*/  BSYNC.RECONVERGENT B1 ;  /* 0x0000000000017941 */ /* 0x000fea0003800200 */
.L_x_1596:
        /* <DEDUP_REMOVED lines=39> */
.L_x_1600:
        /* <DEDUP_REMOVED lines=17> */
.L_x_1601:
[----:B------:R-:W-:Y:S05]  /*4e70*/  BSYNC.RECONVERGENT B1 ;  /* 0x0000000000017941 */ /* 0x000fea0003800200 */
.L_x_1599:
[----:B------:R-:W1:Y:S02]  /*4e80*/  LDC.64 R10, c[0x0][0x3a0] ;  /* 0x0000e800ff0a7b82 */ /* 0x000e640000000a00 */
[----:B-1----:R-:W-:-:S06]  /*4e90*/  IMAD.WIDE.U32 R10, R20, 0x8, R10 ;  /* 0x00000008140a7825 */ /* 0x002fcc00078e000a */
        /* <DEDUP_REMOVED lines=13> */
.L_x_1577:
[----:B------:R-:W-:-:S13]  /*4f70*/  ISETP.NE.AND P0, PT, R23, RZ, PT ;  /* 0x000000ff1700720c */ /* 0x000fda0003f05270 */
[----:B------:R-:W-:Y:S05]  /*4f80*/  @!P0 BRA `(.L_x_1576) ;  /* 0x0000001800308947 */ /* 0x000fea0003800000 */
[----:B------:R-:W1:Y:S01]  /*4f90*/  LDC R8, c[0x0][0x3a8] ;  /* 0x0000ea00ff087b82 */ /* 0x000e620000000800 */
[----:B------:R-:W-:Y:S02]  /*4fa0*/  ISETP.GE.U32.AND P0, PT, R23, 0x4, PT ;  /* 0x000000041700780c */ /* 0x000fe40003f06070 */
[----:B-1----:R-:W-:-:S11]  /*4fb0*/  LOP3.LUT R8, R8, 0x3, RZ, 0xc0, !PT ;  /* 0x0000000308087812 */ /* 0x002fd600078ec0ff */
[----:B------:R-:W-:Y:S05]  /*4fc0*/  @!P0 BRA `(.L_x_1603) ;  /* 0x0000000c00908947 */ /* 0x000fea0003800000 */
        /* <DEDUP_REMOVED lines=9> */
[----:B------:R-:W-:Y:S01]  /*5060*/  ISETP.NE.U32.AND P2, PT, R20, RZ, PT ;  /* 0x000000ff1400720c */ /* 0x000fe20003f45070 */
[----:B------:R-:W-:Y:S01]  /*5070*/  IMAD.MOV.U32 R29, RZ, RZ, RZ ;  /* 0x000000ffff1d7224 */ /* 0x000fe200078e00ff */
        /* <DEDUP_REMOVED lines=19> */
.L_x_1605:
        /* <DEDUP_REMOVED lines=15> */
.L_x_1606:
[----:B------:R-:W-:Y:S05]  /*52a0*/  BSYNC.RECONVERGENT B1 ;  /* 0x0000000000017941 */ /* 0x000fea0003800200 */
.L_x_1604:
[----:B------:R-:W1:Y:S01]  /*52b0*/  LDC.64 R24, c[0x0][0x398] ;  /* 0x0000e600ff187b82 */ /* 0x000e620000000a00 */
[----:B------:R-:W-:-:S07]  /*52c0*/  VIADD R4, R22, 0xffffffff ;  /* 0xffffffff16047836 */ /* 0x000fce0000000000 */
[----:B------:R-:W2:Y:S01]  /*52d0*/  LDC.64 R10, c[0x0][0x3a0] ;  /* 0x0000e800ff0a7b82 */ /* 0x000ea20000000a00 */
[----:B-1----:R-:W-:-:S06]  /*52e0*/  IMAD.WIDE.U32 R24, R4, 0x8, R24 ;  /* 0x0000000804187825 */ /* 0x002fcc00078e0018 */
[----:B------:R-:W3:Y:S01]  /*52f0*/  LDG.E.64 R24, desc[UR10][R24.64] ;  /* 0x0000000a18187981 */ /* 0x000ee2000c1e1b00 */
[----:B--2---:R-:W-:-:S06]  /*5300*/  IMAD.WIDE.U32 R10, R22, 0x8, R10 ;  /* 0x00000008160a7825 */ /* 0x004fcc00078e000a */
[----:B------:R-:W2:Y:S01]  /*5310*/  LDG.E.64 R10, desc[UR10][R10.64] ;  /* 0x0000000a0a0a7981 */ /* 0x000ea2000c1e1b00 */
[----:B------:R-:W-:Y:S01]  /*5320*/  BSSY.RECONVERGENT B1, `(.L_x_1607) ;  /* 0x0000030000017945 */ /* 0x000fe20003800200 */
[----:B---3--:R-:W-:-:S04]  /*5330*/  LOP3.LUT R9, R29, R25, RZ, 0xfc, !PT ;  /* 0x000000191d097212 */ /* 0x008fc800078efcff */
[----:B------:R-:W-:Y:S01]  /*5340*/  ISETP.NE.U32.AND P0, PT, R9, RZ, PT ;  /* 0x000000ff0900720c */ /* 0x000fe20003f05070 */
[-C--:B--2---:R-:W-:Y:S02]  /*5350*/  IMAD R12, R11, R21.reuse, RZ ;  /* 0x000000150b0c7224 */ /* 0x084fe400078e02ff */
        /* <DEDUP_REMOVED lines=27> */
.L_x_1608:
        /* <DEDUP_REMOVED lines=17> */
.L_x_1609:
[----:B------:R-:W-:Y:S05]  /*5620*/  BSYNC.RECONVERGENT B1 ;  /* 0x0000000000017941 */ /* 0x000fea0003800200 */
.L_x_1607:
        /* <DEDUP_REMOVED lines=39> */
.L_x_1611:
        /* <DEDUP_REMOVED lines=17> */
.L_x_1612:
[----:B------:R-:W-:Y:S05]  /*59b0*/  BSYNC.RECONVERGENT B1 ;  /* 0x0000000000017941 */ /* 0x000fea0003800200 */
.L_x_1610:
        /* <DEDUP_REMOVED lines=22> */
[----:B------:R-:W-:-:S04]  /*5b20*/  HFMA2 R9, -RZ, RZ, 0, 0 ;  /* 0x00000000ff097431 */ /* 0x000fc800000001ff */
        /* <DEDUP_REMOVED lines=17> */
.L_x_1614:
        /* <DEDUP_REMOVED lines=17> */
.L_x_1615:
[----:B------:R-:W-:Y:S05]  /*5d50*/  BSYNC.RECONVERGENT B1 ;  /* 0x0000000000017941 */ /* 0x000fea0003800200 */
.L_x_1613:
[----:B------:R-:W1:Y:S02]  /*5d60*/  LDC.64 R10, c[0x0][0x3a0] ;  /* 0x0000e800ff0a7b82 */ /* 0x000e640000000a00 */
[----:B-1----:R-:W-:-:S06]  /*5d70*/  IMAD.WIDE.U32 R10, R4, 0x8, R10 ;  /* 0x00000008040a7825 */ /* 0x002fcc00078e000a */
        /* <DEDUP_REMOVED lines=9> */
.L_x_1603:
[----:B------:R-:W-:-:S13]  /*5e10*/  ISETP.NE.AND P0, PT, R8, RZ, PT ;  /* 0x000000ff0800720c */ /* 0x000fda0003f05270 */
[----:B------:R-:W-:Y:S05]  /*5e20*/  @!P0 BRA `(.L_x_1576) ;  /* 0x0000000800888947 */ /* 0x000fea0003800000 */
[----:B------:R-:W-:-:S13]  /*5e30*/  ISETP.NE.AND P0, PT, R8, 0x1, PT ;  /* 0x000000010800780c */ /* 0x000fda0003f05270 */
        /* <DEDUP_REMOVED lines=31> */
.L_x_1618:
        /* <DEDUP_REMOVED lines=15> */
.L_x_1619:
[----:B------:R-:W-:Y:S05]  /*6120*/  BSYNC.RECONVERGENT B1 ;  /* 0x0000000000017941 */ /* 0x000fea0003800200 */
.L_x_1617:
        /* <DEDUP_REMOVED lines=39> */
.L_x_1621:
        /* <DEDUP_REMOVED lines=15> */
[----:B------:R-:W-:-:S03]  /*6490*/  MOV R25, R15 ;  /* 0x0000000f00197202 */ /* 0x000fc60000000f00 */
[----:B------:R-:W-:-:S07]  /*64a0*/  IMAD.IADD R13, R11, 0x1, R13 ;  /* 0x000000010b0d7824 */ /* 0x000fce00078e020d */
.L_x_1622:
[----:B------:R-:W-:Y:S05]  /*64b0*/  BSYNC.RECONVERGENT B1 ;  /* 0x0000000000017941 */ /* 0x000fea0003800200 */
.L_x_1620:
        /* <DEDUP_REMOVED lines=11> */
.L_x_1616:
        /* <DEDUP_REMOVED lines=31> */
.L_x_1624:
[----:B------:R-:W-:Y:S01]  /*6760*/  MOV R30, R28 ;  /* 0x0000001c001e7202 */ /* 0x000fe20000000f00 */
[----:B------:R-:W-:Y:S01]  /*6770*/  IMAD.MOV.U32 R28, RZ, RZ, R24 ;  /* 0x000000ffff1c7224 */ /* 0x000fe200078e0018 */
[----:B------:R-:W-:Y:S02]  /*6780*/  MOV R31, R25 ;  /* 0x00000019001f7202 */ /* 0x000fe40000000f00 */
[----:B------:R-:W-:-:S07]  /*6790*/  MOV R32, 0x67b0 ;  /* 0x000067b000207802 */ /* 0x000fce0000000f00 */
[----:B0-----:R-:W-:Y:S05]  /*67a0*/  CALL.REL.NOINC `($__internal_17_$__cuda_sm20_rem_s64) ;  /* 0x0000001000e87944 */ /* 0x001fea0003c00000 */
.L_x_1625:
[----:B------:R-:W-:Y:S05]  /*67b0*/  BSYNC.RECONVERGENT B1 ;  /* 0x0000000000017941 */ /* 0x000fea0003800200 */
.L_x_1623:
[----:B------:R-:W1:Y:S02]  /*67c0*/  LDC.64 R10, c[0x0][0x3a0] ;  /* 0x0000e800ff0a7b82 */ /* 0x000e640000000a00 */
[----:B-1----:R-:W-:-:S06]  /*67d0*/  IMAD.WIDE.U32 R22, R22, 0x8, R10 ;  /* 0x0000000816167825 */ /* 0x002fcc00078e000a */
[----:B------:R-:W2:Y:S02]  /*67e0*/  LDG.E.64 R22, desc[UR10][R22.64] ;  /* 0x0000000a16167981 */ /* 0x000ea4000c1e1b00 */
[-C--:B--2---:R-:W-:Y:S02]  /*67f0*/  IMAD R13, R23, R8.reuse, RZ ;  /* 0x00000008170d7224 */ /* 0x084fe400078e02ff */
[----:B------:R-:W-:-:S04]  /*6800*/  IMAD.WIDE.U32 R10, R22, R8, RZ ;  /* 0x00000008160a7225 */ /* 0x000fc800078e00ff */
[----:B------:R-:W-:Y:S01]  /*6810*/  IMAD R13, R22, R9, R13 ;  /* 0x00000009160d7224 */ /* 0x000fe200078e020d */
[----:B------:R-:W-:-:S04]  /*6820*/  LEA R6, P0, R10, R6, 0x3 ;  /* 0x000000060a067211 */ /* 0x000fc800078018ff */
[----:B------:R-:W-:-:S04]  /*6830*/  IADD3 R4, PT, PT, R11, R13, RZ ;  /* 0x0000000d0b047210 */ /* 0x000fc80007ffe0ff */
[----:B------:R-:W-:-:S07]  /*6840*/  LEA.HI.X R7, R10, R7, R4, 0x3, P0 ;  /* 0x000000070a077211 */ /* 0x000fce00000f1c04 */
.L_x_1576:
[----:B------:R-:W2:Y:S04]  /*6850*/  LDG.E.64 R6, desc[UR10][R6.64] ;  /* 0x0000000a06067981 */ /* 0x000ea8000c1e1b00 */
[----:B--2---:R2:W-:Y:S04]  /*6860*/  STS.64 [R2], R6 ;  /* 0x0000000602007388 */ /* 0x0045e80000000a00 */
[----:B------:R2:W-:Y:S02]  /*6870*/  STS.64 [R3], R18 ;  /* 0x0000001203007388 */ /* 0x0005e40000000a00 */
.L_x_1575:
[----:B------:R-:W-:Y:S05]  /*6880*/  BSYNC.RECONVERGENT B0 ;  /* 0x0000000000007941 */ /* 0x000fea0003800200 */
.L_x_1527:
[----:B------:R-:W-:Y:S01]  /*6890*/  BAR.SYNC.DEFER_BLOCKING 0x0 ;  /* 0x0000000000007b1d */ /* 0x000fe20000010000 */
[----:B------:R-:W-:-:S13]  /*68a0*/  ISETP.GE.U32.AND P0, PT, R5, 0x42, PT ;  /* 0x000000420500780c */ /* 0x000fda0003f06070 */
[----:B------:R-:W-:Y:S05]  /*68b0*/  @!P0 BRA `(.L_x_1626) ;  /* 0x0000000000808947 */ /* 0x000fea0003800000 */
.L_x_1631:
[--C-:B------:R-:W-:Y:S01]  /*68c0*/  IMAD.MOV.U32 R4, RZ, RZ, R5.reuse ;  /* 0x000000ffff047224 */ /* 0x100fe200078e0005 */
[----:B------:R-:W-:Y:S01]  /*68d0*/  SHF.R.U32.HI R5, RZ, 0x1, R5 ;  /* 0x00000001ff057819 */ /* 0x000fe20000011605 */
[----:B------:R-:W-:Y:S03]  /*68e0*/  BSSY.RECONVERGENT B0, `(.L_x_1627) ;  /* 0x0000019000007945 */ /* 0x000fe60003800200 */
[----:B------:R-:W-:-:S13]  /*68f0*/  ISETP.GE.U32.AND P0, PT, R0, R5, PT ;  /* 0x000000050000720c */ /* 0x000fda0003f06070 */
[----:B-123--:R-:W-:Y:S05]  /*6900*/  @P0 BRA `(.L_x_1628) ;  /* 0x0000000000580947 */ /* 0x00efea0003800000 */
[C---:B------:R-:W-:Y:S01]  /*6910*/  LEA R10, R5.reuse, R2, 0x3 ;  /* 0x00000002050a7211 */ /* 0x040fe200078e18ff */
[----:B-12---:R-:W-:Y:S01]  /*6920*/  LDS.64 R6, [R2] ;  /* 0x0000000002067984 */ /* 0x006fe20000000a00 */
[----:B------:R-:W-:Y:S01]  /*6930*/  LEA R12, R5, R3, 0x3 ;  /* 0x00000003050c7211 */ /* 0x000fe200078e18ff */
[----:B------:R-:W-:Y:S03]  /*6940*/  BSSY.RELIABLE B1, `(.L_x_1629) ;  /* 0x0000010000017945 */ /* 0x000fe60003800100 */
[----:B------:R-:W1:Y:S02]  /*6950*/  LDS.64 R10, [R10] ;  /* 0x000000000a0a7984 */ /* 0x000e640000000a00 */
[----:B-1----:R-:W-:-:S04]  /*6960*/  ISETP.GE.U32.AND P0, PT, R6, R10, PT ;  /* 0x0000000a0600720c */ /* 0x002fc80003f06070 */
[----:B------:R-:W-:-:S13]  /*6970*/  ISETP.GE.U32.AND.EX P0, PT, R7, R11, PT, P0 ;  /* 0x0000000b0700720c */ /* 0x000fda0003f06100 */
[----:B------:R1:W2:Y:S01]  /*6980*/  @!P0 LDS.64 R8, [R12] ;  /* 0x000000000c088984 */ /* 0x0002a20000000a00 */
[----:B------:R-:W-:Y:S05]  /*6990*/  @!P0 BRA `(.L_x_1630) ;  /* 0x0000000000288947 */ /* 0x000fea0003800000 */
[----:B------:R-:W-:-:S04]  /*69a0*/  ISETP.NE.U32.AND P0, PT, R6, R10, PT ;  /* 0x0000000a0600720c */ /* 0x000fc80003f05070 */
[----:B------:R-:W-:-:S13]  /*69b0*/  ISETP.NE.AND.EX P0, PT, R7, R11, PT, P0 ;  /* 0x0000000b0700720c */ /* 0x000fda0003f05300 */
[----:B------:R-:W-:Y:S05]  /*69c0*/  @P0 BREAK.RELIABLE B1 ;  /* 0x0000000000010942 */ /* 0x000fea0003800100 */
[----:B------:R-:W-:Y:S05]  /*69d0*/  @P0 BRA `(.L_x_1628) ;  /* 0x0000000000240947 */ /* 0x000fea0003800000 */
[----:B--2---:R-:W-:Y:S04]  /*69e0*/  LDS.64 R8, [R12] ;  /* 0x000000000c087984 */ /* 0x004fe80000000a00 */
[----:B------:R-:W2:Y:S02]  /*69f0*/  LDS.64 R6, [R3] ;  /* 0x0000000003067984 */ /* 0x000ea40000000a00 */
[----:B--2---:R-:W-:-:S04]  /*6a00*/  ISETP.GT.U32.AND P0, PT, R6, R8, PT ;  /* 0x000000080600720c */ /* 0x004fc80003f04070 */
[----:B------:R-:W-:-:S13]  /*6a10*/  ISETP.GT.AND.EX P0, PT, R7, R9, PT, P0 ;  /* 0x000000090700720c */ /* 0x000fda0003f04300 */
[----:B------:R-:W-:Y:S05]  /*6a20*/  @!P0 BREAK.RELIABLE B1 ;  /* 0x0000000000018942 */ /* 0x000fea0003800100 */
[----:B------:R-:W-:Y:S05]  /*6a30*/  @!P0 BRA `(.L_x_1628) ;  /* 0x00000000000c8947 */ /* 0x000fea0003800000 */
.L_x_1630:
[----:B------:R-:W-:Y:S05]  /*6a40*/  BSYNC.RELIABLE B1 ;  /* 0x0000000000017941 */ /* 0x000fea0003800100 */
.L_x_1629:
[----:B------:R3:W-:Y:S04]  /*6a50*/  STS.64 [R2], R10 ;  /* 0x0000000a02007388 */ /* 0x0007e80000000a00 */
[----:B--2---:R3:W-:Y:S02]  /*6a60*/  STS.64 [R3], R8 ;  /* 0x0000000803007388 */ /* 0x0047e40000000a00 */
.L_x_1628:
[----:B------:R-:W-:Y:S05]  /*6a70*/  BSYNC.RECONVERGENT B0 ;  /* 0x0000000000007941 */ /* 0x000fea0003800200 */
.L_x_1627:
[----:B------:R-:W-:Y:S05]  /*6a80*/  WARPSYNC.ALL ;  /* 0x0000000000007948 */ /* 0x000fea0003800000 */
[----:B------:R-:W-:Y:S01]  /*6a90*/  BAR.SYNC.DEFER_BLOCKING 0x0 ;  /* 0x0000000000007b1d */ /* 0x000fe20000010000 */
[----:B------:R-:W-:-:S13]  /*6aa0*/  ISETP.GT.U32.AND P0, PT, R4, 0x83, PT ;  /* 0x000000830400780c */ /* 0x000fda0003f04070 */
[----:B------:R-:W-:Y:S05]  /*6ab0*/  @P0 BRA `(.L_x_1631) ;  /* 0xfffffffc00800947 */ /* 0x000fea000383ffff */
.L_x_1626:
[----:B------:R-:W-:-:S13]  /*6ac0*/  ISETP.GT.U32.AND P0, PT, R0, 0x1f, PT ;  /* 0x0000001f0000780c */ /* 0x000fda0003f04070 */
[----:B------:R-:W-:Y:S05]  /*6ad0*/  @P0 EXIT ;  /* 0x000000000000094d */ /* 0x000fea0003800000 */
[----:B------:R-:W-:Y:S01]  /*6ae0*/  LDS.64 R4, [R2] ;  /* 0x0000000002047984 */ /* 0x000fe20000000a00 */
[----:B------:R-:W-:Y:S04]  /*6af0*/  BSSY.RECONVERGENT B0, `(.L_x_1632) ;  /* 0x0000017000007945 */ /* 0x000fe80003800200 */
[----:B------:R-:W-:Y:S01]  /*6b00*/  BSSY.RELIABLE B1, `(.L_x_1633) ;  /* 0x0000011000017945 */ /* 0x000fe20003800100 */
[----:B-12---:R-:W1:Y:S02]  /*6b10*/  LDS.64 R6, [R2+0x100] ;  /* 0x0001000002067984 */ /* 0x006e640000000a00 */
[----:B-1----:R-:W-:-:S04]  /*6b20*/  ISETP.GE.U32.AND P0, PT, R4, R6, PT ;  /* 0x000000060400720c */ /* 0x002fc80003f06070 */
[----:B------:R-:W-:-:S13]  /*6b30*/  ISETP.GE.U32.AND.EX P0, PT, R5, R7, PT, P0 ;  /* 0x000000070500720c */ /* 0x000fda0003f06100 */
[----:B------:R-:W-:Y:S05]  /*6b40*/  @!P0 BRA `(.L_x_1634) ;  /* 0x0000000000308947 */ /* 0x000fea0003800000 */
[----:B------:R-:W-:Y:S04]  /*6b50*/  LDS.64 R4, [R2] ;  /* 0x0000000002047984 */ /* 0x000fe80000000a00 */
[----:B------:R-:W1:Y:S02]  /*6b60*/  LDS.64 R6, [R2+0x100] ;  /* 0x0001000002067984 */ /* 0x000e640000000a00 */
[----:B-1----:R-:W-:-:S04]  /*6b70*/  ISETP.NE.U32.AND P0, PT, R4, R6, PT ;  /* 0x000000060400720c */ /* 0x002fc80003f05070 */
[----:B------:R-:W-:-:S13]  /*6b80*/  ISETP.NE.AND.EX P0, PT, R5, R7, PT, P0 ;  /* 0x000000070500720c */ /* 0x000fda0003f05300 */
[----:B------:R-:W-:Y:S05]  /*6b90*/  @P0 BREAK.RELIABLE B1 ;  /* 0x0000000000010942 */ /* 0x000fea0003800100 */
[----:B------:R-:W-:Y:S05]  /*6ba0*/  @P0 BRA `(.L_x_1635) ;  /* 0x00000000002c0947 */ /* 0x000fea0003800000 */
[----:B------:R-:W-:Y:S04]  /*6bb0*/  LDS.64 R4, [R3] ;  /* 0x0000000003047984 */ /* 0x000fe80000000a00 */
[----:B------:R-:W1:Y:S02]  /*6bc0*/  LDS.64 R6, [R3+0x100] ;  /* 0x0001000003067984 */ /* 0x000e640000000a00 */
[----:B-1----:R-:W-:-:S04]  /*6bd0*/  ISETP.GT.U32.AND P0, PT, R4, R6, PT ;  /* 0x000000060400720c */ /* 0x002fc80003f04070 */
[----:B------:R-:W-:-:S13]  /*6be0*/  ISETP.GT.AND.EX P0, PT, R5, R7, PT, P0 ;  /* 0x000000070500720c */ /* 0x000fda0003f04300 */
[----:B------:R-:W-:Y:S05]  /*6bf0*/  @!P0 BREAK.RELIABLE B1 ;  /* 0x0000000000018942 */ /* 0x000fea0003800100 */
[----:B------:R-:W-:Y:S05]  /*6c00*/  @!P0 BRA `(.L_x_1635) ;  /* 0x0000000000148947 */ /* 0x000fea0003800000 */
.L_x_1634:
[----:B------:R-:W-:Y:S05]  /*6c10*/  BSYNC.RELIABLE B1 ;  /* 0x0000000000017941 */ /* 0x000fea0003800100 */
.L_x_1633:
[----:B------:R-:W1:Y:S04]  /*6c20*/  LDS.64 R4, [R3+0x100] ;  /* 0x0001000003047984 */ /* 0x000e680000000a00 */
[----:B-1----:R-:W-:Y:S04]  /*6c30*/  STS.64 [R3], R4 ;  /* 0x0000000403007388 */ /* 0x002fe80000000a00 */
[----:B------:R-:W1:Y:S04]  /*6c40*/  LDS.64 R6, [R2+0x100] ;  /* 0x0001000002067984 */ /* 0x000e680000000a00 */
[----:B-1----:R1:W-:Y:S02]  /*6c50*/  STS.64 [R2], R6 ;  /* 0x0000000602007388 */ /* 0x0023e40000000a00 */
.L_x_1635:
[----:B------:R-:W-:Y:S05]  /*6c60*/  BSYNC.RECONVERGENT B0 ;  /* 0x0000000000007941 */ /* 0x000fea0003800200 */
.L_x_1632:
[----:B------:R-:W-:Y:S05]  /*6c70*/  WARPSYNC.ALL ;  /* 0x0000000000007948 */ /* 0x000fea0003800000 */
[----:B------:R-:W-:Y:S01]  /*6c80*/  LDS.64 R4, [R2] ;  /* 0x0000000002047984 */ /* 0x000fe20000000a00 */
[----:B------:R-:W-:Y:S04]  /*6c90*/  BSSY.RECONVERGENT B0, `(.L_x_1636) ;  /* 0x0000017000007945 */ /* 0x000fe80003800200 */
[----:B------:R-:W-:Y:S01]  /*6ca0*/  BSSY.RELIABLE B2, `(.L_x_1637) ;  /* 0x0000011000027945 */ /* 0x000fe20003800100 */
[----:B-1----:R-:W1:Y:S02]  /*6cb0*/  LDS.64 R6, [R2+0x80] ;  /* 0x0000800002067984 */ /* 0x002e640000000a00 */
        /* <DEDUP_REMOVED lines=15> */
.L_x_1638:
[----:B------:R-:W-:Y:S05]  /*6db0*/  BSYNC.RELIABLE B2 ;  /* 0x0000000000027941 */ /* 0x000fea0003800100 */
.L_x_1637:
[----:B------:R-:W1:Y:S04]  /*6dc0*/  LDS.64 R4, [R3+0x80] ;  /* 0x0000800003047984 */ /* 0x000e680000000a00 */
[----:B-1----:R-:W-:Y:S04]  /*6dd0*/  STS.64 [R3], R4 ;  /* 0x0000000403007388 */ /* 0x002fe80000000a00 */
[----:B------:R-:W1:Y:S04]  /*6de0*/  LDS.64 R6, [R2+0x80] ;  /* 0x0000800002067984 */ /* 0x000e680000000a00 */
[----:B-1----:R1:W-:Y:S02]  /*6df0*/  STS.64 [R2], R6 ;  /* 0x0000000602007388 */ /* 0x0023e40000000a00 */
.L_x_1639:
[----:B------:R-:W-:Y:S05]  /*6e00*/  BSYNC.RECONVERGENT B0 ;  /* 0x0000000000007941 */ /* 0x000fea0003800200 */
.L_x_1636:
        /* <DEDUP_REMOVED lines=20> */
.L_x_1642:
[----:B------:R-:W-:Y:S05]  /*6f50*/  BSYNC.RELIABLE B3 ;  /* 0x0000000000037941 */ /* 0x000fea0003800100 */
.L_x_1641:
[----:B------:R-:W1:Y:S04]  /*6f60*/  LDS.64 R4, [R3+0x40] ;  /* 0x0000400003047984 */ /* 0x000e680000000a00 */
[----:B-1----:R-:W-:Y:S04]  /*6f70*/  STS.64 [R3], R4 ;  /* 0x0000000403007388 */ /* 0x002fe80000000a00 */
[----:B------:R-:W1:Y:S04]  /*6f80*/  LDS.64 R6, [R2+0x40] ;  /* 0x0000400002067984 */ /* 0x000e680000000a00 */
[----:B-1----:R1:W-:Y:S02]  /*6f90*/  STS.64 [R2], R6 ;  /* 0x0000000602007388 */ /* 0x0023e40000000a00 */
.L_x_1643:
[----:B------:R-:W-:Y:S05]  /*6fa0*/  BSYNC.RECONVERGENT B0 ;  /* 0x0000000000007941 */ /* 0x000fea0003800200 */
.L_x_1640:
        /* <DEDUP_REMOVED lines=20> */
.L_x_1646:
[----:B------:R-:W-:Y:S05]  /*70f0*/  BSYNC.RELIABLE B4 ;  /* 0x0000000000047941 */ /* 0x000fea0003800100 */
.L_x_1645:
[----:B------:R-:W1:Y:S04]  /*7100*/  LDS.64 R4, [R3+0x20] ;  /* 0x0000200003047984 */ /* 0x000e680000000a00 */
[----:B-1----:R-:W-:Y:S04]  /*7110*/  STS.64 [R3], R4 ;  /* 0x0000000403007388 */ /* 0x002fe80000000a00 */
[----:B------:R-:W1:Y:S04]  /*7120*/  LDS.64 R6, [R2+0x20] ;  /* 0x0000200002067984 */ /* 0x000e680000000a00 */
[----:B-1----:R1:W-:Y:S02]  /*7130*/  STS.64 [R2], R6 ;  /* 0x0000000602007388 */ /* 0x0023e40000000a00 */
.L_x_1647:
[----:B------:R-:W-:Y:S05]  /*7140*/  BSYNC.RECONVERGENT B0 ;  /* 0x0000000000007941 */ /* 0x000fea0003800200 */
.L_x_1644:
        /* <DEDUP_REMOVED lines=20> */
.L_x_1650:
[----:B------:R-:W-:Y:S05]  /*7290*/  BSYNC.RELIABLE B5 ;  /* 0x0000000000057941 */ /* 0x000fea0003800100 */
.L_x_1649:
[----:B------:R-:W1:Y:S04]  /*72a0*/  LDS.64 R4, [R3+0x10] ;  /* 0x0000100003047984 */ /* 0x000e680000000a00 */
[----:B-1----:R-:W-:Y:S04]  /*72b0*/  STS.64 [R3], R4 ;  /* 0x0000000403007388 */ /* 0x002fe80000000a00 */
[----:B------:R-:W1:Y:S04]  /*72c0*/  LDS.64 R6, [R2+0x10] ;  /* 0x0000100002067984 */ /* 0x000e680000000a00 */
[----:B-1----:R1:W-:Y:S02]  /*72d0*/  STS.64 [R2], R6 ;  /* 0x0000000602007388 */ /* 0x0023e40000000a00 */
.L_x_1651:
[----:B------:R-:W-:Y:S05]  /*72e0*/  BSYNC.RECONVERGENT B0 ;  /* 0x0000000000007941 */ /* 0x000fea0003800200 */
.L_x_1648:
        /* <DEDUP_REMOVED lines=20> */
.L_x_1654:
[----:B------:R-:W-:Y:S05]  /*7430*/  BSYNC.RELIABLE B6 ;  /* 0x0000000000067941 */ /* 0x000fea0003800100 */
.L_x_1653:
[----:B------:R-:W1:Y:S04]  /*7440*/  LDS.64 R4, [R3+0x8] ;  /* 0x0000080003047984 */ /* 0x000e680000000a00 */
[----:B-1----:R-:W-:Y:S04]  /*7450*/  STS.64 [R3], R4 ;  /* 0x0000000403007388 */ /* 0x002fe80000000a00 */
[----:B------:R-:W1:Y:S04]  /*7460*/  LDS.64 R6, [R2+0x8] ;  /* 0x0000080002067984 */ /* 0x000e680000000a00 */
[----:B-1----:R1:W-:Y:S02]  /*7470*/  STS.64 [R2], R6 ;  /* 0x0000000602007388 */ /* 0x0023e40000000a00 */
.L_x_1655:
[----:B------:R-:W-:Y:S05]  /*7480*/  BSYNC.RECONVERGENT B0 ;  /* 0x0000000000007941 */ /* 0x000fea0003800200 */
.L_x_1652:
[----:B------:R-:W-:Y:S05]  /*7490*/  WARPSYNC.ALL ;  /* 0x0000000000007948 */ /* 0x000fea0003800000 */
[----:B------:R-:W-:-:S13]  /*74a0*/  ISETP.NE.AND P0, PT, R0, RZ, PT ;  /* 0x000000ff0000720c */ /* 0x000fda0003f05270 */
[----:B------:R-:W-:Y:S05]  /*74b0*/  @P0 EXIT ;  /* 0x000000000000094d */ /* 0x000fea0003800000 */
[----:B------:R-:W2:Y:S01]  /*74c0*/  S2UR UR5, SR_CgaCtaId ;  /* 0x00000000000579c3 */ /* 0x000ea20000008800 */
[----:B------:R-:W-:Y:S01]  /*74d0*/  UMOV UR4, 0x400 ;  /* 0x0000040000047882 */ /* 0x000fe20000000000 */
[----:B------:R-:W-:Y:S01]  /*74e0*/  LDS.64 R4, [UR8] ;  /* 0x00000008ff047984 */ /* 0x000fe20008000a00 */
[----:B------:R-:W4:Y:S01]  /*74f0*/  LDCU.64 UR12, c[0x0][0x390] ;  /* 0x00007200ff0c77ac */ /* 0x000f220008000a00 */
[----:B------:R-:W-:-:S04]  /*7500*/  IMAD.MOV.U32 R17, RZ, RZ, RZ ;  /* 0x000000ffff117224 */ /* 0x000fc800078e00ff */
[----:B-1----:R-:W1:Y:S01]  /*7510*/  LDC.64 R6, c[0x0][0x3c8] ;  /* 0x0000f200ff067b82 */ /* 0x002e620000000a00 */
[----:B--2---:R-:W-:Y:S01]  /*7520*/  ULEA UR4, UR5, UR4, 0x18 ;  /* 0x0000000405047291 */ /* 0x004fe2000f8ec0ff */
[----:B-1----:R-:W-:-:S08]  /*7530*/  IMAD R0, R6, UR7, RZ ;  /* 0x0000000706007c24 */ /* 0x002fd0000f8e02ff */
[----:B0--3--:R-:W0:Y:S01]  /*7540*/  LDS.64 R2, [UR4] ;  /* 0x00000004ff027984 */ /* 0x009e220008000a00 */
[----:B------:R-:W-:Y:S01]  /*7550*/  IMAD.WIDE.U32 R16, R6, UR6, R16 ;  /* 0x0000000606107c25 */ /* 0x000fe2000f8e0010 */
[----:B------:R-:W1:Y:S03]  /*7560*/  LDCU.64 UR4, c[0x0][0x380] ;  /* 0x00007000ff0477ac */ /* 0x000e660008000a00 */
[----:B------:R-:W-:Y:S01]  /*7570*/  IMAD R7, R7, UR6, R0 ;  /* 0x0000000607077c24 */ /* 0x000fe2000f8e0200 */
[----:B------:R-:W-:-:S04]  /*7580*/  SHF.L.U32 R8, R16, 0x3, RZ ;  /* 0x0000000310087819 */ /* 0x000fc800000006ff */
[----:B------:R-:W-:-:S04]  /*7590*/  IADD3 R7, PT, PT, R17, R7, RZ ;  /* 0x0000000711077210 */ /* 0x000fc80007ffe0ff */
[----:B------:R-:W-:Y:S02]  /*75a0*/  SHF.L.U64.HI R16, R16, 0x3, R7 ;  /* 0x0000000310107819 */ /* 0x000fe40000010207 */
[C---:B-1----:R-:W-:Y:S02]  /*75b0*/  IADD3 R6, P0, PT, R8.reuse, UR4, RZ ;  /* 0x0000000408067c10 */ /* 0x042fe4000ff1e0ff */
[----:B----4-:R-:W-:Y:S02]  /*75c0*/  IADD3 R8, P1, PT, R8, UR12, RZ ;  /* 0x0000000c08087c10 */ /* 0x010fe4000ff3e0ff */
[C---:B------:R-:W-:Y:S02]  /*75d0*/  IADD3.X R7, PT, PT, R16.reuse, UR5, RZ, P0, !PT ;  /* 0x0000000510077c10 */ /* 0x040fe400087fe4ff */
[----:B------:R-:W-:-:S03]  /*75e0*/  IADD3.X R9, PT, PT, R16, UR13, RZ, P1, !PT ;  /* 0x0000000d10097c10 */ /* 0x000fc60008ffe4ff */
[----:B0-----:R-:W-:Y:S04]  /*75f0*/  STG.E.64 desc[UR10][R6.64], R2 ;  /* 0x0000000206007986 */ /* 0x001fe8000c101b0a */
[----:B------:R-:W-:Y:S01]  /*7600*/  STG.E.64 desc[UR10][R8.64], R4 ;  /* 0x0000000408007986 */ /* 0x000fe2000c101b0a */
[----:B------:R-:W-:Y:S05]  /*7610*/  EXIT ;  /* 0x000000000000794d */ /* 0x000fea0003800000 */
        .weak           $__internal_16_$__cuda_sm20_div_s64
        .type           $__internal_16_$__cuda_sm20_div_s64,@function
        .size           $__internal_16_$__cuda_sm20_div_s64,($__internal_17_$__cuda_sm20_rem_s64 - $__internal_16_$__cuda_sm20_div_s64)
$__internal_16_$__cuda_sm20_div_s64:
        /* <DEDUP_REMOVED lines=31> */
[----:B------:R-:W-:-:S04]  /*7810*/  IMAD.HI.U32 R36, P0, R15, R36, R38 ;  /* 0x000000240f247227 */ /* 0x000fc80007800026 */
[----:B------:R-:W-:Y:S02]  /*7820*/  HFMA2 R39, -RZ, RZ, 0, 0 ;  /* 0x00000000ff277431 */ /* 0x000fe400000001ff */
        /* <DEDUP_REMOVED lines=40> */
[-C--:B------:R-:W-:Y:S02]  /*7ab0*/  IADD3 R14, P3, PT, RZ, -R37.reuse, RZ ;  /* 0x80000025ff0e7210 */ /* 0x080fe40007f7e0ff */
[----:B------:R-:W-:Y:S02]  /*7ac0*/  ISETP.GE.AND P1, PT, R13, RZ, PT ;  /* 0x000000ff0d00720c */ /* 0x000fe40003f26270 */
[----:B------:R-:W-:Y:S01]  /*7ad0*/  ISETP.NE.AND.EX P0, PT, R11, RZ, PT, P0 ;  /* 0x000000ff0b00720c */ /* 0x000fe20003f05300 */
[----:B------:R-:W-:Y:S01]  /*7ae0*/  IMAD.X R12, RZ, RZ, ~R15, P3 ;  /* 0x000000ffff0c7224 */ /* 0x000fe200018e0e0f */
[----:B------:R-:W-:Y:S02]  /*7af0*/  MOV R11, 0x0 ;  /* 0x00000000000b7802 */ /* 0x000fe40000000f00 */
[----:B------:R-:W-:Y:S02]  /*7b00*/  SEL R14, R14, R37, !P1 ;  /* 0x000000250e0e7207 */ /* 0x000fe40004800000 */
[----:B------:R-:W-:-:S02]  /*7b10*/  SEL R12, R12, R15, !P1 ;  /* 0x0000000f0c0c7207 */ /* 0x000fc40004800000 */
[----:B------:R-:W-:Y:S02]  /*7b20*/  SEL R14, R14, 0xffffffff, P0 ;  /* 0xffffffff0e0e7807 */ /* 0x000fe40000000000 */
[----:B------:R-:W-:Y:S01]  /*7b30*/  SEL R15, R12, 0xffffffff, P0 ;  /* 0xffffffff0c0f7807 */ /* 0x000fe20000000000 */
[----:B------:R-:W-:Y:S06]  /*7b40*/  RET.REL.NODEC R10 `(nkd_u64) ;  /* 0xffffff840a2c7950 */ /* 0x000fec0003c3ffff */
        .weak           $__internal_17_$__cuda_sm20_rem_s64
        .type           $__internal_17_$__cuda_sm20_rem_s64,@function
        .size           $__internal_17_$__cuda_sm20_rem_s64,(.L_x_4853 - $__internal_17_$__cuda_sm20_rem_s64)
$__internal_17_$__cuda_sm20_rem_s64:
        /* <DEDUP_REMOVED lines=76> */
[----:B------:R-:W-:Y:S06]  /*8010*/  RET.REL.NODEC R32 `(nkd_u64) ;  /* 0xffffff7c20f87950 */ /* 0x000fec0003c3ffff */
.L_x_1656:
        /* <DEDUP_REMOVED lines=14> */
.L_x_4853:


//--------------------- .text.contiguous_reduce2_u64 --------------------------
	.section	.text.contiguous_reduce2_u64,"ax",@progbits
	.align	128
        .global         contiguous_reduce2_u64
        .type           contiguous_reduce2_u64,@function
        .size           contiguous_reduce2_u64,(.L_x_4910 - contiguous_reduce2_u64)
        .other          contiguous_reduce2_u64,@"STO_CUDA_ENTRY STV_DEFAULT"
contiguous_reduce2_u64:
.text.contiguous_reduce2_u64:
[----:B------:R-:W-:Y:S01]  /*0000*/  LDC R1, c[0x0][0x37c] ;  /* 0x0000df00ff017b82 */ /* 0x000fe20000000800 */
[----:B------:R-:W0:Y:S07]  /*0010*/  S2R R0, SR_CTAID.X ;  /* 0x0000000000007919 */ /* 0x000e2e0000002500 */
[----:B------:R-:W1:Y:S01]  /*0020*/  S2UR UR5, SR_CgaCtaId ;  /* 0x00000000000579c3 */ /* 0x000e620000008800 */
[----:B------:R-:W2:Y:S01]  /*0030*/  LDCU UR7, c[0x0][0x360] ;  /* 0x00006c00ff0777ac */ /* 0x000ea20008000800 */
[----:B------:R-:W-:Y:S01]  /*0040*/  BSSY.RECONVERGENT B0, `(.L_x_1657) ;  /* 0x0000052000007945 */ /* 0x000fe20003800200 */
[----:B------:R-:W3:Y:S01]  /*0050*/  S2R R2, SR_TID.X ;  /* 0x0000000000027919 */ /* 0x000ee20000002100 */
        /* <DEDUP_REMOVED lines=14> */
[----:B------:R0:W-:Y:S02]  /*0140*/  STS.64 [R4], RZ ;  /* 0x000000ff04007388 */ /* 0x0001e40000000a00 */
        /* <DEDUP_REMOVED lines=13> */
[----:B--2---:R-:W-:-:S04]  /*0220*/  ISETP.GE.U32.AND P0, PT, R6, R8, PT ;  /* 0x000000080600720c */ /* 0x004fc80003f06070 */
[----:B------:R-:W-:-:S13]  /*0230*/  ISETP.GE.U32.AND.EX P0, PT, R7, R9, PT, P0 ;  /* 0x000000090700720c */ /* 0x000fda0003f06100 */
[----:B------:R-:W-:Y:S05]  /*0240*/  @P0 BRA `(.L_x_1659) ;  /* 0x0000000000140947 */ /* 0x000fea0003800000 */
[----:B------:R-:W0:Y:S02]  /*0250*/  LDCU.64 UR4, c[0x0][0x388] ;  /* 0x00007100ff0477ac */ /* 0x000e240008000a00 */
[----:B0-----:R-:W-:-:S04]  /*0260*/  IADD3 R6, P0, PT, R12, UR4, RZ ;  /* 0x000000040c067c10 */ /* 0x001fc8000ff1e0ff */
[----:B------:R-:W-:-:S06]  /*0270*/  IADD3.X R7, PT, PT, R13, UR5, RZ, P0, !PT ;  /* 0x000000050d077c10 */ /* 0x000fcc00087fe4ff */
[----:B------:R-:W5:Y:S01]  /*0280*/  LDG.E.64 R6, desc[UR8][R6.64] ;  /* 0x0000000806067981 */ /* 0x000f62000c1e1b00 */
[----:B------:R-:W-:Y:S05]  /*0290*/  BRA `(.L_x_1660) ;  /* 0x0000000000587947 */ /* 0x000fea0003800000 */
.L_x_1659:
[----:B------:R-:W-:Y:S01]  /*02a0*/  ISETP.NE.U32.AND P0, PT, R6, R8, PT ;  /* 0x000000080600720c */ /* 0x000fe20003f05070 */
[----:B------:R-:W-:Y:S03]  /*02b0*/  BSSY.RELIABLE B1, `(.L_x_1661) ;  /* 0x0000018000017945 */ /* 0x000fe60003800100 */
[----:B------:R-:W-:-:S13]  /*02c0*/  ISETP.NE.AND.EX P0, PT, R7, R9, PT, P0 ;  /* 0x000000090700720c */ /* 0x000fda0003f05300 */
[----:B------:R-:W-:Y:S05]  /*02d0*/  @!P0 BRA `(.L_x_1662) ;  /* 0x0000000000148947 */ /* 0x000fea0003800000 */
[----:B------:R-:W0:Y:S02]  /*02e0*/  LDCU.64 UR4, c[0x0][0x388] ;  /* 0x00007100ff0477ac */ /* 0x000e240008000a00 */
[----:B0-----:R-:W-:-:S04]  /*02f0*/  IADD3 R10, P0, PT, R10, UR4, RZ ;  /* 0x000000040a0a7c10 */ /* 0x001fc8000ff1e0ff */
[----:B------:R-:W-:-:S06]  /*0300*/  IADD3.X R11, PT, PT, R11, UR5, RZ, P0, !PT ;  /* 0x000000050b0b7c10 */ /* 0x000fcc00087fe4ff */
[----:B------:R-:W5:Y:S01]  /*0310*/  LDG.E.64 R10, desc[UR8][R10.64] ;  /* 0x000000080a0a7981 */ /* 0x000f62000c1e1b00 */
[----:B------:R-:W-:Y:S05]  /*0320*/  BRA `(.L_x_1663) ;  /* 0x0000000000407947 */ /* 0x000fea0003800000 */
.L_x_1662:
        /* <DEDUP_REMOVED lines=13> */
.L_x_1660:
[----:B------:R2:W-:Y:S04]  /*0400*/  STS.64 [R4], R8 ;  /* 0x0000000804007388 */ /* 0x0005e80000000a00 */
[----:B-----5:R2:W-:Y:S01]  /*0410*/  STS.64 [R3], R6 ;  /* 0x0000000603007388 */ /* 0x0205e20000000a00 */
[----:B------:R-:W-:Y:S05]  /*0420*/  BRA `(.L_x_1664) ;  /* 0x00000000004c7947 */ /* 0x000fea0003800000 */
.L_x_1663:
[----:B------:R-:W-:Y:S05]  /*0430*/  BSYNC.RELIABLE B1 ;  /* 0x0000000000017941 */ /* 0x000fea0003800100 */
.L_x_1661:
[----:B------:R1:W-:Y:S04]  /*0440*/  STS.64 [R4], R6 ;  /* 0x0000000604007388 */ /* 0x0003e80000000a00 */
[----:B-----5:R1:W-:Y:S01]  /*0450*/  STS.64 [R3], R10 ;  /* 0x0000000a03007388 */ /* 0x0203e20000000a00 */
[----:B------:R-:W-:Y:S05]  /*0460*/  BRA `(.L_x_1664) ;  /* 0x00000000003c7947 */ /* 0x000fea0003800000 */
.L_x_1658:
        /* <DEDUP_REMOVED lines=15> */
.L_x_1664:
[----:B------:R-:W-:Y:S05]  /*0560*/  BSYNC.RECONVERGENT B0 ;  /* 0x0000000000007941 */ /* 0x000fea0003800200 */
.L_x_1657:
[----:B------:R-:W-:Y:S05]  /*0570*/  WARPSYNC.ALL ;  /* 0x0000000000007948 */ /* 0x000fea0003800000 */
[----:B------:R-:W-:Y:S01]  /*0580*/  BAR.SYNC.DEFER_BLOCKING 0x0 ;  /* 0x0000000000007b1d */ /* 0x000fe20000010000 */
[----:B------:R-:W-:-:S13]  /*0590*/  ISETP.GE.U32.AND P0, PT, R5, 0x42, PT ;  /* 0x000000420500780c */ /* 0x000fda0003f06070 */
[----:B------:R-:W-:Y:S05]  /*05a0*/  @!P0 BRA `(.L_x_1665) ;  /* 0x0000000000808947 */ /* 0x000fea0003800000 */
.L_x_1670:
        /* <DEDUP_REMOVED lines=24> */
.L_x_1669:
[----:B------:R-:W-:Y:S05]  /*0730*/  BSYNC.RELIABLE B1 ;  /* 0x0000000000017941 */ /* 0x000fea0003800100 */
.L_x_1668:
[----:B------:R3:W-:Y:S04]  /*0740*/  STS.64 [R4], R10 ;  /* 0x0000000a04007388 */ /* 0x0007e80000000a00 */
[----:B-1----:R3:W-:Y:S02]  /*0750*/  STS.64 [R3], R8 ;  /* 0x0000000803007388 */ /* 0x0027e40000000a00 */
.L_x_1667:
[----:B------:R-:W-:Y:S05]  /*0760*/  BSYNC.RECONVERGENT B0 ;  /* 0x0000000000007941 */ /* 0x000fea0003800200 */
.L_x_1666:
[----:B------:R-:W-:Y:S05]  /*0770*/  WARPSYNC.ALL ;  /* 0x0000000000007948 */ /* 0x000fea0003800000 */
[----:B------:R-:W-:Y:S01]  /*0780*/  BAR.SYNC.DEFER_BLOCKING 0x0 ;  /* 0x0000000000007b1d */ /* 0x000fe20000010000 */
[----:B------:R-:W-:-:S13]  /*0790*/  ISETP.GT.U32.AND P0, PT, R12, 0x83, PT ;  /* 0x000000830c00780c */ /* 0x000fda0003f04070 */
[----:B------:R-:W-:Y:S05]  /*07a0*/  @P0 BRA `(.L_x_1670) ;  /* 0xfffffffc00800947 */ /* 0x000fea000383ffff */
.L_x_1665:
        /* <DEDUP_REMOVED lines=21> */
.L_x_1673:
[----:B------:R-:W-:Y:S05]  /*0900*/  BSYNC.RELIABLE B0 ;  /* 0x0000000000007941 */ /* 0x000fea0003800100 */
.L_x_1672:
[----:B------:R-:W0:Y:S04]  /*0910*/  LDS.64 R6, [R3+0x100] ;  /* 0x0001000003067984 */ /* 0x000e280000000a00 */
[----:B0-----:R-:W-:Y:S04]  /*0920*/  STS.64 [R3], R6 ;  /* 0x0000000603007388 */ /* 0x001fe80000000a00 */
[----:B------:R-:W0:Y:S04]  /*0930*/  LDS.64 R8, [R4+0x100] ;  /* 0x0001000004087984 */ /* 0x000e280000000a00 */
[----:B0-----:R0:W-:Y:S02]  /*0940*/  STS.64 [R4], R8 ;  /* 0x0000000804007388 */ /* 0x0011e40000000a00 */
.L_x_1674:
[----:B------:R-:W-:Y:S05]  /*0950*/  BSYNC.RECONVERGENT B1 ;  /* 0x0000000000017941 */ /* 0x000fea0003800200 */
.L_x_1671:
        /* <DEDUP_REMOVED lines=20> */
.L_x_1677:
[----:B------:R-:W-:Y:S05]  /*0aa0*/  BSYNC.RELIABLE B1 ;  /* 0x0000000000017941 */ /* 0x000fea0003800100 */
.L_x_1676:
[----:B------:R-:W0:Y:S04]  /*0ab0*/  LDS.64 R6, [R3+0x80] ;  /* 0x0000800003067984 */ /* 0x000e280000000a00 */
[----:B0-----:R-:W-:Y:S04]  /*0ac0*/  STS.64 [R3], R6 ;  /* 0x0000000603007388 */ /* 0x001fe80000000a00 */
[----:B------:R-:W0:Y:S04]  /*0ad0*/  LDS.64 R8, [R4+0x80] ;  /* 0x0000800004087984 */ /* 0x000e280000000a00 */
[----:B0-----:R0:W-:Y:S02]  /*0ae0*/  STS.64 [R4], R8 ;  /* 0x0000000804007388 */ /* 0x0011e40000000a00 */
.L_x_1678:
[----:B------:R-:W-:Y:S05]  /*0af0*/  BSYNC.RECONVERGENT B2 ;  /* 0x0000000000027941 */ /* 0x000fea0003800200 */
.L_x_1675:
        /* <DEDUP_REMOVED lines=20> */
.L_x_1681:
[----:B------:R-:W-:Y:S05]  /*0c40*/  BSYNC.RELIABLE B2 ;  /* 0x0000000000027941 */ /* 0x000fea0003800100 */
.L_x_1680:
[----:B------:R-:W0:Y:S04]  /*0c50*/  LDS.64 R6, [R3+0x40] ;  /* 0x0000400003067984 */ /* 0x000e280000000a00 */
[----:B0-----:R-:W-:Y:S04]  /*0c60*/  STS.64 [R3], R6 ;  /* 0x0000000603007388 */ /* 0x001fe80000000a00 */
[----:B------:R-:W0:Y:S04]  /*0c70*/  LDS.64 R8, [R4+0x40] ;  /* 0x0000400004087984 */ /* 0x000e280000000a00 */
[----:B0-----:R0:W-:Y:S02]  /*0c80*/  STS.64 [R4], R8 ;  /* 0x0000000804007388 */ /* 0x0011e40000000a00 */
.L_x_1682:
[----:B------:R-:W-:Y:S05]  /*0c90*/  BSYNC.RECONVERGENT B3 ;  /* 0x0000000000037941 */ /* 0x000fea0003800200 */
.L_x_1679:
        /* <DEDUP_REMOVED lines=20> */
.L_x_1685:
[----:B------:R-:W-:Y:S05]  /*0de0*/  BSYNC.RELIABLE B3 ;  /* 0x0000000000037941 */ /* 0x000fea0003800100 */
.L_x_1684:
[----:B------:R-:W0:Y:S04]  /*0df0*/  LDS.64 R6, [R3+0x20] ;  /* 0x0000200003067984 */ /* 0x000e280000000a00 */
[----:B0-----:R-:W-:Y:S04]  /*0e00*/  STS.64 [R3], R6 ;  /* 0x0000000603007388 */ /* 0x001fe80000000a00 */
[----:B------:R-:W0:Y:S04]  /*0e10*/  LDS.64 R8, [R4+0x20] ;  /* 0x0000200004087984 */ /* 0x000e280000000a00 */
[----:B0-----:R0:W-:Y:S02]  /*0e20*/  STS.64 [R4], R8 ;  /* 0x0000000804007388 */ /* 0x0011e40000000a00 */
.L_x_1686:
[----:B------:R-:W-:Y:S05]  /*0e30*/  BSYNC.RECONVERGENT B4 ;  /* 0x0000000000047941 */ /* 0x000fea0003800200 */
.L_x_1683:
        /* <DEDUP_REMOVED lines=20> */
.L_x_1689:
[----:B------:R-:W-:Y:S05]  /*0f80*/  BSYNC.RELIABLE B4 ;  /* 0x0000000000047941 */ /* 0x000fea0003800100 */
.L_x_1688:
[----:B------:R-:W0:Y:S04]  /*0f90*/  LDS.64 R6, [R3+0x10] ;  /* 0x0000100003067984 */ /* 0x000e280000000a00 */
[----:B0-----:R-:W-:Y:S04]  /*0fa0*/  STS.64 [R3], R6 ;  /* 0x0000000603007388 */ /* 0x001fe80000000a00 */
[----:B------:R-:W0:Y:S04]  /*0fb0*/  LDS.64 R8, [R4+0x10] ;  /* 0x0000100004087984 */ /* 0x000e280000000a00 */
[----:B0-----:R0:W-:Y:S02]  /*0fc0*/  STS.64 [R4], R8 ;  /* 0x0000000804007388 */ /* 0x0011e40000000a00 */
.L_x_1690:
[----:B------:R-:W-:Y:S05]  /*0fd0*/  BSYNC.RECONVERGENT B5 ;  /* 0x0000000000057941 */ /* 0x000fea0003800200 */
.L_x_1687:
        /* <DEDUP_REMOVED lines=20> */
.L_x_1693:
[----:B------:R-:W-:Y:S05]  /*1120*/  BSYNC.RELIABLE B6 ;  /* 0x0000000000067941 */ /* 0x000fea0003800100 */
.L_x_1692:
[----:B------:R-:W0:Y:S04]  /*1130*/  LDS.64 R6, [R3+0x8] ;  /* 0x0000080003067984 */ /* 0x000e280000000a00 */
[----:B0-----:R-:W-:Y:S04]  /*1140*/  STS.64 [R3], R6 ;  /* 0x0000000603007388 */ /* 0x001fe80000000a00 */
[----:B------:R-:W0:Y:S04]  /*1150*/  LDS.64 R8, [R4+0x8] ;  /* 0x0000080004087984 */ /* 0x000e280000000a00 */
[----:B0-----:R0:W-:Y:S02]  /*1160*/  STS.64 [R4], R8 ;  /* 0x0000000804007388 */ /* 0x0011e40000000a00 */
.L_x_1694:
[----:B------:R-:W-:Y:S05]  /*1170*/  BSYNC.RECONVERGENT B5 ;  /* 0x0000000000057941 */ /* 0x000fea0003800200 */
.L_x_1691:
        /* <DEDUP_REMOVED lines=15> */
.L_x_1695:
        /* <DEDUP_REMOVED lines=9> */
.L_x_4910:


//--------------------- .text.uncontiguous_reduce_u64 --------------------------
	.section	.text.uncontiguous_reduce_u64,"ax",@progbits
	.align	128
        .global         uncontiguous_reduce_u64
        .type           uncontiguous_reduce_u64,@function
        .size           uncontiguous_reduce_u64,(.L_x_4855 - uncontiguous_reduce_u64)
        .other          uncontiguous_reduce_u64,@"STO_CUDA_ENTRY STV_DEFAULT"
uncontiguous_reduce_u64:
.text.uncontiguous_reduce_u64:
[----:B------:R-:W-:Y:S01]  /*0000*/  LDC R1, c[0x0][0x37c] ;  /* 0x0000df00ff017b82 */ /* 0x000fe20000000800 */
[----:B------:R-:W0:Y:S07]  /*0010*/  S2R R14, SR_CTAID.X ;  /* 0x00000000000e7919 */ /* 0x000e2e0000002500 */
[----:B------:R-:W1:Y:S01]  /*0020*/  S2UR UR5, SR_CgaCtaId ;  /* 0x00000000000579c3 */ /* 0x000e620000008800 */
[----:B------:R-:W2:Y:S01]  /*0030*/  LDCU UR7, c[0x0][0x360] ;  /* 0x00006c00ff0777ac */ /* 0x000ea20008000800 */
[----:B------:R-:W-:Y:S01]  /*0040*/  IMAD.MOV.U32 R15, RZ, RZ, RZ ;  /* 0x000000ffff0f7224 */ /* 0x000fe200078e00ff */
[----:B------:R-:W3:Y:S01]  /*0050*/  S2R R13, SR_TID.X ;  /* 0x00000000000d7919 */ /* 0x000ee20000002100 */
[----:B------:R-:W-:Y:S01]  /*0060*/  BSSY.RECONVERGENT B0, `(.L_x_1696) ;  /* 0x000069c000007945 */ /* 0x000fe20003800200 */
[----:B------:R-:W-:Y:S01]  /*0070*/  UMOV UR4, 0x400 ;  /* 0x0000040000047882 */ /* 0x000fe20000000000 */
[----:B------:R-:W4:Y:S01]  /*0080*/  LDCU.64 UR10, c[0x0][0x3b0] ;  /* 0x00007600ff0a77ac */ /* 0x000f220008000a00 */
        /* <DEDUP_REMOVED lines=13> */
[----:B------:R0:W-:Y:S03]  /*0160*/  STS.64 [R11], RZ ;  /* 0x000000ff0b007388 */ /* 0x0001e60000000a00 */
[----:B------:R-:W-:-:S13]  /*0170*/  ISETP.GE.U32.AND.EX P0, PT, RZ, UR11, PT, P0 ;  /* 0x0000000bff007c0c */ /* 0x000fda000bf06100 */
[----:B0-----:R-:W-:Y:S05]  /*0180*/  @P0 BRA `(.L_x_1697) ;  /* 0x0000003000580947 */ /* 0x001fea0003800000 */
[----:B------:R-:W-:Y:S01]  /*0190*/  UISETP.GE.AND UP0, UPT, UR5, URZ, UPT ;  /* 0x000000ff0500728c */ /* 0x000fe2000bf06270 */
[----:B------:R-:W-:Y:S02]  /*01a0*/  HFMA2 R29, -RZ, RZ, 0, 0 ;  /* 0x00000000ff1d7431 */ /* 0x000fe400000001ff */
[----:B------:R-:W-:Y:S01]  /*01b0*/  IMAD.MOV.U32 R30, RZ, RZ, RZ ;  /* 0x000000ffff1e7224 */ /* 0x000fe200078e00ff */
[----:B------:R-:W-:Y:S02]  /*01c0*/  CS2R R8, SRZ ;  /* 0x0000000000087805 */ /* 0x000fe4000001ff00 */
[----:B------:R-:W-:-:S03]  /*01d0*/  MOV R17, RZ ;  /* 0x000000ff00117202 */ /* 0x000fc60000000f00 */
[----:B------:R-:W-:Y:S05]  /*01e0*/  BRA.U !UP0, `(.L_x_1698) ;  /* 0x0000003108087547 */ /* 0x000fea000b800000 */
[----:B------:R-:W-:Y:S01]  /*01f0*/  IMAD.U32 R5, RZ, RZ, UR5 ;  /* 0x00000005ff057e24 */ /* 0x000fe2000f8e00ff */
[----:B------:R-:W-:Y:S02]  /*0200*/  CS2R R8, SRZ ;  /* 0x0000000000087805 */ /* 0x000fe4000001ff00 */
[----:B------:R-:W-:Y:S01]  /*0210*/  MOV R7, R16 ;  /* 0x0000001000077202 */ /* 0x000fe20000000f00 */
[----:B------:R-:W-:Y:S01]  /*0220*/  IMAD.MOV.U32 R6, RZ, RZ, RZ ;  /* 0x000000ffff067224 */ /* 0x000fe200078e00ff */
[----:B------:R-:W-:Y:S01]  /*0230*/  MOV R20, R14 ;  /* 0x0000000e00147202 */ /* 0x000fe20000000f00 */
[----:B------:R-:W-:Y:S01]  /*0240*/  IMAD.MOV.U32 R21, RZ, RZ, RZ ;  /* 0x000000ffff157224 */ /* 0x000fe200078e00ff */
[----:B------:R-:W-:Y:S01]  /*0250*/  ISETP.GE.U32.AND P0, PT, R5, 0x3, PT ;  /* 0x000000030500780c */ /* 0x000fe20003f06070 */
[----:B------:R-:W-:Y:S01]  /*0260*/  IMAD.MOV.U32 R30, RZ, RZ, RZ ;  /* 0x000000ffff1e7224 */ /* 0x000fe200078e00ff */
[----:B------:R-:W-:-:S11]  /*0270*/  MOV R29, RZ ;  /* 0x000000ff001d7202 */ /* 0x000fd60000000f00 */
[----:B------:R-:W-:Y:S05]  /*0280*/  @!P0 BRA `(.L_x_1699) ;  /* 0x0000001c00108947 */ /* 0x000fea0003800000 */
[----:B------:R-:W-:Y:S01]  /*0290*/  ULOP3.LUT UR4, UR12, 0xfffffffc, URZ, 0xc0, !UPT ;  /* 0xfffffffc0c047892 */ /* 0x000fe2000f8ec0ff */
[----:B------:R-:W-:Y:S01]  /*02a0*/  HFMA2 R6, -RZ, RZ, 0, 0 ;  /* 0x00000000ff067431 */ /* 0x000fe200000001ff */
[----:B------:R-:W-:Y:S01]  /*02b0*/  UIADD3 UR7, UPT, UPT, UR12, -0x2, URZ ;  /* 0xfffffffe0c077890 */ /* 0x000fe2000fffe0ff */
[----:B------:R-:W-:Y:S01]  /*02c0*/  MOV R7, R16 ;  /* 0x0000001000077202 */ /* 0x000fe20000000f00 */
[----:B------:R-:W-:Y:S01]  /*02d0*/  UIADD3 UR4, UPT, UPT, -UR4, URZ, URZ ;  /* 0x000000ff04047290 */ /* 0x000fe2000fffe1ff */
[----:B------:R-:W-:Y:S01]  /*02e0*/  IMAD.MOV.U32 R20, RZ, RZ, R14 ;  /* 0x000000ffff147224 */ /* 0x000fe200078e000e */
[----:B------:R-:W-:Y:S01]  /*02f0*/  CS2R R8, SRZ ;  /* 0x0000000000087805 */ /* 0x000fe2000001ff00 */
[----:B------:R-:W-:Y:S01]  /*0300*/  IMAD.MOV.U32 R21, RZ, RZ, RZ ;  /* 0x000000ffff157224 */ /* 0x000fe200078e00ff */
[----:B------:R-:W-:Y:S02]  /*0310*/  MOV R5, UR7 ;  /* 0x0000000700057c02 */ /* 0x000fe40008000f00 */
[----:B------:R-:W-:-:S07]  /*0320*/  IMAD.U32 R4, RZ, RZ, UR4 ;  /* 0x00000004ff047e24 */ /* 0x000fce000f8e00ff */
.L_x_1724:
        /* <DEDUP_REMOVED lines=34> */
.L_x_1701:
[----:B------:R-:W-:Y:S01]  /*0550*/  IMAD.MOV.U32 R28, RZ, RZ, R20 ;  /* 0x000000ffff1c7224 */ /* 0x000fe200078e0014 */
[----:B------:R-:W-:Y:S01]  /*0560*/  MOV R3, R21 ;  /* 0x0000001500037202 */ /* 0x000fe20000000f00 */
[----:B------:R-:W-:Y:S01]  /*0570*/  IMAD.MOV.U32 R2, RZ, RZ, R18 ;  /* 0x000000ffff027224 */ /* 0x000fe200078e0012 */
[----:B------:R-:W-:Y:S02]  /*0580*/  MOV R0, R19 ;  /* 0x0000001300007202 */ /* 0x000fe40000000f00 */
[----:B------:R-:W-:-:S07]  /*0590*/  MOV R26, 0x5b0 ;  /* 0x000005b0001a7802 */ /* 0x000fce0000000f00 */
[----:B------:R-:W-:Y:S05]  /*05a0*/  CALL.REL.NOINC `($__internal_18_$__cuda_sm20_div_s64) ;  /* 0x0000007000607944 */ /* 0x000fea0003c00000 */
        /* <DEDUP_REMOVED lines=11> */
.L_x_1702:
[----:B------:R-:W-:Y:S05]  /*0660*/  BSYNC.RECONVERGENT B1 ;  /* 0x0000000000017941 */ /* 0x000fea0003800200 */
.L_x_1700:
        /* <DEDUP_REMOVED lines=36> */
.L_x_1704:
        /* <DEDUP_REMOVED lines=16> */
.L_x_1705:
[----:B------:R-:W-:Y:S05]  /*09b0*/  BSYNC.RECONVERGENT B1 ;  /* 0x0000000000017941 */ /* 0x000fea0003800200 */
.L_x_1703:
        /* <DEDUP_REMOVED lines=37> */
.L_x_1707:
[----:B------:R-:W-:Y:S01]  /*0c10*/  MOV R28, R20 ;  /* 0x00000014001c7202 */ /* 0x000fe20000000f00 */
[----:B------:R-:W-:Y:S01]  /*0c20*/  IMAD.MOV.U32 R3, RZ, RZ, R21 ;  /* 0x000000ffff037224 */ /* 0x000fe200078e0015 */
[----:B------:R-:W-:Y:S01]  /*0c30*/  MOV R2, R18 ;  /* 0x0000001200027202 */ /* 0x000fe20000000f00 */
[----:B------:R-:W-:Y:S01]  /*0c40*/  IMAD.MOV.U32 R0, RZ, RZ, R19 ;  /* 0x000000ffff007224 */ /* 0x000fe200078e0013 */
[----:B------:R-:W-:-:S07]  /*0c50*/  MOV R26, 0xc70 ;  /* 0x00000c70001a7802 */ /* 0x000fce0000000f00 */
[----:B------:R-:W-:Y:S05]  /*0c60*/  CALL.REL.NOINC `($__internal_18_$__cuda_sm20_div_s64) ;  /* 0x0000006800b07944 */ /* 0x000fea0003c00000 */
        /* <DEDUP_REMOVED lines=11> */
.L_x_1708:
[----:B------:R-:W-:Y:S05]  /*0d20*/  BSYNC.RECONVERGENT B1 ;  /* 0x0000000000017941 */ /* 0x000fea0003800200 */
.L_x_1706:
        /* <DEDUP_REMOVED lines=36> */
.L_x_1710:
[----:B------:R-:W-:Y:S01]  /*0f70*/  MOV R28, R36 ;  /* 0x00000024001c7202 */ /* 0x000fe20000000f00 */
[----:B------:R-:W-:Y:S01]  /*0f80*/  IMAD.MOV.U32 R3, RZ, RZ, R37 ;  /* 0x000000ffff037224 */ /* 0x000fe200078e0025 */
[----:B------:R-:W-:Y:S01]  /*0f90*/  MOV R2, R18 ;  /* 0x0000001200027202 */ /* 0x000fe20000000f00 */
[----:B------:R-:W-:Y:S01]  /*0fa0*/  IMAD.MOV.U32 R0, RZ, RZ, R19 ;  /* 0x000000ffff007224 */ /* 0x000fe200078e0013 */
[----:B------:R-:W-:-:S07]  /*0fb0*/  MOV R26, 0xfd0 ;  /* 0x00000fd0001a7802 */ /* 0x000fce0000000f00 */
[----:B------:R-:W-:Y:S05]  /*0fc0*/  CALL.REL.NOINC `($__internal_18_$__cuda_sm20_div_s64) ;  /* 0x0000006400d87944 */ /* 0x000fea0003c00000 */
        /* <DEDUP_REMOVED lines=11> */
.L_x_1711:
[----:B------:R-:W-:Y:S05]  /*1080*/  BSYNC.RECONVERGENT B1 ;  /* 0x0000000000017941 */ /* 0x000fea0003800200 */
.L_x_1709:
        /* <DEDUP_REMOVED lines=37> */
.L_x_1713:
        /* <DEDUP_REMOVED lines=17> */
.L_x_1714:
[----:B------:R-:W-:Y:S05]  /*13f0*/  BSYNC.RECONVERGENT B1 ;  /* 0x0000000000017941 */ /* 0x000fea0003800200 */
.L_x_1712:
        /* <DEDUP_REMOVED lines=35> */
.L_x_1716:
[----:B------:R-:W-:Y:S01]  /*1630*/  MOV R28, R36 ;  /* 0x00000024001c7202 */ /* 0x000fe20000000f00 */
[----:B------:R-:W-:Y:S01]  /*1640*/  IMAD.MOV.U32 R3, RZ, RZ, R37 ;  /* 0x000000ffff037224 */ /* 0x000fe200078e0025 */
[----:B------:R-:W-:Y:S01]  /*1650*/  MOV R2, R18 ;  /* 0x0000001200027202 */ /* 0x000fe20000000f00 */
[----:B------:R-:W-:Y:S01]  /*1660*/  IMAD.MOV.U32 R0, RZ, RZ, R19 ;  /* 0x000000ffff007224 */ /* 0x000fe200078e0013 */
[----:B------:R-:W-:-:S07]  /*1670*/  MOV R26, 0x1690 ;  /* 0x00001690001a7802 */ /* 0x000fce0000000f00 */
[----:B------:R-:W-:Y:S05]  /*1680*/  CALL.REL.NOINC `($__internal_18_$__cuda_sm20_div_s64) ;  /* 0x0000006000287944 */ /* 0x000fea0003c00000 */
        /* <DEDUP_REMOVED lines=10> */
.L_x_1717:
[----:B------:R-:W-:Y:S05]  /*1730*/  BSYNC.RECONVERGENT B1 ;  /* 0x0000000000017941 */ /* 0x000fea0003800200 */
.L_x_1715:
        /* <DEDUP_REMOVED lines=38> */
.L_x_1719:
        /* <DEDUP_REMOVED lines=17> */
.L_x_1720:
[----:B------:R-:W-:Y:S05]  /*1ab0*/  BSYNC.RECONVERGENT B1 ;  /* 0x0000000000017941 */ /* 0x000fea0003800200 */
.L_x_1718:
        /* <DEDUP_REMOVED lines=37> */
.L_x_1722:
        /* <DEDUP_REMOVED lines=17> */
.L_x_1723:
[----:B------:R-:W-:Y:S05]  /*1e20*/  BSYNC.RECONVERGENT B1 ;  /* 0x0000000000017941 */ /* 0x000fea0003800200 */
.L_x_1721:
        /* <DEDUP_REMOVED lines=10> */
.L_x_1699:
        /* <DEDUP_REMOVED lines=36> */
.L_x_1727:
[----:B------:R-:W-:Y:S01]  /*2110*/  MOV R28, R20 ;  /* 0x00000014001c7202 */ /* 0x000fe20000000f00 */
[----:B------:R-:W-:Y:S01]  /*2120*/  IMAD.MOV.U32 R3, RZ, RZ, R21 ;  /* 0x000000ffff037224 */ /* 0x000fe200078e0015 */
[----:B------:R-:W-:Y:S01]  /*2130*/  MOV R2, R18 ;  /* 0x0000001200027202 */ /* 0x000fe20000000f00 */
[----:B------:R-:W-:Y:S01]  /*2140*/  IMAD.MOV.U32 R0, RZ, RZ, R19 ;  /* 0x000000ffff007224 */ /* 0x000fe200078e0013 */
[----:B------:R-:W-:-:S07]  /*2150*/  MOV R26, 0x2170 ;  /* 0x00002170001a7802 */ /* 0x000fce0000000f00 */
[----:B------:R-:W-:Y:S05]  /*2160*/  CALL.REL.NOINC `($__internal_18_$__cuda_sm20_div_s64) ;  /* 0x0000005400707944 */ /* 0x000fea0003c00000 */
        /* <DEDUP_REMOVED lines=8> */
.L_x_1728:
[----:B------:R-:W-:Y:S05]  /*21f0*/  BSYNC.RECONVERGENT B1 ;  /* 0x0000000000017941 */ /* 0x000fea0003800200 */
.L_x_1726:
        /* <DEDUP_REMOVED lines=36> */
.L_x_1730:
[----:B------:R-:W-:Y:S01]  /*2440*/  IMAD.MOV.U32 R28, RZ, RZ, R7 ;  /* 0x000000ffff1c7224 */ /* 0x000fe200078e0007 */
[----:B------:R-:W-:Y:S01]  /*2450*/  MOV R3, R6 ;  /* 0x0000000600037202 */ /* 0x000fe20000000f00 */
[----:B------:R-:W-:Y:S01]  /*2460*/  IMAD.MOV.U32 R2, RZ, RZ, R18 ;  /* 0x000000ffff027224 */ /* 0x000fe200078e0012 */
[----:B------:R-:W-:Y:S02]  /*2470*/  MOV R0, R19 ;  /* 0x0000001300007202 */ /* 0x000fe40000000f00 */
[----:B------:R-:W-:-:S07]  /*2480*/  MOV R26, 0x24a0 ;  /* 0x000024a0001a7802 */ /* 0x000fce0000000f00 */
[----:B------:R-:W-:Y:S05]  /*2490*/  CALL.REL.NOINC `($__internal_18_$__cuda_sm20_div_s64) ;  /* 0x0000005000a47944 */ /* 0x000fea0003c00000 */
        /* <DEDUP_REMOVED lines=12> */
.L_x_1731:
[----:B------:R-:W-:Y:S05]  /*2560*/  BSYNC.RECONVERGENT B1 ;  /* 0x0000000000017941 */ /* 0x000fea0003800200 */
.L_x_1729:
        /* <DEDUP_REMOVED lines=39> */
.L_x_1733:
        /* <DEDUP_REMOVED lines=17> */
.L_x_1734:
[----:B------:R-:W-:Y:S05]  /*28f0*/  BSYNC.RECONVERGENT B1 ;  /* 0x0000000000017941 */ /* 0x000fea0003800200 */
.L_x_1732:
        /* <DEDUP_REMOVED lines=36> */
.L_x_1736:
[----:B------:R-:W-:Y:S01]  /*2b40*/  IMAD.MOV.U32 R28, RZ, RZ, R22 ;  /* 0x000000ffff1c7224 */ /* 0x000fe200078e0016 */
[----:B------:R-:W-:Y:S01]  /*2b50*/  MOV R3, R23 ;  /* 0x0000001700037202 */ /* 0x000fe20000000f00 */
[----:B------:R-:W-:Y:S01]  /*2b60*/  IMAD.MOV.U32 R2, RZ, RZ, R18 ;  /* 0x000000ffff027224 */ /* 0x000fe200078e0012 */
[----:B------:R-:W-:Y:S02]  /*2b70*/  MOV R0, R19 ;  /* 0x0000001300007202 */ /* 0x000fe40000000f00 */
[----:B------:R-:W-:-:S07]  /*2b80*/  MOV R26, 0x2ba0 ;  /* 0x00002ba0001a7802 */ /* 0x000fce0000000f00 */
[----:B------:R-:W-:Y:S05]  /*2b90*/  CALL.REL.NOINC `($__internal_18_$__cuda_sm20_div_s64) ;  /* 0x0000004800e47944 */ /* 0x000fea0003c00000 */
        /* <DEDUP_REMOVED lines=10> */
.L_x_1737:
[----:B------:R-:W-:Y:S05]  /*2c40*/  BSYNC.RECONVERGENT B1 ;  /* 0x0000000000017941 */ /* 0x000fea0003800200 */
.L_x_1735:
[----:B------:R-:W-:Y:S01]  /*2c50*/  IMAD.MOV.U32 R36, RZ, RZ, R8 ;  /* 0x000000ffff247224 */ /* 0x000fe200078e0008 */
[----:B------:R-:W-:Y:S01]  /*2c60*/  IADD3 R5, PT, PT, R5, -0x2, RZ ;  /* 0xfffffffe05057810 */ /* 0x000fe20007ffe0ff */
[----:B------:R-:W-:Y:S02]  /*2c70*/  IMAD R3, R3, R40, RZ ;  /* 0x0000002803037224 */ /* 0x000fe400078e02ff */
[----:B------:R-:W-:-:S04]  /*2c80*/  IMAD.WIDE.U32 R36, R40, R2, R36 ;  /* 0x0000000228247225 */ /* 0x000fc800078e0024 */
[----:B------:R-:W-:Y:S01]  /*2c90*/  IMAD R3, R41, R2, R3 ;  /* 0x0000000229037224 */ /* 0x000fe200078e0203 */
[----:B------:R-:W-:-:S03]  /*2ca0*/  MOV R9, R36 ;  /* 0x0000002400097202 */ /* 0x000fc60000000f00 */
[----:B------:R-:W-:-:S07]  /*2cb0*/  IMAD.IADD R8, R37, 0x1, R3 ;  /* 0x0000000125087824 */ /* 0x000fce00078e0203 */
.L_x_1725:
        /* <DEDUP_REMOVED lines=31> */
.L_x_1739:
[----:B------:R-:W-:Y:S01]  /*2eb0*/  IMAD.MOV.U32 R0, RZ, RZ, R20 ;  /* 0x000000ffff007224 */ /* 0x000fe200078e0014 */
[----:B------:R-:W-:Y:S01]  /*2ec0*/  MOV R25, R21 ;  /* 0x0000001500197202 */ /* 0x000fe20000000f00 */
[----:B------:R-:W-:Y:S01]  /*2ed0*/  IMAD.MOV.U32 R4, RZ, RZ, R22 ;  /* 0x000000ffff047224 */ /* 0x000fe200078e0016 */
[----:B------:R-:W-:Y:S02]  /*2ee0*/  MOV R24, R23 ;  /* 0x0000001700187202 */ /* 0x000fe40000000f00 */
[----:B------:R-:W-:-:S07]  /*2ef0*/  MOV R26, 0x2f10 ;  /* 0x00002f10001a7802 */ /* 0x000fce0000000f00 */
[----:B------:R-:W-:Y:S05]  /*2f00*/  CALL.REL.NOINC `($__internal_19_$__cuda_sm20_rem_s64) ;  /* 0x0000004c00547944 */ /* 0x000fea0003c00000 */
.L_x_1740:
[----:B------:R-:W-:Y:S05]  /*2f10*/  BSYNC.RECONVERGENT B1 ;  /* 0x0000000000017941 */ /* 0x000fea0003800200 */
.L_x_1738:
        /* <DEDUP_REMOVED lines=33> */
.L_x_1742:
[----:B------:R-:W-:Y:S01]  /*3130*/  MOV R4, R22 ;  /* 0x0000001600047202 */ /* 0x000fe20000000f00 */
[----:B------:R-:W-:Y:S01]  /*3140*/  IMAD.MOV.U32 R24, RZ, RZ, R23 ;  /* 0x000000ffff187224 */ /* 0x000fe200078e0017 */
[----:B------:R-:W-:Y:S01]  /*3150*/  MOV R0, R7 ;  /* 0x0000000700007202 */ /* 0x000fe20000000f00 */
[----:B------:R-:W-:Y:S01]  /*3160*/  IMAD.MOV.U32 R25, RZ, RZ, R6 ;  /* 0x000000ffff197224 */ /* 0x000fe200078e0006 */
[----:B------:R-:W-:-:S07]  /*3170*/  MOV R26, 0x3190 ;  /* 0x00003190001a7802 */ /* 0x000fce0000000f00 */
[----:B------:R-:W-:Y:S05]  /*3180*/  CALL.REL.NOINC `($__internal_19_$__cuda_sm20_rem_s64) ;  /* 0x0000004800b47944 */ /* 0x000fea0003c00000 */
.L_x_1743:
[----:B------:R-:W-:Y:S05]  /*3190*/  BSYNC.RECONVERGENT B1 ;  /* 0x0000000000017941 */ /* 0x000fea0003800200 */
.L_x_1741:
[----:B------:R-:W-:Y:S01]  /*31a0*/  MOV R4, R9 ;  /* 0x0000000900047202 */ /* 0x000fe20000000f00 */
[----:B------:R-:W-:Y:S02]  /*31b0*/  IMAD R3, R3, R32, RZ ;  /* 0x0000002003037224 */ /* 0x000fe400078e02ff */
[----:B------:R-:W-:Y:S02]  /*31c0*/  IMAD.MOV.U32 R5, RZ, RZ, R8 ;  /* 0x000000ffff057224 */ /* 0x000fe400078e0008 */
[-C--:B------:R-:W-:Y:S02]  /*31d0*/  IMAD R3, R33, R2.reuse, R3 ;  /* 0x0000000221037224 */ /* 0x080fe400078e0203 */
[----:B------:R-:W-:-:S04]  /*31e0*/  IMAD.WIDE.U32 R4, R32, R2, R4 ;  /* 0x0000000220047225 */ /* 0x000fc800078e0004 */
[----:B------:R-:W-:Y:S01]  /*31f0*/  IMAD.MOV.U32 R9, RZ, RZ, R4 ;  /* 0x000000ffff097224 */ /* 0x000fe200078e0004 */
[----:B------:R-:W-:-:S07]  /*3200*/  IADD3 R8, PT, PT, R5, R3, RZ ;  /* 0x0000000305087210 */ /* 0x000fce0007ffe0ff */
.L_x_1698:
[----:B------:R-:W0:Y:S02]  /*3210*/  LDCU.64 UR14, c[0x0][0x390] ;  /* 0x00007200ff0e77ac */ /* 0x000e240008000a00 */
[----:B0-----:R-:W-:Y:S02]  /*3220*/  LEA R4, P0, R29, UR14, 0x3 ;  /* 0x0000000e1d047c11 */ /* 0x001fe4000f8018ff */
[----:B------:R-:W-:Y:S02]  /*3230*/  LEA R2, P1, R9, UR14, 0x3 ;  /* 0x0000000e09027c11 */ /* 0x000fe4000f8218ff */
[----:B------:R-:W-:Y:S02]  /*3240*/  LEA.HI.X R5, R29, UR15, R30, 0x3, P0 ;  /* 0x0000000f1d057c11 */ /* 0x000fe400080f1c1e */
[----:B------:R-:W-:-:S04]  /*3250*/  LEA.HI.X R3, R9, UR15, R8, 0x3, P1 ;  /* 0x0000000f09037c11 */ /* 0x000fc800088f1c08 */
[----:B------:R-:W2:Y:S04]  /*3260*/  LDG.E.64 R4, desc[UR8][R4.64] ;  /* 0x0000000804047981 */ /* 0x000ea8000c1e1b00 */
[----:B------:R-:W2:Y:S02]  /*3270*/  LDG.E.64 R2, desc[UR8][R2.64] ;  /* 0x0000000802027981 */ /* 0x000ea4000c1e1b00 */
[----:B--2---:R-:W-:-:S04]  /*3280*/  ISETP.GE.U32.AND P0, PT, R4, R2, PT ;  /* 0x000000020400720c */ /* 0x004fc80003f06070 */
[----:B------:R-:W-:-:S13]  /*3290*/  ISETP.GE.U32.AND.EX P0, PT, R5, R3, PT, P0 ;  /* 0x000000030500720c */ /* 0x000fda0003f06100 */
[----:B------:R0:W-:Y:S04]  /*32a0*/  @!P0 STS.64 [R11], R4 ;  /* 0x000000040b008388 */ /* 0x0001e80000000a00 */
[----:B------:R0:W-:Y:S04]  /*32b0*/  @!P0 STS.64 [R12], R16 ;  /* 0x000000100c008388 */ /* 0x0001e80000000a00 */
[----:B------:R0:W-:Y:S04]  /*32c0*/  @P0 STS.64 [R11], R4 ;  /* 0x000000040b000388 */ /* 0x0001e80000000a00 */
[----:B------:R0:W-:Y:S01]  /*32d0*/  @P0 STS.64 [R12], R14 ;  /* 0x0000000e0c000388 */ /* 0x0001e20000000a00 */
[----:B------:R-:W-:Y:S05]  /*32e0*/  BRA `(.L_x_1744) ;  /* 0x0000003400cc7947 */ /* 0x000fea0003800000 */
.L_x_1697:
[----:B------:R-:W-:-:S04]  /*32f0*/  ISETP.GE.U32.AND P0, PT, R14, UR10, PT ;  /* 0x0000000a0e007c0c */ /* 0x000fc8000bf06070 */
[----:B------:R-:W-:-:S13]  /*3300*/  ISETP.GE.U32.AND.EX P0, PT, RZ, UR11, PT, P0 ;  /* 0x0000000bff007c0c */ /* 0x000fda000bf06100 */
[----:B------:R-:W-:Y:S05]  /*3310*/  @P0 BRA `(.L_x_1744) ;  /* 0x0000003400c00947 */ /* 0x000fea0003800000 */
[----:B------:R-:W-:Y:S01]  /*3320*/  UISETP.GE.AND UP0, UPT, UR5, URZ, UPT ;  /* 0x000000ff0500728c */ /* 0x000fe2000bf06270 */
[----:B------:R-:W-:Y:S02]  /*3330*/  HFMA2 R6, -RZ, RZ, 0, 0 ;  /* 0x00000000ff067431 */ /* 0x000fe400000001ff */
[----:B------:R-:W-:-:S06]  /*3340*/  IMAD.MOV.U32 R5, RZ, RZ, RZ ;  /* 0x000000ffff057224 */ /* 0x000fcc00078e00ff */
[----:B------:R-:W-:Y:S05]  /*3350*/  BRA.U !UP0, `(.L_x_1745) ;  /* 0x0000003508987547 */ /* 0x000fea000b800000 */
[----:B------:R-:W-:Y:S01]  /*3360*/  MOV R8, UR5 ;  /* 0x0000000500087c02 */ /* 0x000fe20008000f00 */
[----:B------:R-:W-:Y:S01]  /*3370*/  IMAD.MOV.U32 R6, RZ, RZ, RZ ;  /* 0x000000ffff067224 */ /* 0x000fe200078e00ff */
[----:B------:R-:W-:Y:S01]  /*3380*/  MOV R5, RZ ;  /* 0x000000ff00057202 */ /* 0x000fe20000000f00 */
[----:B------:R-:W-:Y:S01]  /*3390*/  IMAD.MOV.U32 R16, RZ, RZ, R14 ;  /* 0x000000ffff107224 */ /* 0x000fe200078e000e */
[----:B------:R-:W-:Y:S02]  /*33a0*/  ISETP.GE.U32.AND P0, PT, R8, 0x7, PT ;  /* 0x000000070800780c */ /* 0x000fe40003f06070 */
[----:B------:R-:W-:-:S11]  /*33b0*/  MOV R9, RZ ;  /* 0x000000ff00097202 */ /* 0x000fd60000000f00 */
[----:B------:R-:W-:Y:S05]  /*33c0*/  @!P0 BRA `(.L_x_1746) ;  /* 0x0000001c003c8947 */ /* 0x000fea0003800000 */
[----:B------:R-:W0:Y:S01]  /*33d0*/  LDC.64 R20, c[0x0][0x398] ;  /* 0x0000e600ff147b82 */ /* 0x000e220000000a00 */
[----:B------:R-:W-:Y:S01]  /*33e0*/  ULOP3.LUT UR4, UR12, 0xfffffff8, URZ, 0xc0, !UPT ;  /* 0xfffffff80c047892 */ /* 0x000fe2000f8ec0ff */
[----:B------:R-:W-:Y:S01]  /*33f0*/  HFMA2 R9, -RZ, RZ, 0, 0 ;  /* 0x00000000ff097431 */ /* 0x000fe200000001ff */
[----:B------:R-:W-:Y:S01]  /*3400*/  UIADD3 UR7, UPT, UPT, UR12, -0x4, URZ ;  /* 0xfffffffc0c077890 */ /* 0x000fe2000fffe0ff */
[----:B------:R-:W-:Y:S01]  /*3410*/  IMAD.MOV.U32 R16, RZ, RZ, R14 ;  /* 0x000000ffff107224 */ /* 0x000fe200078e000e */
[----:B------:R-:W-:Y:S01]  /*3420*/  UIADD3 UR4, UPT, UPT, -UR4, URZ, URZ ;  /* 0x000000ff04047290 */ /* 0x000fe2000fffe1ff */
[----:B------:R-:W-:Y:S01]  /*3430*/  MOV R6, RZ ;  /* 0x000000ff00067202 */ /* 0x000fe20000000f00 */
[----:B------:R-:W-:Y:S01]  /*3440*/  IMAD.MOV.U32 R5, RZ, RZ, RZ ;  /* 0x000000ffff057224 */ /* 0x000fe200078e00ff */
[----:B------:R-:W1:Y:S01]  /*3450*/  LDC.64 R18, c[0x0][0x3a0] ;  /* 0x0000e800ff127b82 */ /* 0x000e620000000a00 */
[----:B------:R-:W-:Y:S02]  /*3460*/  IMAD.U32 R8, RZ, RZ, UR7 ;  /* 0x00000007ff087e24 */ /* 0x000fe4000f8e00ff */
[----:B------:R-:W-:-:S07]  /*3470*/  MOV R7, UR4 ;  /* 0x0000000400077c02 */ /* 0x000fce0008000f00 */
.L_x_1771:
        /* <DEDUP_REMOVED lines=33> */
.L_x_1748:
[----:B------:R-:W-:Y:S01]  /*3690*/  MOV R28, R16 ;  /* 0x00000010001c7202 */ /* 0x000fe20000000f00 */
[----:B------:R-:W-:Y:S01]  /*36a0*/  IMAD.MOV.U32 R3, RZ, RZ, R9 ;  /* 0x000000ffff037224 */ /* 0x000fe200078e0009 */
[----:B------:R-:W-:Y:S01]  /*36b0*/  MOV R2, R22 ;  /* 0x0000001600027202 */ /* 0x000fe20000000f00 */
[----:B------:R-:W-:Y:S01]  /*36c0*/  IMAD.MOV.U32 R0, RZ, RZ, R23 ;  /* 0x000000ffff007224 */ /* 0x000fe200078e0017 */
[----:B------:R-:W-:-:S07]  /*36d0*/  MOV R26, 0x36f0 ;  /* 0x000036f0001a7802 */ /* 0x000fce0000000f00 */
[----:B-1----:R-:W-:Y:S05]  /*36e0*/  CALL.REL.NOINC `($__internal_18_$__cuda_sm20_div_s64) ;  /* 0x0000004000107944 */ /* 0x002fea0003c00000 */
        /* <DEDUP_REMOVED lines=10> */
.L_x_1749:
[----:B------:R-:W-:Y:S05]  /*3790*/  BSYNC.RECONVERGENT B1 ;  /* 0x0000000000017941 */ /* 0x000fea0003800200 */
.L_x_1747:
        /* <DEDUP_REMOVED lines=38> */
.L_x_1751:
        /* <DEDUP_REMOVED lines=17> */
.L_x_1752:
[----:B------:R-:W-:Y:S05]  /*3b10*/  BSYNC.RECONVERGENT B1 ;  /* 0x0000000000017941 */ /* 0x000fea0003800200 */
.L_x_1750:
        /* <DEDUP_REMOVED lines=38> */
.L_x_1754:
        /* <DEDUP_REMOVED lines=17> */
.L_x_1755:
[----:B------:R-:W-:Y:S05]  /*3e90*/  BSYNC.RECONVERGENT B1 ;  /* 0x0000000000017941 */ /* 0x000fea0003800200 */
.L_x_1753:
        /* <DEDUP_REMOVED lines=37> */
.L_x_1757:
        /* <DEDUP_REMOVED lines=17> */
.L_x_1758:
[----:B------:R-:W-:Y:S05]  /*4200*/  BSYNC.RECONVERGENT B1 ;  /* 0x0000000000017941 */ /* 0x000fea0003800200 */
.L_x_1756:
        /* <DEDUP_REMOVED lines=38> */
.L_x_1760:
        /* <DEDUP_REMOVED lines=17> */
.L_x_1761:
[----:B------:R-:W-:Y:S05]  /*4580*/  BSYNC.RECONVERGENT B1 ;  /* 0x0000000000017941 */ /* 0x000fea0003800200 */
.L_x_1759:
        /* <DEDUP_REMOVED lines=38> */
.L_x_1763:
        /* <DEDUP_REMOVED lines=17> */
.L_x_1764:
[----:B------:R-:W-:Y:S05]  /*4900*/  BSYNC.RECONVERGENT B1 ;  /* 0x0000000000017941 */ /* 0x000fea0003800200 */
.L_x_1762:
        /* <DEDUP_REMOVED lines=38> */
.L_x_1766:
        /* <DEDUP_REMOVED lines=17> */
.L_x_1767:
[----:B------:R-:W-:Y:S05]  /*4c80*/  BSYNC.RECONVERGENT B1 ;  /* 0x0000000000017941 */ /* 0x000fea0003800200 */
.L_x_1765:
        /* <DEDUP_REMOVED lines=38> */
.L_x_1769:
        /* <DEDUP_REMOVED lines=17> */
.L_x_1770:
[----:B------:R-:W-:Y:S05]  /*5000*/  BSYNC.RECONVERGENT B1 ;  /* 0x0000000000017941 */ /* 0x000fea0003800200 */
.L_x_1768:
        /* <DEDUP_REMOVED lines=11> */
.L_x_1746:
        /* <DEDUP_REMOVED lines=36> */
.L_x_1774:
        /* <DEDUP_REMOVED lines=16> */
.L_x_1775:
[----:B------:R-:W-:Y:S05]  /*5400*/  BSYNC.RECONVERGENT B1 ;  /* 0x0000000000017941 */ /* 0x000fea0003800200 */
.L_x_1773:
        /* <DEDUP_REMOVED lines=41> */
.L_x_1777:
        /* <DEDUP_REMOVED lines=16> */
.L_x_1778:
[----:B------:R-:W-:Y:S05]  /*57a0*/  BSYNC.RECONVERGENT B1 ;  /* 0x0000000000017941 */ /* 0x000fea0003800200 */
.L_x_1776:
        /* <DEDUP_REMOVED lines=40> */
.L_x_1780:
        /* <DEDUP_REMOVED lines=16> */
.L_x_1781:
[----:B------:R-:W-:Y:S05]  /*5b30*/  BSYNC.RECONVERGENT B1 ;  /* 0x0000000000017941 */ /* 0x000fea0003800200 */
.L_x_1779:
        /* <DEDUP_REMOVED lines=40> */
.L_x_1783:
        /* <DEDUP_REMOVED lines=17> */
.L_x_1784:
[----:B------:R-:W-:Y:S05]  /*5ed0*/  BSYNC.RECONVERGENT B1 ;  /* 0x0000000000017941 */ /* 0x000fea0003800200 */
.L_x_1782:
[----:B------:R-:W0:Y:S02]  /*5ee0*/  LDC.64 R2, c[0x0][0x3a0] ;  /* 0x0000e800ff027b82 */ /* 0x000e240000000a00 */
[----:B0-----:R-:W-:-:S06]  /*5ef0*/  IMAD.WIDE.U32 R2, R5, 0x8, R2 ;  /* 0x0000000805027825 */ /* 0x001fcc00078e0002 */
[----:B------:R-:W2:Y:S01]  /*5f00*/  LDG.E.64 R2, desc[UR8][R2.64] ;  /* 0x0000000802027981 */ /* 0x000ea2000c1e1b00 */
[----:B------:R-:W-:Y:S01]  /*5f10*/  IMAD.MOV.U32 R18, RZ, RZ, R6 ;  /* 0x000000ffff127224 */ /* 0x000fe200078e0006 */
[----:B------:R-:W-:Y:S01]  /*5f20*/  IADD3 R8, PT, PT, R8, -0x4, RZ ;  /* 0xfffffffc08087810 */ /* 0x000fe20007ffe0ff */
[-C--:B--2---:R-:W-:Y:S02]  /*5f30*/  IMAD R0, R3, R17.reuse, RZ ;  /* 0x0000001103007224 */ /* 0x084fe400078e02ff */
[----:B------:R-:W-:-:S04]  /*5f40*/  IMAD.WIDE.U32 R6, R2, R17, R18 ;  /* 0x0000001102067225 */ /* 0x000fc800078e0012 */
[----:B------:R-:W-:-:S04]  /*5f50*/  IMAD R21, R2, R21, R0 ;  /* 0x0000001502157224 */ /* 0x000fc800078e0200 */
[----:B------:R-:W-:-:S07]  /*5f60*/  IMAD.IADD R5, R7, 0x1, R21 ;  /* 0x0000000107057824 */ /* 0x000fce00078e0215 */
.L_x_1772:
        /* <DEDUP_REMOVED lines=35> */
.L_x_1787:
[----:B------:R-:W-:Y:S01]  /*61a0*/  IMAD.MOV.U32 R28, RZ, RZ, R16 ;  /* 0x000000ffff1c7224 */ /* 0x000fe200078e0010 */
[----:B------:R-:W-:Y:S01]  /*61b0*/  MOV R3, R9 ;  /* 0x0000000900037202 */ /* 0x000fe20000000f00 */
[----:B------:R-:W-:Y:S01]  /*61c0*/  IMAD.MOV.U32 R2, RZ, RZ, R18 ;  /* 0x000000ffff027224 */ /* 0x000fe200078e0012 */
[----:B------:R-:W-:Y:S02]  /*61d0*/  MOV R0, R19 ;  /* 0x0000001300007202 */ /* 0x000fe40000000f00 */
[----:B------:R-:W-:-:S07]  /*61e0*/  MOV R26, 0x6200 ;  /* 0x00006200001a7802 */ /* 0x000fce0000000f00 */
[----:B------:R-:W-:Y:S05]  /*61f0*/  CALL.REL.NOINC `($__internal_18_$__cuda_sm20_div_s64) ;  /* 0x00000014004c7944 */ /* 0x000fea0003c00000 */
[----:B------:R-:W-:Y:S02]  /*6200*/  IADD3 R21, P0, PT, RZ, -R24, RZ ;  /* 0x80000018ff157210 */ /* 0x000fe40007f1e0ff */
[----:B------:R-:W-:-:S03]  /*6210*/  MOV R17, R9 ;  /* 0x0000000900117202 */ /* 0x000fc60000000f00 */
[----:B------:R-:W-:Y:S02]  /*6220*/  IMAD.X R7, RZ, RZ, ~R25, P0 ;  /* 0x000000ffff077224 */ /* 0x000fe400000e0e19 */
[----:B------:R-:W-:-:S04]  /*6230*/  IMAD.WIDE.U32 R2, R18, R21, R16 ;  /* 0x0000001512027225 */ /* 0x000fc800078e0010 */
[----:B------:R-:W-:Y:S02]  /*6240*/  IMAD R7, R7, R18, RZ ;  /* 0x0000001207077224 */ /* 0x000fe400078e02ff */
[----:B------:R-:W-:Y:S02]  /*6250*/  IMAD.MOV.U32 R18, RZ, RZ, R24 ;  /* 0x000000ffff127224 */ /* 0x000fe400078e0018 */
[----:B------:R-:W-:Y:S01]  /*6260*/  IMAD R7, R19, R21, R7 ;  /* 0x0000001513077224 */ /* 0x000fe200078e0207 */
[----:B------:R-:W-:Y:S01]  /*6270*/  MOV R19, R25 ;  /* 0x0000001900137202 */ /* 0x000fe20000000f00 */
[----:B------:R-:W-:-:S03]  /*6280*/  IMAD.MOV.U32 R21, RZ, RZ, R2 ;  /* 0x000000ffff157224 */ /* 0x000fc600078e0002 */
[----:B------:R-:W-:-:S07]  /*6290*/  IADD3 R0, PT, PT, R3, R7, RZ ;  /* 0x0000000703007210 */ /* 0x000fce0007ffe0ff */
.L_x_1788:
[----:B------:R-:W-:Y:S05]  /*62a0*/  BSYNC.RECONVERGENT B1 ;  /* 0x0000000000017941 */ /* 0x000fea0003800200 */
.L_x_1786:
        /* <DEDUP_REMOVED lines=40> */
.L_x_1790:
        /* <DEDUP_REMOVED lines=12> */
[----:B------:R-:W-:-:S03]  /*65f0*/  MOV R16, R24 ;  /* 0x0000001800107202 */ /* 0x000fc60000000f00 */
[----:B------:R-:W-:Y:S02]  /*6600*/  IMAD R9, R17, R21, R9 ;  /* 0x0000001511097224 */ /* 0x000fe400078e0209 */
[----:B------:R-:W-:-:S03]  /*6610*/  IMAD.MOV.U32 R17, RZ, RZ, R2 ;  /* 0x000000ffff117224 */ /* 0x000fc600078e0002 */
[----:B------:R-:W-:Y:S01]  /*6620*/  IADD3 R19, PT, PT, R3, R9, RZ ;  /* 0x0000000903137210 */ /* 0x000fe20007ffe0ff */
[----:B------:R-:W-:-:S07]  /*6630*/  IMAD.MOV.U32 R9, RZ, RZ, R25 ;  /* 0x000000ffff097224 */ /* 0x000fce00078e0019 */
.L_x_1791:
[----:B------:R-:W-:Y:S05]  /*6640*/  BSYNC.RECONVERGENT B1 ;  /* 0x0000000000017941 */ /* 0x000fea0003800200 */
.L_x_1789:
        /* <DEDUP_REMOVED lines=9> */
.L_x_1785:
        /* <DEDUP_REMOVED lines=31> */
.L_x_1793:
[----:B------:R-:W-:Y:S01]  /*68d0*/  IMAD.MOV.U32 R4, RZ, RZ, R2 ;  /* 0x000000ffff047224 */ /* 0x000fe200078e0002 */
[----:B------:R-:W-:Y:S01]  /*68e0*/  MOV R24, R3 ;  /* 0x0000000300187202 */ /* 0x000fe20000000f00 */
[----:B------:R-:W-:Y:S01]  /*68f0*/  IMAD.MOV.U32 R25, RZ, RZ, R9 ;  /* 0x000000ffff197224 */ /* 0x000fe200078e0009 */
[----:B------:R-:W-:Y:S02]  /*6900*/  MOV R0, R16 ;  /* 0x0000001000007202 */ /* 0x000fe40000000f00 */
[----:B------:R-:W-:-:S07]  /*6910*/  MOV R26, 0x6930 ;  /* 0x00006930001a7802 */ /* 0x000fce0000000f00 */
[----:B------:R-:W-:Y:S05]  /*6920*/  CALL.REL.NOINC `($__internal_19_$__cuda_sm20_rem_s64) ;  /* 0x0000001000cc7944 */ /* 0x000fea0003c00000 */
.L_x_1794:
[----:B------:R-:W-:Y:S05]  /*6930*/  BSYNC.RECONVERGENT B1 ;  /* 0x0000000000017941 */ /* 0x000fea0003800200 */
.L_x_1792:
        /* <DEDUP_REMOVED lines=8> */
.L_x_1745:
[----:B------:R-:W0:Y:S02]  /*69c0*/  LDCU.64 UR14, c[0x0][0x390] ;  /* 0x00007200ff0e77ac */ /* 0x000e240008000a00 */
[----:B0-----:R-:W-:-:S04]  /*69d0*/  LEA R2, P0, R6, UR14, 0x3 ;  /* 0x0000000e06027c11 */ /* 0x001fc8000f8018ff */
[----:B------:R-:W-:-:S06]  /*69e0*/  LEA.HI.X R3, R6, UR15, R5, 0x3, P0 ;  /* 0x0000000f06037c11 */ /* 0x000fcc00080f1c05 */
[----:B------:R-:W2:Y:S04]  /*69f0*/  LDG.E.64 R2, desc[UR8][R2.64] ;  /* 0x0000000802027981 */ /* 0x000ea8000c1e1b00 */
[----:B--2---:R1:W-:Y:S04]  /*6a00*/  STS.64 [R11], R2 ;  /* 0x000000020b007388 */ /* 0x0043e80000000a00 */
[----:B------:R1:W-:Y:S02]  /*6a10*/  STS.64 [R12], R14 ;  /* 0x0000000e0c007388 */ /* 0x0003e40000000a00 */
.L_x_1744:
[----:B------:R-:W-:Y:S05]  /*6a20*/  BSYNC.RECONVERGENT B0 ;  /* 0x0000000000007941 */ /* 0x000fea0003800200 */
.L_x_1696:
[----:B------:R-:W-:Y:S01]  /*6a30*/  BAR.SYNC.DEFER_BLOCKING 0x0 ;  /* 0x0000000000007b1d */ /* 0x000fe20000010000 */
[----:B------:R-:W-:-:S13]  /*6a40*/  ISETP.GE.U32.AND P0, PT, R10, 0x42, PT ;  /* 0x000000420a00780c */ /* 0x000fda0003f06070 */
[----:B------:R-:W-:Y:S05]  /*6a50*/  @!P0 BRA `(.L_x_1795) ;  /* 0x0000000000808947 */ /* 0x000fea0003800000 */
.L_x_1800:
        /* <DEDUP_REMOVED lines=10> */
[----:B-1----:R-:W-:-:S04]  /*6b00*/  ISETP.GE.U32.AND P0, PT, R2, R6, PT ;  /* 0x000000060200720c */ /* 0x002fc80003f06070 */
[----:B------:R-:W-:-:S13]  /*6b10*/  ISETP.GE.U32.AND.EX P0, PT, R3, R7, PT, P0 ;  /* 0x000000070300720c */ /* 0x000fda0003f06100 */
[----:B0-----:R0:W1:Y:S01]  /*6b20*/  @!P0 LDS.64 R4, [R8] ;  /* 0x0000000008048984 */ /* 0x0010620000000a00 */
        /* <DEDUP_REMOVED lines=11> */
.L_x_1799:
[----:B------:R-:W-:Y:S05]  /*6be0*/  BSYNC.RELIABLE B1 ;  /* 0x0000000000017941 */ /* 0x000fea0003800100 */
.L_x_1798:
[----:B------:R2:W-:Y:S04]  /*6bf0*/  STS.64 [R11], R6 ;  /* 0x000000060b007388 */ /* 0x0005e80000000a00 */
[----:B-1----:R2:W-:Y:S02]  /*6c00*/  STS.64 [R12], R4 ;  /* 0x000000040c007388 */ /* 0x0025e40000000a00 */
.L_x_1797:
[----:B------:R-:W-:Y:S05]  /*6c10*/  BSYNC.RECONVERGENT B0 ;  /* 0x0000000000007941 */ /* 0x000fea0003800200 */
.L_x_1796:
[----:B------:R-:W-:Y:S05]  /*6c20*/  WARPSYNC.ALL ;  /* 0x0000000000007948 */ /* 0x000fea0003800000 */
[----:B------:R-:W-:Y:S01]  /*6c30*/  BAR.SYNC.DEFER_BLOCKING 0x0 ;  /* 0x0000000000007b1d */ /* 0x000fe20000010000 */
[----:B------:R-:W-:-:S13]  /*6c40*/  ISETP.GT.U32.AND P0, PT, R0, 0x83, PT ;  /* 0x000000830000780c */ /* 0x000fda0003f04070 */
[----:B------:R-:W-:Y:S05]  /*6c50*/  @P0 BRA `(.L_x_1800) ;  /* 0xfffffffc00800947 */ /* 0x000fea000383ffff */
.L_x_1795:
[----:B------:R-:W-:-:S13]  /*6c60*/  ISETP.GT.U32.AND P0, PT, R13, 0x1f, PT ;  /* 0x0000001f0d00780c */ /* 0x000fda0003f04070 */
[----:B------:R-:W-:Y:S05]  /*6c70*/  @P0 EXIT ;  /* 0x000000000000094d */ /* 0x000fea0003800000 */
[----:B-1----:R-:W-:Y:S01]  /*6c80*/  LDS.64 R2, [R11] ;  /* 0x000000000b027984 */ /* 0x002fe20000000a00 */
[----:B------:R-:W-:Y:S04]  /*6c90*/  BSSY.RECONVERGENT B0, `(.L_x_1801) ;  /* 0x0000017000007945 */ /* 0x000fe80003800200 */
[----:B------:R-:W-:Y:S01]  /*6ca0*/  BSSY.RELIABLE B1, `(.L_x_1802) ;  /* 0x0000011000017945 */ /* 0x000fe20003800100 */
[----:B0-2---:R-:W0:Y:S02]  /*6cb0*/  LDS.64 R4, [R11+0x100] ;  /* 0x000100000b047984 */ /* 0x005e240000000a00 */
        /* <DEDUP_REMOVED lines=15> */
.L_x_1803:
[----:B------:R-:W-:Y:S05]  /*6db0*/  BSYNC.RELIABLE B1 ;  /* 0x0000000000017941 */ /* 0x000fea0003800100 */
.L_x_1802:
[----:B------:R-:W0:Y:S04]  /*6dc0*/  LDS.64 R2, [R12+0x100] ;  /* 0x000100000c027984 */ /* 0x000e280000000a00 */
[----:B0-----:R-:W-:Y:S04]  /*6dd0*/  STS.64 [R12], R2 ;  /* 0x000000020c007388 */ /* 0x001fe80000000a00 */
[----:B------:R-:W0:Y:S04]  /*6de0*/  LDS.64 R4, [R11+0x100] ;  /* 0x000100000b047984 */ /* 0x000e280000000a00 */
[----:B0-----:R0:W-:Y:S02]  /*6df0*/  STS.64 [R11], R4 ;  /* 0x000000040b007388 */ /* 0x0011e40000000a00 */
.L_x_1804:
[----:B------:R-:W-:Y:S05]  /*6e00*/  BSYNC.RECONVERGENT B0 ;  /* 0x0000000000007941 */ /* 0x000fea0003800200 */
.L_x_1801:
        /* <DEDUP_REMOVED lines=20> */
.L_x_1807:
[----:B------:R-:W-:Y:S05]  /*6f50*/  BSYNC.RELIABLE B2 ;  /* 0x0000000000027941 */ /* 0x000fea0003800100 */
.L_x_1806:
[----:B------:R-:W0:Y:S04]  /*6f60*/  LDS.64 R2, [R12+0x80] ;  /* 0x000080000c027984 */ /* 0x000e280000000a00 */
[----:B0-----:R-:W-:Y:S04]  /*6f70*/  STS.64 [R12], R2 ;  /* 0x000000020c007388 */ /* 0x001fe80000000a00 */
[----:B------:R-:W0:Y:S04]  /*6f80*/  LDS.64 R4, [R11+0x80] ;  /* 0x000080000b047984 */ /* 0x000e280000000a00 */
[----:B0-----:R0:W-:Y:S02]  /*6f90*/  STS.64 [R11], R4 ;  /* 0x000000040b007388 */ /* 0x0011e40000000a00 */
.L_x_1808:
[----:B------:R-:W-:Y:S05]  /*6fa0*/  BSYNC.RECONVERGENT B0 ;  /* 0x0000000000007941 */ /* 0x000fea0003800200 */
.L_x_1805:
        /* <DEDUP_REMOVED lines=20> */
.L_x_1811:
[----:B------:R-:W-:Y:S05]  /*70f0*/  BSYNC.RELIABLE B3 ;  /* 0x0000000000037941 */ /* 0x000fea0003800100 */
.L_x_1810:
[----:B------:R-:W0:Y:S04]  /*7100*/  LDS.64 R2, [R12+0x40] ;  /* 0x000040000c027984 */ /* 0x000e280000000a00 */
[----:B0-----:R-:W-:Y:S04]  /*7110*/  STS.64 [R12], R2 ;  /* 0x000000020c007388 */ /* 0x001fe80000000a00 */
[----:B------:R-:W0:Y:S04]  /*7120*/  LDS.64 R4, [R11+0x40] ;  /* 0x000040000b047984 */ /* 0x000e280000000a00 */
[----:B0-----:R0:W-:Y:S02]  /*7130*/  STS.64 [R11], R4 ;  /* 0x000000040b007388 */ /* 0x0011e40000000a00 */
.L_x_1812:
[----:B------:R-:W-:Y:S05]  /*7140*/  BSYNC.RECONVERGENT B0 ;  /* 0x0000000000007941 */ /* 0x000fea0003800200 */
.L_x_1809:
        /* <DEDUP_REMOVED lines=20> */
.L_x_1815:
[----:B------:R-:W-:Y:S05]  /*7290*/  BSYNC.RELIABLE B4 ;  /* 0x0000000000047941 */ /* 0x000fea0003800100 */
.L_x_1814:
[----:B------:R-:W0:Y:S04]  /*72a0*/  LDS.64 R2, [R12+0x20] ;  /* 0x000020000c027984 */ /* 0x000e280000000a00 */
[----:B0-----:R-:W-:Y:S04]  /*72b0*/  STS.64 [R12], R2 ;  /* 0x000000020c007388 */ /* 0x001fe80000000a00 */
[----:B------:R-:W0:Y:S04]  /*72c0*/  LDS.64 R4, [R11+0x20] ;  /* 0x000020000b047984 */ /* 0x000e280000000a00 */
[----:B0-----:R0:W-:Y:S02]  /*72d0*/  STS.64 [R11], R4 ;  /* 0x000000040b007388 */ /* 0x0011e40000000a00 */
.L_x_1816:
[----:B------:R-:W-:Y:S05]  /*72e0*/  BSYNC.RECONVERGENT B0 ;  /* 0x0000000000007941 */ /* 0x000fea0003800200 */
.L_x_1813:
        /* <DEDUP_REMOVED lines=20> */
.L_x_1819:
[----:B------:R-:W-:Y:S05]  /*7430*/  BSYNC.RELIABLE B5 ;  /* 0x0000000000057941 */ /* 0x000fea0003800100 */
.L_x_1818:
[----:B------:R-:W0:Y:S04]  /*7440*/  LDS.64 R2, [R12+0x10] ;  /* 0x000010000c027984 */ /* 0x000e280000000a00 */
[----:B0-----:R-:W-:Y:S04]  /*7450*/  STS.64 [R12], R2 ;  /* 0x000000020c007388 */ /* 0x001fe80000000a00 */
[----:B------:R-:W0:Y:S04]  /*7460*/  LDS.64 R4, [R11+0x10] ;  /* 0x000010000b047984 */ /* 0x000e280000000a00 */
[----:B0-----:R0:W-:Y:S02]  /*7470*/  STS.64 [R11], R4 ;  /* 0x000000040b007388 */ /* 0x0011e40000000a00 */
.L_x_1820:
[----:B------:R-:W-:Y:S05]  /*7480*/  BSYNC.RECONVERGENT B0 ;  /* 0x0000000000007941 */ /* 0x000fea0003800200 */
.L_x_1817:
        /* <DEDUP_REMOVED lines=20> */
.L_x_1823:
[----:B------:R-:W-:Y:S05]  /*75d0*/  BSYNC.RELIABLE B6 ;  /* 0x0000000000067941 */ /* 0x000fea0003800100 */
.L_x_1822:
[----:B------:R-:W0:Y:S04]  /*75e0*/  LDS.64 R2, [R12+0x8] ;  /* 0x000008000c027984 */ /* 0x000e280000000a00 */
[----:B0-----:R-:W-:Y:S04]  /*75f0*/  STS.64 [R12], R2 ;  /* 0x000000020c007388 */ /* 0x001fe80000000a00 */
[----:B------:R-:W0:Y:S04]  /*7600*/  LDS.64 R4, [R11+0x8] ;  /* 0x000008000b047984 */ /* 0x000e280000000a00 */
[----:B0-----:R0:W-:Y:S02]  /*7610*/  STS.64 [R11], R4 ;  /* 0x000000040b007388 */ /* 0x0011e40000000a00 */
.L_x_1824:
[----:B------:R-:W-:Y:S05]  /*7620*/  BSYNC.RECONVERGENT B0 ;  /* 0x0000000000007941 */ /* 0x000fea0003800200 */
.L_x_1821:
        /* <DEDUP_REMOVED lines=16> */
        .weak           $__internal_18_$__cuda_sm20_div_s64
        .type           $__internal_18_$__cuda_sm20_div_s64,@function
        .size           $__internal_18_$__cuda_sm20_div_s64,($__internal_19_$__cuda_sm20_rem_s64 - $__internal_18_$__cuda_sm20_div_s64)
$__internal_18_$__cuda_sm20_div_s64:
        /* <DEDUP_REMOVED lines=82> */
[----:B------:R-:W-:Y:S06]  /*7c50*/  RET.REL.NODEC R26 `(uncontiguous_reduce_u64) ;  /* 0xffffff801ae87950 */ /* 0x000fec0003c3ffff */
        .weak           $__internal_19_$__cuda_sm20_rem_s64
        .type           $__internal_19_$__cuda_sm20_rem_s64,@function
        .size           $__internal_19_$__cuda_sm20_rem_s64,(.L_x_4855 - $__internal_19_$__cuda_sm20_rem_s64)
$__internal_19_$__cuda_sm20_rem_s64:
        /* <DEDUP_REMOVED lines=76> */
[----:B------:R-:W-:Y:S06]  /*8120*/  RET.REL.NODEC R26 `(uncontiguous_reduce_u64) ;  /* 0xffffff7c1ab47950 */ /* 0x000fec0003c3ffff */
.L_x_1825:
        /* <DEDUP_REMOVED lines=13> */
.L_x_4855:


//--------------------- .text.contiguous_reduce_u64 --------------------------
	.section	.text.contiguous_reduce_u64,"ax",@progbits
	.align	128
        .global         contiguous_reduce_u64
        .type           contiguous_reduce_u64,@function
        .size           contiguous_reduce_u64,(.L_x_4912 - contiguous_reduce_u64)
        .other          contiguous_reduce_u64,@"STO_CUDA_ENTRY STV_DEFAULT"
contiguous_reduce_u64:
.text.contiguous_reduce_u64:
        /* <DEDUP_REMOVED lines=31> */
[----:B--2---:R-:W-:-:S04]  /*01f0*/  ISETP.GE.U32.AND P0, PT, R10, R12, PT ;  /* 0x0000000c0a00720c */ /* 0x004fc80003f06070 */
[----:B------:R-:W-:-:S13]  /*0200*/  ISETP.GE.U32.AND.EX P0, PT, R11, R13, PT, P0 ;  /* 0x0000000d0b00720c */ /* 0x000fda0003f06100 */
[----:B------:R1:W-:Y:S04]  /*0210*/  @!P0 STS.64 [R4], R12 ;  /* 0x0000000c04008388 */ /* 0x0003e80000000a00 */
[----:B------:R1:W-:Y:S04]  /*0220*/  @!P0 STS.64 [R3], R8 ;  /* 0x0000000803008388 */ /* 0x0003e80000000a00 */
[----:B------:R1:W-:Y:S04]  /*0230*/  @P0 STS.64 [R4], R10 ;  /* 0x0000000a04000388 */ /* 0x0003e80000000a00 */
[----:B------:R1:W-:Y:S01]  /*0240*/  @P0 STS.64 [R3], R6 ;  /* 0x0000000603000388 */ /* 0x0003e20000000a00 */
[----:B------:R-:W-:Y:S05]  /*0250*/  BRA `(.L_x_1828) ;  /* 0x0000000000247947 */ /* 0x000fea0003800000 */
.L_x_1827:
        /* <DEDUP_REMOVED lines=9> */
.L_x_1828:
[----:B------:R-:W-:Y:S05]  /*02f0*/  BSYNC.RECONVERGENT B0 ;  /* 0x0000000000007941 */ /* 0x000fea0003800200 */
.L_x_1826:
[----:B------:R-:W-:Y:S01]  /*0300*/  BAR.SYNC.DEFER_BLOCKING 0x0 ;  /* 0x0000000000007b1d */ /* 0x000fe20000010000 */
[----:B------:R-:W-:-:S13]  /*0310*/  ISETP.GE.U32.AND P0, PT, R5, 0x42, PT ;  /* 0x000000420500780c */ /* 0x000fda0003f06070 */
[----:B------:R-:W-:Y:S05]  /*0320*/  @!P0 BRA `(.L_x_1829) ;  /* 0x0000000000808947 */ /* 0x000fea0003800000 */
.L_x_1834:
        /* <DEDUP_REMOVED lines=24> */
.L_x_1833:
[----:B------:R-:W-:Y:S05]  /*04b0*/  BSYNC.RELIABLE B1 ;  /* 0x0000000000017941 */ /* 0x000fea0003800100 */
.L_x_1832:
[----:B------:R2:W-:Y:S04]  /*04c0*/  STS.64 [R4], R10 ;  /* 0x0000000a04007388 */ /* 0x0005e80000000a00 */
[----:B-1----:R2:W-:Y:S02]  /*04d0*/  STS.64 [R3], R8 ;  /* 0x0000000803007388 */ /* 0x0025e40000000a00 */
.L_x_1831:
[----:B------:R-:W-:Y:S05]  /*04e0*/  BSYNC.RECONVERGENT B0 ;  /* 0x0000000000007941 */ /* 0x000fea0003800200 */
.L_x_1830:
[----:B------:R-:W-:Y:S05]  /*04f0*/  WARPSYNC.ALL ;  /* 0x0000000000007948 */ /* 0x000fea0003800000 */
[----:B------:R-:W-:Y:S01]  /*0500*/  BAR.SYNC.DEFER_BLOCKING 0x0 ;  /* 0x0000000000007b1d */ /* 0x000fe20000010000 */
[----:B------:R-:W-:-:S13]  /*0510*/  ISETP.GT.U32.AND P0, PT, R12, 0x83, PT ;  /* 0x000000830c00780c */ /* 0x000fda0003f04070 */
[----:B------:R-:W-:Y:S05]  /*0520*/  @P0 BRA `(.L_x_1834) ;  /* 0xfffffffc00800947 */ /* 0x000fea000383ffff */
.L_x_1829:
[----:B------:R-:W-:-:S13]  /*0530*/  ISETP.GT.U32.AND P0, PT, R2, 0x1f, PT ;  /* 0x0000001f0200780c */ /* 0x000fda0003f04070 */
[----:B------:R-:W-:Y:S05]  /*0540*/  @P0 EXIT ;  /* 0x000000000000094d */ /* 0x000fea0003800000 */
[----:B01----:R-:W-:Y:S01]  /*0550*/  LDS.64 R6, [R4] ;  /* 0x0000000004067984 */ /* 0x003fe20000000a00 */
[----:B------:R-:W-:Y:S04]  /*0560*/  BSSY.RECONVERGENT B1, `(.L_x_1835) ;  /* 0x0000017000017945 */ /* 0x000fe80003800200 */
[----:B------:R-:W-:Y:S01]  /*0570*/  BSSY.RELIABLE B0, `(.L_x_1836) ;  /* 0x0000011000007945 */ /* 0x000fe20003800100 */
[----:B--2---:R-:W0:Y:S02]  /*0580*/  LDS.64 R8, [R4+0x100] ;  /* 0x0001000004087984 */ /* 0x004e240000000a00 */
        /* <DEDUP_REMOVED lines=15> */
.L_x_1837:
[----:B------:R-:W-:Y:S05]  /*0680*/  BSYNC.RELIABLE B0 ;  /* 0x0000000000007941 */ /* 0x000fea0003800100 */
.L_x_1836:
[----:B------:R-:W0:Y:S04]  /*0690*/  LDS.64 R6, [R3+0x100] ;  /* 0x0001000003067984 */ /* 0x000e280000000a00 */
[----:B0-----:R-:W-:Y:S04]  /*06a0*/  STS.64 [R3], R6 ;  /* 0x0000000603007388 */ /* 0x001fe80000000a00 */
[----:B------:R-:W0:Y:S04]  /*06b0*/  LDS.64 R8, [R4+0x100] ;  /* 0x0001000004087984 */ /* 0x000e280000000a00 */
[----:B0-----:R0:W-:Y:S02]  /*06c0*/  STS.64 [R4], R8 ;  /* 0x0000000804007388 */ /* 0x0011e40000000a00 */
.L_x_1838:
[----:B------:R-:W-:Y:S05]  /*06d0*/  BSYNC.RECONVERGENT B1 ;  /* 0x0000000000017941 */ /* 0x000fea0003800200 */
.L_x_1835:
        /* <DEDUP_REMOVED lines=20> */
.L_x_1841:
[----:B------:R-:W-:Y:S05]  /*0820*/  BSYNC.RELIABLE B1 ;  /* 0x0000000000017941 */ /* 0x000fea0003800100 */
.L_x_1840:
[----:B------:R-:W0:Y:S04]  /*0830*/  LDS.64 R6, [R3+0x80] ;  /* 0x0000800003067984 */ /* 0x000e280000000a00 */
[----:B0-----:R-:W-:Y:S04]  /*0840*/  STS.64 [R3], R6 ;  /* 0x0000000603007388 */ /* 0x001fe80000000a00 */
[----:B------:R-:W0:Y:S04]  /*0850*/  LDS.64 R8, [R4+0x80] ;  /* 0x0000800004087984 */ /* 0x000e280000000a00 */
[----:B0-----:R0:W-:Y:S02]  /*0860*/  STS.64 [R4], R8 ;  /* 0x0000000804007388 */ /* 0x0011e40000000a00 */
.L_x_1842:
[----:B------:R-:W-:Y:S05]  /*0870*/  BSYNC.RECONVERGENT B2 ;  /* 0x0000000000027941 */ /* 0x000fea0003800200 */
.L_x_1839:
        /* <DEDUP_REMOVED lines=20> */
.L_x_1845:
[----:B------:R-:W-:Y:S05]  /*09c0*/  BSYNC.RELIABLE B2 ;  /* 0x0000000000027941 */ /* 0x000fea0003800100 */
.L_x_1844:
[----:B------:R-:W0:Y:S04]  /*09d0*/  LDS.64 R6, [R3+0x40] ;  /* 0x0000400003067984 */ /* 0x000e280000000a00 */
[----:B0-----:R-:W-:Y:S04]  /*09e0*/  STS.64 [R3], R6 ;  /* 0x0000000603007388 */ /* 0x001fe80000000a00 */
[----:B------:R-:W0:Y:S04]  /*09f0*/  LDS.64 R8, [R4+0x40] ;  /* 0x0000400004087984 */ /* 0x000e280000000a00 */
[----:B0-----:R0:W-:Y:S02]  /*0a00*/  STS.64 [R4], R8 ;  /* 0x0000000804007388 */ /* 0x0011e40000000a00 */
.L_x_1846:
[----:B------:R-:W-:Y:S05]  /*0a10*/  BSYNC.RECONVERGENT B3 ;  /* 0x0000000000037941 */ /* 0x000fea0003800200 */
.L_x_1843:
        /* <DEDUP_REMOVED lines=20> */
.L_x_1849:
[----:B------:R-:W-:Y:S05]  /*0b60*/  BSYNC.RELIABLE B3 ;  /* 0x0000000000037941 */ /* 0x000fea0003800100 */
.L_x_1848:
[----:B------:R-:W0:Y:S04]  /*0b70*/  LDS.64 R6, [R3+0x20] ;  /* 0x0000200003067984 */ /* 0x000e280000000a00 */
[----:B0-----:R-:W-:Y:S04]  /*0b80*/  STS.64 [R3], R6 ;  /* 0x0000000603007388 */ /* 0x001fe80000000a00 */
[----:B------:R-:W0:Y:S04]  /*0b90*/  LDS.64 R8, [R4+0x20] ;  /* 0x0000200004087984 */ /* 0x000e280000000a00 */
[----:B0-----:R0:W-:Y:S02]  /*0ba0*/  STS.64 [R4], R8 ;  /* 0x0000000804007388 */ /* 0x0011e40000000a00 */
.L_x_1850:
[----:B------:R-:W-:Y:S05]  /*0bb0*/  BSYNC.RECONVERGENT B4 ;  /* 0x0000000000047941 */ /* 0x000fea0003800200 */
.L_x_1847:
        /* <DEDUP_REMOVED lines=20> */
.L_x_1853:
[----:B------:R-:W-:Y:S05]  /*0d00*/  BSYNC.RELIABLE B4 ;  /* 0x0000000000047941 */ /* 0x000fea0003800100 */
.L_x_1852:
[----:B------:R-:W0:Y:S04]  /*0d10*/  LDS.64 R6, [R3+0x10] ;  /* 0x0000100003067984 */ /* 0x000e280000000a00 */
[----:B0-----:R-:W-:Y:S04]  /*0d20*/  STS.64 [R3], R6 ;  /* 0x0000000603007388 */ /* 0x001fe80000000a00 */
[----:B------:R-:W0:Y:S04]  /*0d30*/  LDS.64 R8, [R4+0x10] ;  /* 0x0000100004087984 */ /* 0x000e280000000a00 */
[----:B0-----:R0:W-:Y:S02]  /*0d40*/  STS.64 [R4], R8 ;  /* 0x0000000804007388 */ /* 0x0011e40000000a00 */
.L_x_1854:
[----:B------:R-:W-:Y:S05]  /*0d50*/  BSYNC.RECONVERGENT B5 ;  /* 0x0000000000057941 */ /* 0x000fea0003800200 */
.L_x_1851:
        /* <DEDUP_REMOVED lines=20> */
.L_x_1857:
[----:B------:R-:W-:Y:S05]  /*0ea0*/  BSYNC.RELIABLE B6 ;  /* 0x0000000000067941 */ /* 0x000fea0003800100 */
.L_x_1856:
[----:B------:R-:W0:Y:S04]  /*0eb0*/  LDS.64 R6, [R3+0x8] ;  /* 0x0000080003067984 */ /* 0x000e280000000a00 */
[----:B0-----:R-:W-:Y:S04]  /*0ec0*/  STS.64 [R3], R6 ;  /* 0x0000000603007388 */ /* 0x001fe80000000a00 */
[----:B------:R-:W0:Y:S04]  /*0ed0*/  LDS.64 R8, [R4+0x8] ;  /* 0x0000080004087984 */ /* 0x000e280000000a00 */
[----:B0-----:R0:W-:Y:S02]  /*0ee0*/  STS.64 [R4], R8 ;  /* 0x0000000804007388 */ /* 0x0011e40000000a00 */
.L_x_1858:
[----:B------:R-:W-:Y:S05]  /*0ef0*/  BSYNC.RECONVERGENT B5 ;  /* 0x0000000000057941 */ /* 0x000fea0003800200 */
.L_x_1855:
        /* <DEDUP_REMOVED lines=15> */
.L_x_1859:
        /* <DEDUP_REMOVED lines=9> */
.L_x_4912:


//--------------------- .text.nkd2_u32            --------------------------
	.section	.text.nkd2_u32,"ax",@progbits
	.align	128
        .global         nkd2_u32
        .type           nkd2_u32,@function
        .size           nkd2_u32,(.L_x_4913 - nkd2_u32)
        .other          nkd2_u32,@"STO_CUDA_ENTRY STV_DEFAULT"
nkd2_u32:
.text.nkd2_u32:
        /* <DEDUP_REMOVED lines=16> */
[----:B--2---:R-:W-:Y:S02]  /*0100*/  IMAD R10, R11, 0x2, R0 ;  /* 0x000000020b0a7824 */ /* 0x004fe400078e0200 */
[----:B------:R-:W-:Y:S01]  /*0110*/  IMAD.MOV.U32 R11, RZ, RZ, RZ ;  /* 0x000000ffff0b7224 */ /* 0x000fe200078e00ff */
[----:B------:R-:W-:Y:S02]  /*0120*/  ULEA UR8, UR9, UR4, 0x2 ;  /* 0x0000000409087291 */ /* 0x000fe4000f8e10ff */
[----:B------:R-:W-:-:S04]  /*0130*/  LEA R4, R0, UR4, 0x2 ;  /* 0x0000000400047c11 */ /* 0x000fc8000f8e10ff */
[----:B------:R-:W-:Y:S01]  /*0140*/  LEA R6, R0, UR8, 0x3 ;  /* 0x0000000800067c11 */ /* 0x000fe2000f8e18ff */
[----:B------:R0:W-:Y:S04]  /*0150*/  STS [R4], RZ ;  /* 0x000000ff04007388 */ /* 0x0001e80000000800 */
        /* <DEDUP_REMOVED lines=21> */
[----:B--2---:R-:W-:-:S13]  /*02b0*/  ISETP.GE.U32.AND P0, PT, R17, R16, PT ;  /* 0x000000101100720c */ /* 0x004fda0003f06070 */
[----:B------:R-:W-:Y:S05]  /*02c0*/  @P0 BRA `(.L_x_1862) ;  /* 0x0000000000100947 */ /* 0x000fea0003800000 */
[----:B------:R-:W0:Y:S02]  /*02d0*/  LDC.64 R10, c[0x0][0x390] ;  /* 0x0000e400ff0a7b82 */ /* 0x000e240000000a00 */
[----:B0-----:R-:W-:-:S06]  /*02e0*/  IMAD.WIDE.U32 R10, R15, 0x8, R10 ;  /* 0x000000080f0a7825 */ /* 0x001fcc00078e000a */
[----:B------:R-:W5:Y:S01]  /*02f0*/  LDG.E.64 R10, desc[UR10][R10.64] ;  /* 0x0000000a0a0a7981 */ /* 0x000f62000c1e1b00 */
[----:B------:R-:W-:Y:S05]  /*0300*/  BRA `(.L_x_1863) ;  /* 0x0000000000487947 */ /* 0x000fea0003800000 */
.L_x_1862:
[----:B------:R-:W-:Y:S01]  /*0310*/  ISETP.NE.AND P0, PT, R17, R16, PT ;  /* 0x000000101100720c */ /* 0x000fe20003f05270 */
[----:B------:R-:W-:-:S12]  /*0320*/  BSSY.RELIABLE B1, `(.L_x_1864) ;  /* 0x0000014000017945 */ /* 0x000fd80003800100 */
[----:B------:R-:W-:Y:S05]  /*0330*/  @!P0 BRA `(.L_x_1865) ;  /* 0x0000000000108947 */ /* 0x000fea0003800000 */
[----:B------:R-:W0:Y:S02]  /*0340*/  LDC.64 R10, c[0x0][0x390] ;  /* 0x0000e400ff0a7b82 */ /* 0x000e240000000a00 */
[----:B0-----:R-:W-:-:S06]  /*0350*/  IMAD.WIDE.U32 R10, R8, 0x8, R10 ;  /* 0x00000008080a7825 */ /* 0x001fcc00078e000a */
[----:B------:R-:W5:Y:S01]  /*0360*/  LDG.E.64 R10, desc[UR10][R10.64] ;  /* 0x0000000a0a0a7981 */ /* 0x000f62000c1e1b00 */
[----:B------:R-:W-:Y:S05]  /*0370*/  BRA `(.L_x_1866) ;  /* 0x0000000000387947 */ /* 0x000fea0003800000 */
.L_x_1865:
        /* <DEDUP_REMOVED lines=11> */
.L_x_1863:
[----:B------:R0:W-:Y:S04]  /*0430*/  STS [R4], R16 ;  /* 0x0000001004007388 */ /* 0x0001e80000000800 */
[----:B-----5:R0:W-:Y:S01]  /*0440*/  STS.64 [R6], R10 ;  /* 0x0000000a06007388 */ /* 0x0201e20000000a00 */
[----:B------:R-:W-:Y:S05]  /*0450*/  BRA `(.L_x_1867) ;  /* 0x00000000003c7947 */ /* 0x000fea0003800000 */
.L_x_1866:
[----:B------:R-:W-:Y:S05]  /*0460*/  BSYNC.RELIABLE B1 ;  /* 0x0000000000017941 */ /* 0x000fea0003800100 */
.L_x_1864:
[----:B------:R1:W-:Y:S04]  /*0470*/  STS [R4], R17 ;  /* 0x0000001104007388 */ /* 0x0003e80000000800 */
[----:B-----5:R1:W-:Y:S01]  /*0480*/  STS.64 [R6], R10 ;  /* 0x0000000a06007388 */ /* 0x0203e20000000a00 */
[----:B------:R-:W-:Y:S05]  /*0490*/  BRA `(.L_x_1867) ;  /* 0x00000000002c7947 */ /* 0x000fea0003800000 */
.L_x_1861:
[----:B------:R-:W-:-:S04]  /*04a0*/  ISETP.GE.U32.AND P0, PT, R10, UR4, PT ;  /* 0x000000040a007c0c */ /* 0x000fc8000bf06070 */
[----:B------:R-:W-:-:S13]  /*04b0*/  ISETP.GE.U32.AND.EX P0, PT, RZ, UR5, PT, P0 ;  /* 0x00000005ff007c0c */ /* 0x000fda000bf06100 */
[----:B------:R-:W-:Y:S05]  /*04c0*/  @P0 BRA `(.L_x_1867) ;  /* 0x0000000000200947 */ /* 0x000fea0003800000 */
[----:B0-----:R-:W0:Y:S08]  /*04d0*/  LDC.64 R10, c[0x0][0x388] ;  /* 0x0000e200ff0a7b82 */ /* 0x001e300000000a00 */
[----:B------:R-:W1:Y:S01]  /*04e0*/  LDC.64 R12, c[0x0][0x390] ;  /* 0x0000e400ff0c7b82 */ /* 0x000e620000000a00 */
[----:B0-----:R-:W-:-:S06]  /*04f0*/  IMAD.WIDE.U32 R10, R8, 0x4, R10 ;  /* 0x00000004080a7825 */ /* 0x001fcc00078e000a */
[----:B------:R-:W2:Y:S01]  /*0500*/  LDG.E R11, desc[UR10][R10.64] ;  /* 0x0000000a0a0b7981 */ /* 0x000ea2000c1e1900 */
[----:B-1----:R-:W-:-:S06]  /*0510*/  IMAD.WIDE.U32 R12, R8, 0x8, R12 ;  /* 0x00000008080c7825 */ /* 0x002fcc00078e000c */
[----:B------:R-:W3:Y:S04]  /*0520*/  LDG.E.64 R12, desc[UR10][R12.64] ;  /* 0x0000000a0c0c7981 */ /* 0x000ee8000c1e1b00 */
[----:B--2---:R2:W-:Y:S04]  /*0530*/  STS [R4], R11 ;  /* 0x0000000b04007388 */ /* 0x0045e80000000800 */
[----:B---3--:R2:W-:Y:S02]  /*0540*/  STS.64 [R6], R12 ;  /* 0x0000000c06007388 */ /* 0x0085e40000000a00 */
.L_x_1867:
[----:B------:R-:W-:Y:S05]  /*0550*/  BSYNC.RECONVERGENT B0 ;  /* 0x0000000000007941 */ /* 0x000fea0003800200 */
.L_x_1860:
[----:B------:R-:W-:Y:S05]  /*0560*/  WARPSYNC.ALL ;  /* 0x0000000000007948 */ /* 0x000fea0003800000 */
[----:B------:R-:W-:Y:S01]  /*0570*/  BAR.SYNC.DEFER_BLOCKING 0x0 ;  /* 0x0000000000007b1d */ /* 0x000fe20000010000 */
[----:B------:R-:W-:-:S13]  /*0580*/  ISETP.GE.U32.AND P0, PT, R9, 0x42, PT ;  /* 0x000000420900780c */ /* 0x000fda0003f06070 */
[----:B------:R-:W-:Y:S05]  /*0590*/  @!P0 BRA `(.L_x_1868) ;  /* 0x0000000000808947 */ /* 0x000fea0003800000 */
.L_x_1873:
        /* <DEDUP_REMOVED lines=10> */
[----:B--2---:R-:W-:-:S13]  /*0640*/  ISETP.GE.U32.AND P0, PT, R8, R15, PT ;  /* 0x0000000f0800720c */ /* 0x004fda0003f06070 */
[----:B01----:R0:W1:Y:S01]  /*0650*/  @!P0 LDS.64 R10, [R13] ;  /* 0x000000000d0a8984 */ /* 0x0030620000000a00 */
[----:B------:R-:W-:Y:S05]  /*0660*/  @!P0 BRA `(.L_x_1872) ;  /* 0x00000000002c8947 */ /* 0x000fea0003800000 */
[----:B------:R-:W-:-:S13]  /*0670*/  ISETP.NE.AND P0, PT, R8, R15, PT ;  /* 0x0000000f0800720c */ /* 0x000fda0003f05270 */
        /* <DEDUP_REMOVED lines=10> */
.L_x_1872:
[----:B------:R-:W-:Y:S05]  /*0720*/  BSYNC.RELIABLE B1 ;  /* 0x0000000000017941 */ /* 0x000fea0003800100 */
.L_x_1871:
[----:B------:R3:W-:Y:S04]  /*0730*/  STS [R4], R15 ;  /* 0x0000000f04007388 */ /* 0x0007e80000000800 */
[----:B-1----:R3:W-:Y:S02]  /*0740*/  STS.64 [R6], R10 ;  /* 0x0000000a06007388 */ /* 0x0027e40000000a00 */
.L_x_1870:
[----:B------:R-:W-:Y:S05]  /*0750*/  BSYNC.RECONVERGENT B0 ;  /* 0x0000000000007941 */ /* 0x000fea0003800200 */
.L_x_1869:
[----:B------:R-:W-:Y:S05]  /*0760*/  WARPSYNC.ALL ;  /* 0x0000000000007948 */ /* 0x000fea0003800000 */
[----:B------:R-:W-:Y:S01]  /*0770*/  BAR.SYNC.DEFER_BLOCKING 0x0 ;  /* 0x0000000000007b1d */ /* 0x000fe20000010000 */
[----:B------:R-:W-:-:S13]  /*0780*/  ISETP.GT.U32.AND P0, PT, R14, 0x83, PT ;  /* 0x000000830e00780c */ /* 0x000fda0003f04070 */
[----:B------:R-:W-:Y:S05]  /*0790*/  @P0 BRA `(.L_x_1873) ;  /* 0xfffffffc00800947 */ /* 0x000fea000383ffff */
.L_x_1868:
[----:B------:R-:W-:-:S13]  /*07a0*/  ISETP.GT.U32.AND P0, PT, R0, 0x1f, PT ;  /* 0x0000001f0000780c */ /* 0x000fda0003f04070 */
[----:B------:R-:W-:Y:S05]  /*07b0*/  @P0 EXIT ;  /* 0x000000000000094d */ /* 0x000fea0003800000 */
[----:B------:R-:W-:Y:S01]  /*07c0*/  LDS R8, [R4] ;  /* 0x0000000004087984 */ /* 0x000fe20000000800 */
[----:B------:R-:W-:Y:S04]  /*07d0*/  BSSY.RECONVERGENT B1, `(.L_x_1874) ;  /* 0x0000015000017945 */ /* 0x000fe80003800200 */
[----:B------:R-:W-:Y:S01]  /*07e0*/  BSSY.RELIABLE B0, `(.L_x_1875) ;  /* 0x000000f000007945 */ /* 0x000fe20003800100 */
[----:B------:R-:W4:Y:S02]  /*07f0*/  LDS R9, [R4+0x80] ;  /* 0x0000800004097984 */ /* 0x000f240000000800 */
[----:B----4-:R-:W-:-:S13]  /*0800*/  ISETP.GE.U32.AND P0, PT, R8, R9, PT ;  /* 0x000000090800720c */ /* 0x010fda0003f06070 */
[----:B------:R-:W-:Y:S05]  /*0810*/  @!P0 BRA `(.L_x_1876) ;  /* 0x00000000002c8947 */ /* 0x000fea0003800000 */
[----:B------:R-:W-:Y:S04]  /*0820*/  LDS R8, [R4] ;  /* 0x0000000004087984 */ /* 0x000fe80000000800 */
[----:B------:R-:W4:Y:S02]  /*0830*/  LDS R9, [R4+0x80] ;  /* 0x0000800004097984 */ /* 0x000f240000000800 */
[----:B----4-:R-:W-:-:S13]  /*0840*/  ISETP.NE.AND P0, PT, R8, R9, PT ;  /* 0x000000090800720c */ /* 0x010fda0003f05270 */
        /* <DEDUP_REMOVED lines=8> */
.L_x_1876:
[----:B------:R-:W-:Y:S05]  /*08d0*/  BSYNC.RELIABLE B0 ;  /* 0x0000000000007941 */ /* 0x000fea0003800100 */
.L_x_1875:
[----:B------:R-:W4:Y:S04]  /*08e0*/  LDS.64 R8, [R6+0x100] ;  /* 0x0001000006087984 */ /* 0x000f280000000a00 */
[----:B----4-:R-:W-:Y:S04]  /*08f0*/  STS.64 [R6], R8 ;  /* 0x0000000806007388 */ /* 0x010fe80000000a00 */
[----:B0123--:R-:W0:Y:S04]  /*0900*/  LDS R11, [R4+0x80] ;  /* 0x00008000040b7984 */ /* 0x00fe280000000800 */
[----:B0-----:R4:W-:Y:S02]  /*0910*/  STS [R4], R11 ;  /* 0x0000000b04007388 */ /* 0x0019e40000000800 */
.L_x_1877:
[----:B------:R-:W-:Y:S05]  /*0920*/  BSYNC.RECONVERGENT B1 ;  /* 0x0000000000017941 */ /* 0x000fea0003800200 */
.L_x_1874:
[----:B------:R-:W-:Y:S05]  /*0930*/  WARPSYNC.ALL ;  /* 0x0000000000007948 */ /* 0x000fea0003800000 */
[----:B------:R-:W-:Y:S01]  /*0940*/  LDS R8, [R4] ;  /* 0x0000000004087984 */ /* 0x000fe20000000800 */
[----:B------:R-:W-:Y:S04]  /*0950*/  BSSY.RECONVERGENT B2, `(.L_x_1878) ;  /* 0x0000015000027945 */ /* 0x000fe80003800200 */
[----:B------:R-:W-:Y:S01]  /*0960*/  BSSY.RELIABLE B1, `(.L_x_1879) ;  /* 0x000000f000017945 */ /* 0x000fe20003800100 */
[----:B------:R-:W5:Y:S02]  /*0970*/  LDS R9, [R4+0x40] ;  /* 0x0000400004097984 */ /* 0x000f640000000800 */
[----:B-----5:R-:W-:-:S13]  /*0980*/  ISETP.GE.U32.AND P0, PT, R8, R9, PT ;  /* 0x000000090800720c */ /* 0x020fda0003f06070 */
[----:B------:R-:W-:Y:S05]  /*0990*/  @!P0 BRA `(.L_x_1880) ;  /* 0x00000000002c8947 */ /* 0x000fea0003800000 */
[----:B------:R-:W-:Y:S04]  /*09a0*/  LDS R8, [R4] ;  /* 0x0000000004087984 */ /* 0x000fe80000000800 */
[----:B------:R-:W5:Y:S02]  /*09b0*/  LDS R9, [R4+0x40] ;  /* 0x0000400004097984 */ /* 0x000f640000000800 */
[----:B-----5:R-:W-:-:S13]  /*09c0*/  ISETP.NE.AND P0, PT, R8, R9, PT ;  /* 0x000000090800720c */ /* 0x020fda0003f05270 */
        /* <DEDUP_REMOVED lines=8> */
.L_x_1880:
[----:B------:R-:W-:Y:S05]  /*0a50*/  BSYNC.RELIABLE B1 ;  /* 0x0000000000017941 */ /* 0x000fea0003800100 */
.L_x_1879:
[----:B------:R-:W5:Y:S04]  /*0a60*/  LDS.64 R8, [R6+0x80] ;  /* 0x0000800006087984 */ /* 0x000f680000000a00 */
[----:B-----5:R-:W-:Y:S04]  /*0a70*/  STS.64 [R6], R8 ;  /* 0x0000000806007388 */ /* 0x020fe80000000a00 */
[----:B01234-:R-:W0:Y:S04]  /*0a80*/  LDS R11, [R4+0x40] ;  /* 0x00004000040b7984 */ /* 0x01fe280000000800 */
[----:B0-----:R0:W-:Y:S02]  /*0a90*/  STS [R4], R11 ;  /* 0x0000000b04007388 */ /* 0x0011e40000000800 */
.L_x_1881:
[----:B------:R-:W-:Y:S05]  /*0aa0*/  BSYNC.RECONVERGENT B2 ;  /* 0x0000000000027941 */ /* 0x000fea0003800200 */
.L_x_1878:
        /* <DEDUP_REMOVED lines=18> */
.L_x_1884:
[----:B------:R-:W-:Y:S05]  /*0bd0*/  BSYNC.RELIABLE B2 ;  /* 0x0000000000027941 */ /* 0x000fea0003800100 */
.L_x_1883:
[----:B------:R-:W5:Y:S04]  /*0be0*/  LDS.64 R8, [R6+0x40] ;  /* 0x0000400006087984 */ /* 0x000f680000000a00 */
[----:B-----5:R-:W-:Y:S04]  /*0bf0*/  STS.64 [R6], R8 ;  /* 0x0000000806007388 */ /* 0x020fe80000000a00 */
[----:B01234-:R-:W0:Y:S04]  /*0c00*/  LDS R11, [R4+0x20] ;  /* 0x00002000040b7984 */ /* 0x01fe280000000800 */
[----:B0-----:R0:W-:Y:S02]  /*0c10*/  STS [R4], R11 ;  /* 0x0000000b04007388 */ /* 0x0011e40000000800 */
.L_x_1885:
[----:B------:R-:W-:Y:S05]  /*0c20*/  BSYNC.RECONVERGENT B3 ;  /* 0x0000000000037941 */ /* 0x000fea0003800200 */
.L_x_1882:
        /* <DEDUP_REMOVED lines=18> */
.L_x_1888:
[----:B------:R-:W-:Y:S05]  /*0d50*/  BSYNC.RELIABLE B3 ;  /* 0x0000000000037941 */ /* 0x000fea0003800100 */
.L_x_1887:
[----:B------:R-:W5:Y:S04]  /*0d60*/  LDS.64 R8, [R6+0x20] ;  /* 0x0000200006087984 */ /* 0x000f680000000a00 */
[----:B-----5:R-:W-:Y:S04]  /*0d70*/  STS.64 [R6], R8 ;  /* 0x0000000806007388 */ /* 0x020fe80000000a00 */
[----:B01234-:R-:W0:Y:S04]  /*0d80*/  LDS R11, [R4+0x10] ;  /* 0x00001000040b7984 */ /* 0x01fe280000000800 */
[----:B0-----:R0:W-:Y:S02]  /*0d90*/  STS [R4], R11 ;  /* 0x0000000b04007388 */ /* 0x0011e40000000800 */
.L_x_1889:
[----:B------:R-:W-:Y:S05]  /*0da0*/  BSYNC.RECONVERGENT B4 ;  /* 0x0000000000047941 */ /* 0x000fea0003800200 */
.L_x_1886:
        /* <DEDUP_REMOVED lines=18> */
.L_x_1892:
[----:B------:R-:W-:Y:S05]  /*0ed0*/  BSYNC.RELIABLE B4 ;  /* 0x0000000000047941 */ /* 0x000fea0003800100 */
.L_x_1891:
[----:B------:R-:W5:Y:S04]  /*0ee0*/  LDS.64 R8, [R6+0x10] ;  /* 0x0000100006087984 */ /* 0x000f680000000a00 */
[----:B-----5:R-:W-:Y:S04]  /*0ef0*/  STS.64 [R6], R8 ;  /* 0x0000000806007388 */ /* 0x020fe80000000a00 */
[----:B01234-:R-:W0:Y:S04]  /*0f00*/  LDS R11, [R4+0x8] ;  /* 0x00000800040b7984 */ /* 0x01fe280000000800 */
[----:B0-----:R0:W-:Y:S02]  /*0f10*/  STS [R4], R11 ;  /* 0x0000000b04007388 */ /* 0x0011e40000000800 */
.L_x_1893:
[----:B------:R-:W-:Y:S05]  /*0f20*/  BSYNC.RECONVERGENT B5 ;  /* 0x0000000000057941 */ /* 0x000fea0003800200 */
.L_x_1890:
        /* <DEDUP_REMOVED lines=18> */
.L_x_1896:
[----:B------:R-:W-:Y:S05]  /*1050*/  BSYNC.RELIABLE B6 ;  /* 0x0000000000067941 */ /* 0x000fea0003800100 */
.L_x_1895:
[----:B------:R-:W5:Y:S04]  /*1060*/  LDS.64 R8, [R6+0x8] ;  /* 0x0000080006087984 */ /* 0x000f680000000a00 */
[----:B-----5:R-:W-:Y:S04]  /*1070*/  STS.64 [R6], R8 ;  /* 0x0000000806007388 */ /* 0x020fe80000000a00 */
[----:B01234-:R-:W0:Y:S04]  /*1080*/  LDS R11, [R4+0x4] ;  /* 0x00000400040b7984 */ /* 0x01fe280000000800 */
[----:B0-----:R0:W-:Y:S02]  /*1090*/  STS [R4], R11 ;  /* 0x0000000b04007388 */ /* 0x0011e40000000800 */
.L_x_1897:
[----:B------:R-:W-:Y:S05]  /*10a0*/  BSYNC.RECONVERGENT B5 ;  /* 0x0000000000057941 */ /* 0x000fea0003800200 */
.L_x_1894:
        /* <DEDUP_REMOVED lines=19> */
.L_x_1898:
        /* <DEDUP_REMOVED lines=10> */
.L_x_4913:


//--------------------- .text.nkd_u32             --------------------------
	.section	.text.nkd_u32,"ax",@progbits
	.align	128
        .global         nkd_u32
        .type           nkd_u32,@function
        .size           nkd_u32,(.L_x_4857 - nkd_u32)
        .other          nkd_u32,@"STO_CUDA_ENTRY STV_DEFAULT"
nkd_u32:
.text.nkd_u32:
        /* <DEDUP_REMOVED lines=21> */
[----:B------:R0:W-:Y:S04]  /*0150*/  STS [R2], RZ ;  /* 0x000000ff02007388 */ /* 0x0001e80000000800 */
        /* <DEDUP_REMOVED lines=34> */
.L_x_1927:
        /* <DEDUP_REMOVED lines=33> */
.L_x_1904:
[----:B------:R-:W-:Y:S01]  /*0590*/  IMAD.MOV.U32 R14, RZ, RZ, R6 ;  /* 0x000000ffff0e7224 */ /* 0x000fe200078e0006 */
[----:B------:R-:W-:Y:S01]  /*05a0*/  MOV R13, R7 ;  /* 0x00000007000d7202 */ /* 0x000fe20000000f00 */
[----:B------:R-:W-:Y:S01]  /*05b0*/  IMAD.MOV.U32 R12, RZ, RZ, R28 ;  /* 0x000000ffff0c7224 */ /* 0x000fe200078e001c */
[----:B------:R-:W-:Y:S02]  /*05c0*/  MOV R11, R29 ;  /* 0x0000001d000b7202 */ /* 0x000fe40000000f00 */
[----:B------:R-:W-:-:S07]  /*05d0*/  MOV R10, 0x5f0 ;  /* 0x000005f0000a7802 */ /* 0x000fce0000000f00 */
[----:B0-----:R-:W-:Y:S05]  /*05e0*/  CALL.REL.NOINC `($__internal_20_$__cuda_sm20_div_s64) ;  /* 0x0000006c00d07944 */ /* 0x001fea0003c00000 */
        /* <DEDUP_REMOVED lines=9> */
.L_x_1905:
[----:B------:R-:W-:Y:S05]  /*0680*/  BSYNC.RECONVERGENT B1 ;  /* 0x0000000000017941 */ /* 0x000fea0003800200 */
.L_x_1903:
        /* <DEDUP_REMOVED lines=34> */
.L_x_1907:
        /* <DEDUP_REMOVED lines=15> */
.L_x_1908:
[----:B------:R-:W-:Y:S05]  /*09a0*/  BSYNC.RECONVERGENT B1 ;  /* 0x0000000000017941 */ /* 0x000fea0003800200 */
.L_x_1906:
        /* <DEDUP_REMOVED lines=36> */
.L_x_1910:
[----:B------:R-:W-:Y:S01]  /*0bf0*/  IMAD.MOV.U32 R14, RZ, RZ, R40 ;  /* 0x000000ffff0e7224 */ /* 0x000fe200078e0028 */
[----:B------:R-:W-:Y:S01]  /*0c00*/  MOV R13, R41 ;  /* 0x00000029000d7202 */ /* 0x000fe20000000f00 */
[----:B------:R-:W-:Y:S01]  /*0c10*/  IMAD.MOV.U32 R12, RZ, RZ, R24 ;  /* 0x000000ffff0c7224 */ /* 0x000fe200078e0018 */
[----:B------:R-:W-:Y:S02]  /*0c20*/  MOV R11, R25 ;  /* 0x00000019000b7202 */ /* 0x000fe40000000f00 */
[----:B------:R-:W-:-:S07]  /*0c30*/  MOV R10, 0xc50 ;  /* 0x00000c50000a7802 */ /* 0x000fce0000000f00 */
[----:B0-----:R-:W-:Y:S05]  /*0c40*/  CALL.REL.NOINC `($__internal_20_$__cuda_sm20_div_s64) ;  /* 0x0000006800387944 */ /* 0x001fea0003c00000 */
        /* <DEDUP_REMOVED lines=10> */
.L_x_1911:
[----:B------:R-:W-:Y:S05]  /*0cf0*/  BSYNC.RECONVERGENT B1 ;  /* 0x0000000000017941 */ /* 0x000fea0003800200 */
.L_x_1909:
        /* <DEDUP_REMOVED lines=35> */
.L_x_1913:
        /* <DEDUP_REMOVED lines=16> */
.L_x_1914:
[----:B------:R-:W-:Y:S05]  /*1030*/  BSYNC.RECONVERGENT B1 ;  /* 0x0000000000017941 */ /* 0x000fea0003800200 */
.L_x_1912:
        /* <DEDUP_REMOVED lines=37> */
.L_x_1916:
        /* <DEDUP_REMOVED lines=16> */
.L_x_1917:
[----:B------:R-:W-:Y:S05]  /*1390*/  BSYNC.RECONVERGENT B1 ;  /* 0x0000000000017941 */ /* 0x000fea0003800200 */
.L_x_1915:
        /* <DEDUP_REMOVED lines=36> */
.L_x_1919:
[----:B------:R-:W-:Y:S01]  /*15e0*/  MOV R14, R26 ;  /* 0x0000001a000e7202 */ /* 0x000fe20000000f00 */
[----:B------:R-:W-:Y:S01]  /*15f0*/  IMAD.MOV.U32 R13, RZ, RZ, R27 ;  /* 0x000000ffff0d7224 */ /* 0x000fe200078e001b */
[----:B------:R-:W-:Y:S01]  /*1600*/  MOV R12, R24 ;  /* 0x00000018000c7202 */ /* 0x000fe20000000f00 */
[----:B------:R-:W-:Y:S01]  /*1610*/  IMAD.MOV.U32 R11, RZ, RZ, R25 ;  /* 0x000000ffff0b7224 */ /* 0x000fe200078e0019 */
[----:B------:R-:W-:-:S07]  /*1620*/  MOV R10, 0x1640 ;  /* 0x00001640000a7802 */ /* 0x000fce0000000f00 */
[----:B0-----:R-:W-:Y:S05]  /*1630*/  CALL.REL.NOINC `($__internal_20_$__cuda_sm20_div_s64) ;  /* 0x0000005c00bc7944 */ /* 0x001fea0003c00000 */
        /* <DEDUP_REMOVED lines=10> */
.L_x_1920:
[----:B------:R-:W-:Y:S05]  /*16e0*/  BSYNC.RECONVERGENT B1 ;  /* 0x0000000000017941 */ /* 0x000fea0003800200 */
.L_x_1918:
        /* <DEDUP_REMOVED lines=35> */
.L_x_1922:
[----:B------:R-:W-:Y:S01]  /*1920*/  MOV R14, R40 ;  /* 0x00000028000e7202 */ /* 0x000fe20000000f00 */
[----:B------:R-:W-:Y:S01]  /*1930*/  IMAD.MOV.U32 R13, RZ, RZ, R41 ;  /* 0x000000ffff0d7224 */ /* 0x000fe200078e0029 */
[----:B------:R-:W-:Y:S01]  /*1940*/  MOV R12, R26 ;  /* 0x0000001a000c7202 */ /* 0x000fe20000000f00 */
[----:B------:R-:W-:Y:S01]  /*1950*/  IMAD.MOV.U32 R11, RZ, RZ, R27 ;  /* 0x000000ffff0b7224 */ /* 0x000fe200078e001b */
[----:B------:R-:W-:-:S07]  /*1960*/  MOV R10, 0x1980 ;  /* 0x00001980000a7802 */ /* 0x000fce0000000f00 */
[----:B0-----:R-:W-:Y:S05]  /*1970*/  CALL.REL.NOINC `($__internal_20_$__cuda_sm20_div_s64) ;  /* 0x0000005800ec7944 */ /* 0x001fea0003c00000 */
        /* <DEDUP_REMOVED lines=11> */
.L_x_1923:
[----:B------:R-:W-:Y:S05]  /*1a30*/  BSYNC.RECONVERGENT B1 ;  /* 0x0000000000017941 */ /* 0x000fea0003800200 */
.L_x_1921:
        /* <DEDUP_REMOVED lines=36> */
.L_x_1925:
[----:B------:R-:W-:Y:S01]  /*1c80*/  MOV R14, R24 ;  /* 0x00000018000e7202 */ /* 0x000fe20000000f00 */
[----:B------:R-:W-:Y:S01]  /*1c90*/  IMAD.MOV.U32 R13, RZ, RZ, R25 ;  /* 0x000000ffff0d7224 */ /* 0x000fe200078e0019 */
[----:B------:R-:W-:Y:S01]  /*1ca0*/  MOV R12, R26 ;  /* 0x0000001a000c7202 */ /* 0x000fe20000000f00 */
[----:B------:R-:W-:Y:S01]  /*1cb0*/  IMAD.MOV.U32 R11, RZ, RZ, R27 ;  /* 0x000000ffff0b7224 */ /* 0x000fe200078e001b */
[----:B------:R-:W-:-:S07]  /*1cc0*/  MOV R10, 0x1ce0 ;  /* 0x00001ce0000a7802 */ /* 0x000fce0000000f00 */
[----:B0-----:R-:W-:Y:S05]  /*1cd0*/  CALL.REL.NOINC `($__internal_20_$__cuda_sm20_div_s64) ;  /* 0x0000005800147944 */ /* 0x001fea0003c00000 */
        /* <DEDUP_REMOVED lines=11> */
.L_x_1926:
[----:B------:R-:W-:Y:S05]  /*1d90*/  BSYNC.RECONVERGENT B1 ;  /* 0x0000000000017941 */ /* 0x000fea0003800200 */
.L_x_1924:
        /* <DEDUP_REMOVED lines=9> */
.L_x_1902:
        /* <DEDUP_REMOVED lines=36> */
.L_x_1930:
[----:B------:R-:W-:Y:S01]  /*2070*/  IMAD.MOV.U32 R14, RZ, RZ, R6 ;  /* 0x000000ffff0e7224 */ /* 0x000fe200078e0006 */
[----:B------:R-:W-:Y:S01]  /*2080*/  MOV R13, R7 ;  /* 0x00000007000d7202 */ /* 0x000fe20000000f00 */
[----:B------:R-:W-:Y:S01]  /*2090*/  IMAD.MOV.U32 R12, RZ, RZ, R8 ;  /* 0x000000ffff0c7224 */ /* 0x000fe200078e0008 */
[----:B------:R-:W-:Y:S02]  /*20a0*/  MOV R11, R9 ;  /* 0x00000009000b7202 */ /* 0x000fe40000000f00 */
[----:B------:R-:W-:-:S07]  /*20b0*/  MOV R10, 0x20d0 ;  /* 0x000020d0000a7802 */ /* 0x000fce0000000f00 */
[----:B0-----:R-:W-:Y:S05]  /*20c0*/  CALL.REL.NOINC `($__internal_20_$__cuda_sm20_div_s64) ;  /* 0x0000005400187944 */ /* 0x001fea0003c00000 */
        /* <DEDUP_REMOVED lines=9> */
.L_x_1931:
[----:B------:R-:W-:Y:S05]  /*2160*/  BSYNC.RECONVERGENT B1 ;  /* 0x0000000000017941 */ /* 0x000fea0003800200 */
.L_x_1929:
        /* <DEDUP_REMOVED lines=34> */
.L_x_1933:
        /* <DEDUP_REMOVED lines=14> */
.L_x_1934:
[----:B------:R-:W-:Y:S05]  /*2470*/  BSYNC.RECONVERGENT B1 ;  /* 0x0000000000017941 */ /* 0x000fea0003800200 */
.L_x_1932:
        /* <DEDUP_REMOVED lines=36> */
.L_x_1936:
        /* <DEDUP_REMOVED lines=17> */
.L_x_1937:
[----:B------:R-:W-:Y:S05]  /*27d0*/  BSYNC.RECONVERGENT B1 ;  /* 0x0000000000017941 */ /* 0x000fea0003800200 */
.L_x_1935:
        /* <DEDUP_REMOVED lines=36> */
.L_x_1939:
        /* <DEDUP_REMOVED lines=17> */
.L_x_1940:
[----:B------:R-:W-:Y:S05]  /*2b30*/  BSYNC.RECONVERGENT B1 ;  /* 0x0000000000017941 */ /* 0x000fea0003800200 */
.L_x_1938:
[----:B------:R-:W-:Y:S01]  /*2b40*/  IMAD R11, R11, R32, RZ ;  /* 0x000000200b0b7224 */ /* 0x000fe200078e02ff */
[----:B------:R-:W-:Y:S01]  /*2b50*/  IADD3 R4, PT, PT, R4, -0x2, RZ ;  /* 0xfffffffe04047810 */ /* 0x000fe20007ffe0ff */
[----:B------:R-:W-:Y:S02]  /*2b60*/  IMAD.MOV.U32 R8, RZ, RZ, R26 ;  /* 0x000000ffff087224 */ /* 0x000fe400078e001a */
[-C--:B------:R-:W-:Y:S02]  /*2b70*/  IMAD R11, R33, R29.reuse, R11 ;  /* 0x0000001d210b7224 */ /* 0x080fe400078e020b */
[----:B------:R-:W-:-:S04]  /*2b80*/  IMAD.WIDE.U32 R26, R32, R29, R8 ;  /* 0x0000001d201a7225 */ /* 0x000fc800078e0008 */
[----:B------:R-:W-:-:S07]  /*2b90*/  IMAD.IADD R27, R27, 0x1, R11 ;  /* 0x000000011b1b7824 */ /* 0x000fce00078e020b */
.L_x_1928:
        /* <DEDUP_REMOVED lines=31> */
.L_x_1942:
[----:B------:R-:W-:Y:S01]  /*2d90*/  MOV R28, R6 ;  /* 0x00000006001c7202 */ /* 0x000fe20000000f00 */
[----:B------:R-:W-:Y:S01]  /*2da0*/  IMAD.MOV.U32 R31, RZ, RZ, R7 ;  /* 0x000000ffff1f7224 */ /* 0x000fe200078e0007 */
[----:B------:R-:W-:Y:S01]  /*2db0*/  MOV R30, R14 ;  /* 0x0000000e001e7202 */ /* 0x000fe20000000f00 */
[----:B------:R-:W-:Y:S01]  /*2dc0*/  IMAD.MOV.U32 R29, RZ, RZ, R15 ;  /* 0x000000ffff1d7224 */ /* 0x000fe200078e000f */
[----:B------:R-:W-:-:S07]  /*2dd0*/  MOV R32, 0x2df0 ;  /* 0x00002df000207802 */ /* 0x000fce0000000f00 */
[----:B0-----:R-:W-:Y:S05]  /*2de0*/  CALL.REL.NOINC `($__internal_21_$__cuda_sm20_rem_s64) ;  /* 0x0000004c001c7944 */ /* 0x001fea0003c00000 */
.L_x_1943:
[----:B------:R-:W-:Y:S05]  /*2df0*/  BSYNC.RECONVERGENT B1 ;  /* 0x0000000000017941 */ /* 0x000fea0003800200 */
.L_x_1941:
        /* <DEDUP_REMOVED lines=30> */
.L_x_1945:
[----:B------:R-:W-:Y:S01]  /*2fe0*/  MOV R30, R14 ;  /* 0x0000000e001e7202 */ /* 0x000fe20000000f00 */
[----:B------:R-:W-:Y:S01]  /*2ff0*/  IMAD.MOV.U32 R29, RZ, RZ, R15 ;  /* 0x000000ffff1d7224 */ /* 0x000fe200078e000f */
[----:B------:R-:W-:Y:S01]  /*3000*/  MOV R28, R24 ;  /* 0x00000018001c7202 */ /* 0x000fe20000000f00 */
[----:B------:R-:W-:Y:S01]  /*3010*/  IMAD.MOV.U32 R31, RZ, RZ, R25 ;  /* 0x000000ffff1f7224 */ /* 0x000fe200078e0019 */
[----:B------:R-:W-:-:S07]  /*3020*/  MOV R32, 0x3040 ;  /* 0x0000304000207802 */ /* 0x000fce0000000f00 */
[----:B0-----:R-:W-:Y:S05]  /*3030*/  CALL.REL.NOINC `($__internal_21_$__cuda_sm20_rem_s64) ;  /* 0x0000004800887944 */ /* 0x001fea0003c00000 */
.L_x_1946:
[----:B------:R-:W-:Y:S05]  /*3040*/  BSYNC.RECONVERGENT B1 ;  /* 0x0000000000017941 */ /* 0x000fea0003800200 */
.L_x_1944:
[----:B------:R-:W-:Y:S02]  /*3050*/  IMAD R9, R9, R6, RZ ;  /* 0x0000000609097224 */ /* 0x000fe400078e02ff */
[----:B------:R-:W-:-:S04]  /*3060*/  IMAD.WIDE.U32 R26, R6, R8, R26 ;  /* 0x00000008061a7225 */ /* 0x000fc800078e001a */
[----:B------:R-:W-:-:S05]  /*3070*/  IMAD R9, R7, R8, R9 ;  /* 0x0000000807097224 */ /* 0x000fca00078e0209 */
[----:B------:R-:W-:-:S07]  /*3080*/  IADD3 R27, PT, PT, R27, R9, RZ ;  /* 0x000000091b1b7210 */ /* 0x000fce0007ffe0ff */
.L_x_1901:
[----:B------:R-:W1:Y:S02]  /*3090*/  LDCU.64 UR4, c[0x0][0x388] ;  /* 0x00007100ff0477ac */ /* 0x000e640008000a00 */
[----:B-1----:R-:W-:Y:S02]  /*30a0*/  LEA R6, P0, R22, UR4, 0x2 ;  /* 0x0000000416067c11 */ /* 0x002fe4000f8010ff */
[----:B------:R-:W-:Y:S02]  /*30b0*/  LEA R8, P1, R26, UR4, 0x2 ;  /* 0x000000041a087c11 */ /* 0x000fe4000f8210ff */
[----:B------:R-:W-:Y:S02]  /*30c0*/  LEA.HI.X R7, R22, UR5, R23, 0x2, P0 ;  /* 0x0000000516077c11 */ /* 0x000fe400080f1417 */
[----:B------:R-:W-:-:S04]  /*30d0*/  LEA.HI.X R9, R26, UR5, R27, 0x2, P1 ;  /* 0x000000051a097c11 */ /* 0x000fc800088f141b */
[----:B------:R-:W2:Y:S04]  /*30e0*/  LDG.E R7, desc[UR10][R6.64] ;  /* 0x0000000a06077981 */ /* 0x000ea8000c1e1900 */
[----:B------:R-:W2:Y:S02]  /*30f0*/  LDG.E R8, desc[UR10][R8.64] ;  /* 0x0000000a08087981 */ /* 0x000ea4000c1e1900 */
[----:B--2---:R-:W-:-:S13]  /*3100*/  ISETP.GE.U32.AND P0, PT, R7, R8, PT ;  /* 0x000000080700720c */ /* 0x004fda0003f06070 */
[----:B------:R-:W-:Y:S01]  /*3110*/  @!P0 IMAD.MOV.U32 R21, RZ, RZ, RZ ;  /* 0x000000ffff158224 */ /* 0x000fe200078e00ff */
[----:B------:R1:W-:Y:S04]  /*3120*/  @!P0 STS [R2], R8 ;  /* 0x0000000802008388 */ /* 0x0003e80000000800 */
[----:B------:R1:W-:Y:S04]  /*3130*/  @!P0 STS.64 [R3], R20 ;  /* 0x0000001403008388 */ /* 0x0003e80000000a00 */
[----:B------:R1:W-:Y:S04]  /*3140*/  @P0 STS [R2], R7 ;  /* 0x0000000702000388 */ /* 0x0003e80000000800 */
[----:B------:R1:W-:Y:S01]  /*3150*/  @P0 STS.64 [R3], R18 ;  /* 0x0000001203000388 */ /* 0x0003e20000000a00 */
[----:B------:R-:W-:Y:S05]  /*3160*/  BRA `(.L_x_1947) ;  /* 0x0000003400c07947 */ /* 0x000fea0003800000 */
.L_x_1900:
        /* <DEDUP_REMOVED lines=16> */
.L_x_1974:
        /* <DEDUP_REMOVED lines=32> */
.L_x_1951:
[----:B------:R-:W-:Y:S01]  /*3470*/  MOV R14, R24 ;  /* 0x00000018000e7202 */ /* 0x000fe20000000f00 */
[----:B------:R-:W-:Y:S01]  /*3480*/  IMAD.MOV.U32 R13, RZ, RZ, R25 ;  /* 0x000000ffff0d7224 */ /* 0x000fe200078e0019 */
[----:B------:R-:W-:Y:S01]  /*3490*/  MOV R12, R8 ;  /* 0x00000008000c7202 */ /* 0x000fe20000000f00 */
[----:B------:R-:W-:Y:S01]  /*34a0*/  IMAD.MOV.U32 R11, RZ, RZ, R9 ;  /* 0x000000ffff0b7224 */ /* 0x000fe200078e0009 */
[----:B------:R-:W-:-:S07]  /*34b0*/  MOV R10, 0x34d0 ;  /* 0x000034d0000a7802 */ /* 0x000fce0000000f00 */
[----:B0-----:R-:W-:Y:S05]  /*34c0*/  CALL.REL.NOINC `($__internal_20_$__cuda_sm20_div_s64) ;  /* 0x0000004000187944 */ /* 0x001fea0003c00000 */
        /* <DEDUP_REMOVED lines=9> */
.L_x_1952:
[----:B------:R-:W-:Y:S05]  /*3560*/  BSYNC.RECONVERGENT B1 ;  /* 0x0000000000017941 */ /* 0x000fea0003800200 */
.L_x_1950:
        /* <DEDUP_REMOVED lines=37> */
.L_x_1954:
        /* <DEDUP_REMOVED lines=17> */
.L_x_1955:
[----:B------:R-:W-:Y:S05]  /*38d0*/  BSYNC.RECONVERGENT B1 ;  /* 0x0000000000017941 */ /* 0x000fea0003800200 */
.L_x_1953:
        /* <DEDUP_REMOVED lines=40> */
.L_x_1957:
        /* <DEDUP_REMOVED lines=17> */
.L_x_1958:
[----:B------:R-:W-:Y:S05]  /*3c70*/  BSYNC.RECONVERGENT B1 ;  /* 0x0000000000017941 */ /* 0x000fea0003800200 */
.L_x_1956:
        /* <DEDUP_REMOVED lines=40> */
.L_x_1960:
        /* <DEDUP_REMOVED lines=17> */
.L_x_1961:
[----:B------:R-:W-:Y:S05]  /*4010*/  BSYNC.RECONVERGENT B1 ;  /* 0x0000000000017941 */ /* 0x000fea0003800200 */
.L_x_1959:
        /* <DEDUP_REMOVED lines=39> */
.L_x_1963:
        /* <DEDUP_REMOVED lines=17> */
.L_x_1964:
[----:B------:R-:W-:Y:S05]  /*43a0*/  BSYNC.RECONVERGENT B1 ;  /* 0x0000000000017941 */ /* 0x000fea0003800200 */
.L_x_1962:
        /* <DEDUP_REMOVED lines=39> */
.L_x_1966:
        /* <DEDUP_REMOVED lines=17> */
.L_x_1967:
[----:B------:R-:W-:Y:S05]  /*4730*/  BSYNC.RECONVERGENT B1 ;  /* 0x0000000000017941 */ /* 0x000fea0003800200 */
.L_x_1965:
        /* <DEDUP_REMOVED lines=40> */
.L_x_1969:
        /* <DEDUP_REMOVED lines=17> */
.L_x_1970:
[----:B------:R-:W-:Y:S05]  /*4ad0*/  BSYNC.RECONVERGENT B1 ;  /* 0x0000000000017941 */ /* 0x000fea0003800200 */
.L_x_1968:
        /* <DEDUP_REMOVED lines=39> */
.L_x_1972:
        /* <DEDUP_REMOVED lines=17> */
.L_x_1973:
[----:B------:R-:W-:Y:S05]  /*4e60*/  BSYNC.RECONVERGENT B1 ;  /* 0x0000000000017941 */ /* 0x000fea0003800200 */
.L_x_1971:
        /* <DEDUP_REMOVED lines=15> */
.L_x_1949:
        /* <DEDUP_REMOVED lines=36> */
.L_x_1977:
        /* <DEDUP_REMOVED lines=15> */
.L_x_1978:
[----:B------:R-:W-:Y:S05]  /*5290*/  BSYNC.RECONVERGENT B1 ;  /* 0x0000000000017941 */ /* 0x000fea0003800200 */
.L_x_1976:
        /* <DEDUP_REMOVED lines=38> */
.L_x_1980:
        /* <DEDUP_REMOVED lines=17> */
.L_x_1981:
[----:B------:R-:W-:Y:S05]  /*5610*/  BSYNC.RECONVERGENT B1 ;  /* 0x0000000000017941 */ /* 0x000fea0003800200 */
.L_x_1979:
        /* <DEDUP_REMOVED lines=39> */
.L_x_1983:
        /* <DEDUP_REMOVED lines=17> */
.L_x_1984:
[----:B------:R-:W-:Y:S05]  /*59a0*/  BSYNC.RECONVERGENT B1 ;  /* 0x0000000000017941 */ /* 0x000fea0003800200 */
.L_x_1982:
        /* <DEDUP_REMOVED lines=40> */
.L_x_1986:
        /* <DEDUP_REMOVED lines=17> */
.L_x_1987:
[----:B------:R-:W-:Y:S05]  /*5d40*/  BSYNC.RECONVERGENT B1 ;  /* 0x0000000000017941 */ /* 0x000fea0003800200 */
.L_x_1985:
        /* <DEDUP_REMOVED lines=11> */
.L_x_1975:
        /* <DEDUP_REMOVED lines=34> */
.L_x_1990:
[----:B------:R-:W-:Y:S01]  /*6020*/  MOV R14, R24 ;  /* 0x00000018000e7202 */ /* 0x000fe20000000f00 */
[----:B------:R-:W-:Y:S01]  /*6030*/  IMAD.MOV.U32 R13, RZ, RZ, R25 ;  /* 0x000000ffff0d7224 */ /* 0x000fe200078e0019 */
[----:B------:R-:W-:Y:S02]  /*6040*/  MOV R12, R8 ;  /* 0x00000008000c7202 */ /* 0x000fe40000000f00 */
        /* <DEDUP_REMOVED lines=12> */
.L_x_1991:
[----:B------:R-:W-:Y:S05]  /*6110*/  BSYNC.RECONVERGENT B1 ;  /* 0x0000000000017941 */ /* 0x000fea0003800200 */
.L_x_1989:
[----:B------:R-:W1:Y:S01]  /*6120*/  LDC.64 R24, c[0x0][0x398] ;  /* 0x0000e600ff187b82 */ /* 0x000e620000000a00 */
[----:B------:R-:W-:-:S07]  /*6130*/  IADD3 R4, PT, PT, R22, -0x1, RZ ;  /* 0xffffffff16047810 */ /* 0x000fce0007ffe0ff */
        /* <DEDUP_REMOVED lines=10> */
[----:B------:R-:W-:-:S04]  /*61e0*/  IMAD R21, R10, R21, R14 ;  /* 0x000000150a157224 */ /* 0x000fc800078e020e */
[----:B------:R-:W-:Y:S02]  /*61f0*/  IMAD.IADD R21, R9, 0x1, R21 ;  /* 0x0000000109157824 */ /* 0x000fe400078e0215 */
[----:B------:R-:W-:Y:S05]  /*6200*/  @P0 BRA `(.L_x_1993) ;  /* 0x0000000000600947 */ /* 0x000fea0003800000 */
[----:B------:R-:W1:Y:S01]  /*6210*/  I2F.U32.RP R12, R24 ;  /* 0x00000018000c7306 */ /* 0x000e620000209000 */
[----:B------:R-:W-:Y:S01]  /*6220*/  IADD3 R13, PT, PT, RZ, -R24, RZ ;  /* 0x80000018ff0d7210 */ /* 0x000fe20007ffe0ff */
[----:B------:R-:W-:Y:S01]  /*6230*/  IMAD.MOV.U32 R25, RZ, RZ, RZ ;  /* 0x000000ffff197224 */ /* 0x000fe200078e00ff */
[----:B------:R-:W-:-:S05]  /*6240*/  ISETP.NE.U32.AND P2, PT, R24, RZ, PT ;  /* 0x000000ff1800720c */ /* 0x000fca0003f45070 */
[----:B-1----:R-:W1:Y:S02]  /*6250*/  MUFU.RCP R12, R12 ;  /* 0x0000000c000c7308 */ /* 0x002e640000001000 */
[----:B-1----:R-:W-:-:S06]  /*6260*/  IADD3 R10, PT, PT, R12, 0xffffffe, RZ ;  /* 0x0ffffffe0c0a7810 */ /* 0x002fcc0007ffe0ff */
        /* <DEDUP_REMOVED lines=18> */
.L_x_1993:
        /* <DEDUP_REMOVED lines=17> */
.L_x_1994:
[----:B------:R-:W-:Y:S05]  /*64a0*/  BSYNC.RECONVERGENT B1 ;  /* 0x0000000000017941 */ /* 0x000fea0003800200 */
.L_x_1992:
[----:B------:R-:W1:Y:S02]  /*64b0*/  LDC.64 R10, c[0x0][0x3a0] ;  /* 0x0000e800ff0a7b82 */ /* 0x000e640000000a00 */
[----:B-1----:R-:W-:-:S06]  /*64c0*/  IMAD.WIDE.U32 R10, R4, 0x8, R10 ;  /* 0x00000008040a7825 */ /* 0x002fcc00078e000a */
        /* <DEDUP_REMOVED lines=9> */
.L_x_1988:
        /* <DEDUP_REMOVED lines=31> */
.L_x_1996:
[----:B------:R-:W-:Y:S01]  /*6750*/  MOV R30, R28 ;  /* 0x0000001c001e7202 */ /* 0x000fe20000000f00 */
[----:B------:R-:W-:Y:S01]  /*6760*/  IMAD.MOV.U32 R31, RZ, RZ, R25 ;  /* 0x000000ffff1f7224 */ /* 0x000fe200078e0019 */
[----:B------:R-:W-:Y:S02]  /*6770*/  MOV R28, R24 ;  /* 0x00000018001c7202 */ /* 0x000fe40000000f00 */
[----:B------:R-:W-:-:S07]  /*6780*/  MOV R32, 0x67a0 ;  /* 0x000067a000207802 */ /* 0x000fce0000000f00 */
[----:B0-----:R-:W-:Y:S05]  /*6790*/  CALL.REL.NOINC `($__internal_21_$__cuda_sm20_rem_s64) ;  /* 0x0000001000b07944 */ /* 0x001fea0003c00000 */
.L_x_1997:
[----:B------:R-:W-:Y:S05]  /*67a0*/  BSYNC.RECONVERGENT B1 ;  /* 0x0000000000017941 */ /* 0x000fea0003800200 */
.L_x_1995:
        /* <DEDUP_REMOVED lines=9> */
.L_x_1948:
[----:B------:R-:W2:Y:S04]  /*6840*/  LDG.E R7, desc[UR10][R6.64] ;  /* 0x0000000a06077981 */ /* 0x000ea8000c1e1900 */
[----:B--2---:R2:W-:Y:S04]  /*6850*/  STS [R2], R7 ;  /* 0x0000000702007388 */ /* 0x0045e80000000800 */
[----:B------:R2:W-:Y:S02]  /*6860*/  STS.64 [R3], R18 ;  /* 0x0000001203007388 */ /* 0x0005e40000000a00 */
.L_x_1947:
[----:B------:R-:W-:Y:S05]  /*6870*/  BSYNC.RECONVERGENT B0 ;  /* 0x0000000000007941 */ /* 0x000fea0003800200 */
.L_x_1899:
[----:B------:R-:W-:Y:S01]  /*6880*/  BAR.SYNC.DEFER_BLOCKING 0x0 ;  /* 0x0000000000007b1d */ /* 0x000fe20000010000 */
[----:B------:R-:W-:-:S13]  /*6890*/  ISETP.GE.U32.AND P0, PT, R5, 0x42, PT ;  /* 0x000000420500780c */ /* 0x000fda0003f06070 */
[----:B------:R-:W-:Y:S05]  /*68a0*/  @!P0 BRA `(.L_x_1998) ;  /* 0x0000000000808947 */ /* 0x000fea0003800000 */
.L_x_2003:
[----:B------:R-:W-:Y:S01]  /*68b0*/  MOV R10, R5 ;  /* 0x00000005000a7202 */ /* 0x000fe20000000f00 */
[----:B------:R-:W-:Y:S01]  /*68c0*/  BSSY.RECONVERGENT B0, `(.L_x_1999) ;  /* 0x000001a000007945 */ /* 0x000fe20003800200 */
[----:B------:R-:W-:-:S04]  /*68d0*/  SHF.R.U32.HI R5, RZ, 0x1, R5 ;  /* 0x00000001ff057819 */ /* 0x000fc80000011605 */
[----:B------:R-:W-:-:S13]  /*68e0*/  ISETP.GE.U32.AND P0, PT, R0, R5, PT ;  /* 0x000000050000720c */ /* 0x000fda0003f06070 */
[----:B-123--:R-:W-:Y:S05]  /*68f0*/  @P0 BRA `(.L_x_2000) ;  /* 0x0000000000580947 */ /* 0x00efea0003800000 */
[C---:B-1----:R-:W-:Y:S01]  /*6900*/  IMAD R8, R5.reuse, 0x4, R2 ;  /* 0x0000000405087824 */ /* 0x042fe200078e0202 */
[----:B------:R-:W-:Y:S01]  /*6910*/  LDS R4, [R2] ;  /* 0x0000000002047984 */ /* 0x000fe20000000800 */
[----:B------:R-:W-:Y:S01]  /*6920*/  LEA R9, R5, R3, 0x3 ;  /* 0x0000000305097211 */ /* 0x000fe200078e18ff */
[----:B------:R-:W-:Y:S02]  /*6930*/  BSSY.RELIABLE B1, `(.L_x_2001) ;  /* 0x0000010000017945 */ /* 0x000fe40003800100 */
[----:B------:R-:W1:Y:S02]  /*6940*/  LDS R11, [R8] ;  /* 0x00000000080b7984 */ /* 0x000e640000000800 */
[----:B-1----:R-:W-:-:S13]  /*6950*/  ISETP.GE.U32.AND P0, PT, R4, R11, PT ;  /* 0x0000000b0400720c */ /* 0x002fda0003f06070 */
[----:B--2---:R1:W2:Y:S01]  /*6960*/  @!P0 LDS.64 R6, [R9] ;  /* 0x0000000009068984 */ /* 0x0042a20000000a00 */
[----:B------:R-:W-:Y:S05]  /*6970*/  @!P0 BRA `(.L_x_2002) ;  /* 0x00000000002c8947 */ /* 0x000fea0003800000 */
[----:B------:R-:W-:-:S13]  /*6980*/  ISETP.NE.AND P0, PT, R4, R11, PT ;  /* 0x0000000b0400720c */ /* 0x000fda0003f05270 */
[----:B------:R-:W-:Y:S05]  /*6990*/  @P0 BREAK.RELIABLE B1 ;  /* 0x0000000000010942 */ /* 0x000fea0003800100 */
[----:B------:R-:W-:Y:S05]  /*69a0*/  @P0 BRA `(.L_x_2000) ;  /* 0x00000000002c0947 */ /* 0x000fea0003800000 */
[----:B-1----:R-:W-:Y:S04]  /*69b0*/  LDS.64 R8, [R9] ;  /* 0x0000000009087984 */ /* 0x002fe80000000a00 */
[----:B--2---:R-:W1:Y:S02]  /*69c0*/  LDS.64 R6, [R3] ;  /* 0x0000000003067984 */ /* 0x004e640000000a00 */
[----:B-1----:R-:W-:-:S04]  /*69d0*/  ISETP.GT.U32.AND P0, PT, R6, R8, PT ;  /* 0x000000080600720c */ /* 0x002fc80003f04070 */
[----:B------:R-:W-:-:S13]  /*69e0*/  ISETP.GT.AND.EX P0, PT, R7, R9, PT, P0 ;  /* 0x000000090700720c */ /* 0x000fda0003f04300 */
[----:B------:R-:W-:Y:S05]  /*69f0*/  @!P0 BREAK.RELIABLE B1 ;  /* 0x0000000000018942 */ /* 0x000fea0003800100 */
[----:B------:R-:W-:Y:S05]  /*6a00*/  @!P0 BRA `(.L_x_2000) ;  /* 0x0000000000148947 */ /* 0x000fea0003800000 */
[----:B------:R-:W-:Y:S01]  /*6a10*/  MOV R6, R8 ;  /* 0x0000000800067202 */ /* 0x000fe20000000f00 */
[----:B------:R-:W-:-:S07]  /*6a20*/  IMAD.MOV.U32 R7, RZ, RZ, R9 ;  /* 0x000000ffff077224 */ /* 0x000fce00078e0009 */
.L_x_2002:
[----:B------:R-:W-:Y:S05]  /*6a30*/  BSYNC.RELIABLE B1 ;  /* 0x0000000000017941 */ /* 0x000fea0003800100 */
.L_x_2001:
[----:B------:R3:W-:Y:S04]  /*6a40*/  STS [R2], R11 ;  /* 0x0000000b02007388 */ /* 0x0007e80000000800 */
[----:B--2---:R3:W-:Y:S02]  /*6a50*/  STS.64 [R3], R6 ;  /* 0x0000000603007388 */ /* 0x0047e40000000a00 */
.L_x_2000:
[----:B------:R-:W-:Y:S05]  /*6a60*/  BSYNC.RECONVERGENT B0 ;  /* 0x0000000000007941 */ /* 0x000fea0003800200 */
.L_x_1999:
[----:B------:R-:W-:Y:S05]  /*6a70*/  WARPSYNC.ALL ;  /* 0x0000000000007948 */ /* 0x000fea0003800000 */
[----:B------:R-:W-:Y:S01]  /*6a80*/  BAR.SYNC.DEFER_BLOCKING 0x0 ;  /* 0x0000000000007b1d */ /* 0x000fe20000010000 */
[----:B------:R-:W-:-:S13]  /*6a90*/  ISETP.GT.U32.AND P0, PT, R10, 0x83, PT ;  /* 0x000000830a00780c */ /* 0x000fda0003f04070 */
[----:B------:R-:W-:Y:S05]  /*6aa0*/  @P0 BRA `(.L_x_2003) ;  /* 0xfffffffc00800947 */ /* 0x000fea000383ffff */
.L_x_1998:
        /* <DEDUP_REMOVED lines=14> */
[----:B-123--:R-:W1:Y:S02]  /*6b90*/  LDS.64 R6, [R3+0x100] ;  /* 0x0001000003067984 */ /* 0x00ee640000000a00 */
[----:B-1----:R-:W-:-:S04]  /*6ba0*/  ISETP.GT.U32.AND P0, PT, R4, R6, PT ;  /* 0x000000060400720c */ /* 0x002fc80003f04070 */
[----:B------:R-:W-:-:S13]  /*6bb0*/  ISETP.GT.AND.EX P0, PT, R5, R7, PT, P0 ;  /* 0x000000070500720c */ /* 0x000fda0003f04300 */
[----:B------:R-:W-:Y:S05]  /*6bc0*/  @!P0 BREAK.RELIABLE B1 ;  /* 0x0000000000018942 */ /* 0x000fea0003800100 */
[----:B------:R-:W-:Y:S05]  /*6bd0*/  @!P0 BRA `(.L_x_2007) ;  /* 0x0000000000148947 */ /* 0x000fea0003800000 */
.L_x_2006:
[----:B------:R-:W-:Y:S05]  /*6be0*/  BSYNC.RELIABLE B1 ;  /* 0x0000000000017941 */ /* 0x000fea0003800100 */
.L_x_2005:
[----:B------:R-:W4:Y:S04]  /*6bf0*/  LDS.64 R4, [R3+0x100] ;  /* 0x0001000003047984 */ /* 0x000f280000000a00 */
[----:B----4-:R-:W-:Y:S04]  /*6c00*/  STS.64 [R3], R4 ;  /* 0x0000000403007388 */ /* 0x010fe80000000a00 */
[----:B-123--:R-:W1:Y:S04]  /*6c10*/  LDS R7, [R2+0x80] ;  /* 0x0000800002077984 */ /* 0x00ee680000000800 */
[----:B-1----:R4:W-:Y:S02]  /*6c20*/  STS [R2], R7 ;  /* 0x0000000702007388 */ /* 0x0029e40000000800 */
.L_x_2007:
[----:B------:R-:W-:Y:S05]  /*6c30*/  BSYNC.RECONVERGENT B0 ;  /* 0x0000000000007941 */ /* 0x000fea0003800200 */
.L_x_2004:
        /* <DEDUP_REMOVED lines=13> */
[----:B-1234-:R-:W1:Y:S02]  /*6d10*/  LDS.64 R6, [R3+0x80] ;  /* 0x0000800003067984 */ /* 0x01ee640000000a00 */
[----:B-1----:R-:W-:-:S04]  /*6d20*/  ISETP.GT.U32.AND P0, PT, R4, R6, PT ;  /* 0x000000060400720c */ /* 0x002fc80003f04070 */
[----:B------:R-:W-:-:S13]  /*6d30*/  ISETP.GT.AND.EX P0, PT, R5, R7, PT, P0 ;  /* 0x000000070500720c */ /* 0x000fda0003f04300 */
[----:B------:R-:W-:Y:S05]  /*6d40*/  @!P0 BREAK.RELIABLE B2 ;  /* 0x0000000000028942 */ /* 0x000fea0003800100 */
[----:B------:R-:W-:Y:S05]  /*6d50*/  @!P0 BRA `(.L_x_2011) ;  /* 0x0000000000148947 */ /* 0x000fea0003800000 */
.L_x_2010:
[----:B------:R-:W-:Y:S05]  /*6d60*/  BSYNC.RELIABLE B2 ;  /* 0x0000000000027941 */ /* 0x000fea0003800100 */
.L_x_2009:
[----:B------:R-:W5:Y:S04]  /*6d70*/  LDS.64 R4, [R3+0x80] ;  /* 0x0000800003047984 */ /* 0x000f680000000a00 */
[----:B-----5:R-:W-:Y:S04]  /*6d80*/  STS.64 [R3], R4 ;  /* 0x0000000403007388 */ /* 0x020fe80000000a00 */
[----:B-1234-:R-:W1:Y:S04]  /*6d90*/  LDS R7, [R2+0x40] ;  /* 0x0000400002077984 */ /* 0x01ee680000000800 */
[----:B-1----:R1:W-:Y:S02]  /*6da0*/  STS [R2], R7 ;  /* 0x0000000702007388 */ /* 0x0023e40000000800 */
.L_x_2011:
[----:B------:R-:W-:Y:S05]  /*6db0*/  BSYNC.RECONVERGENT B0 ;  /* 0x0000000000007941 */ /* 0x000fea0003800200 */
.L_x_2008:
        /* <DEDUP_REMOVED lines=18> */
.L_x_2014:
[----:B------:R-:W-:Y:S05]  /*6ee0*/  BSYNC.RELIABLE B3 ;  /* 0x0000000000037941 */ /* 0x000fea0003800100 */
.L_x_2013:
[----:B------:R-:W5:Y:S04]  /*6ef0*/  LDS.64 R4, [R3+0x40] ;  /* 0x0000400003047984 */ /* 0x000f680000000a00 */
[----:B-----5:R-:W-:Y:S04]  /*6f00*/  STS.64 [R3], R4 ;  /* 0x0000000403007388 */ /* 0x020fe80000000a00 */
[----:B-1234-:R-:W1:Y:S04]  /*6f10*/  LDS R7, [R2+0x20] ;  /* 0x0000200002077984 */ /* 0x01ee680000000800 */
[----:B-1----:R1:W-:Y:S02]  /*6f20*/  STS [R2], R7 ;  /* 0x0000000702007388 */ /* 0x0023e40000000800 */
.L_x_2015:
[----:B------:R-:W-:Y:S05]  /*6f30*/  BSYNC.RECONVERGENT B0 ;  /* 0x0000000000007941 */ /* 0x000fea0003800200 */
.L_x_2012:
        /* <DEDUP_REMOVED lines=18> */
.L_x_2018:
[----:B------:R-:W-:Y:S05]  /*7060*/  BSYNC.RELIABLE B4 ;  /* 0x0000000000047941 */ /* 0x000fea0003800100 */
.L_x_2017:
[----:B------:R-:W5:Y:S04]  /*7070*/  LDS.64 R4, [R3+0x20] ;  /* 0x0000200003047984 */ /* 0x000f680000000a00 */
[----:B-----5:R-:W-:Y:S04]  /*7080*/  STS.64 [R3], R4 ;  /* 0x0000000403007388 */ /* 0x020fe80000000a00 */
[----:B-1234-:R-:W1:Y:S04]  /*7090*/  LDS R7, [R2+0x10] ;  /* 0x0000100002077984 */ /* 0x01ee680000000800 */
[----:B-1----:R1:W-:Y:S02]  /*70a0*/  STS [R2], R7 ;  /* 0x0000000702007388 */ /* 0x0023e40000000800 */
.L_x_2019:
[----:B------:R-:W-:Y:S05]  /*70b0*/  BSYNC.RECONVERGENT B0 ;  /* 0x0000000000007941 */ /* 0x000fea0003800200 */
.L_x_2016:
        /* <DEDUP_REMOVED lines=18> */
.L_x_2022:
[----:B------:R-:W-:Y:S05]  /*71e0*/  BSYNC.RELIABLE B5 ;  /* 0x0000000000057941 */ /* 0x000fea0003800100 */
.L_x_2021:
[----:B------:R-:W5:Y:S04]  /*71f0*/  LDS.64 R4, [R3+0x10] ;  /* 0x0000100003047984 */ /* 0x000f680000000a00 */
[----:B-----5:R-:W-:Y:S04]  /*7200*/  STS.64 [R3], R4 ;  /* 0x0000000403007388 */ /* 0x020fe80000000a00 */
[----:B-1234-:R-:W1:Y:S04]  /*7210*/  LDS R7, [R2+0x8] ;  /* 0x0000080002077984 */ /* 0x01ee680000000800 */
[----:B-1----:R1:W-:Y:S02]  /*7220*/  STS [R2], R7 ;  /* 0x0000000702007388 */ /* 0x0023e40000000800 */
.L_x_2023:
[----:B------:R-:W-:Y:S05]  /*7230*/  BSYNC.RECONVERGENT B0 ;  /* 0x0000000000007941 */ /* 0x000fea0003800200 */
.L_x_2020:
        /* <DEDUP_REMOVED lines=18> */
.L_x_2026:
[----:B------:R-:W-:Y:S05]  /*7360*/  BSYNC.RELIABLE B6 ;  /* 0x0000000000067941 */ /* 0x000fea0003800100 */
.L_x_2025:
[----:B------:R-:W5:Y:S04]  /*7370*/  LDS.64 R4, [R3+0x8] ;  /* 0x0000080003047984 */ /* 0x000f680000000a00 */
[----:B-----5:R-:W-:Y:S04]  /*7380*/  STS.64 [R3], R4 ;  /* 0x0000000403007388 */ /* 0x020fe80000000a00 */
[----:B-1234-:R-:W1:Y:S04]  /*7390*/  LDS R7, [R2+0x4] ;  /* 0x0000040002077984 */ /* 0x01ee680000000800 */
[----:B-1----:R1:W-:Y:S02]  /*73a0*/  STS [R2], R7 ;  /* 0x0000000702007388 */ /* 0x0023e40000000800 */
.L_x_2027:
[----:B------:R-:W-:Y:S05]  /*73b0*/  BSYNC.RECONVERGENT B0 ;  /* 0x0000000000007941 */ /* 0x000fea0003800200 */
.L_x_2024:
        /* <DEDUP_REMOVED lines=23> */
        .weak           $__internal_20_$__cuda_sm20_div_s64
        .type           $__internal_20_$__cuda_sm20_div_s64,@function
        .size           $__internal_20_$__cuda_sm20_div_s64,($__internal_21_$__cuda_sm20_rem_s64 - $__internal_20_$__cuda_sm20_div_s64)
$__internal_20_$__cuda_sm20_div_s64:
        /* <DEDUP_REMOVED lines=82> */
[----:B------:R-:W-:Y:S06]  /*7a50*/  RET.REL.NODEC R10 `(nkd_u32) ;  /* 0xffffff840a687950 */ /* 0x000fec0003c3ffff */
        .weak           $__internal_21_$__cuda_sm20_rem_s64
        .type           $__internal_21_$__cuda_sm20_rem_s64,@function
        .size           $__internal_21_$__cuda_sm20_rem_s64,(.L_x_4857 - $__internal_21_$__cuda_sm20_rem_s64)
$__internal_21_$__cuda_sm20_rem_s64:
        /* <DEDUP_REMOVED lines=76> */
[----:B------:R-:W-:Y:S06]  /*7f20*/  RET.REL.NODEC R32 `(nkd_u32) ;  /* 0xffffff8020347950 */ /* 0x000fec0003c3ffff */
.L_x_2028:
        /* <DEDUP_REMOVED lines=13> */
.L_x_4857:


//--------------------- .text.contiguous_reduce2_u32 --------------------------
	.section	.text.contiguous_reduce2_u32,"ax",@progbits
	.align	128
        .global         contiguous_reduce2_u32
        .type           contiguous_reduce2_u32,@function
        .size           contiguous_reduce2_u32,(.L_x_4915 - contiguous_reduce2_u32)
        .other          contiguous_reduce2_u32,@"STO_CUDA_ENTRY STV_DEFAULT"
contiguous_reduce2_u32:
.text.contiguous_reduce2_u32:
        /* <DEDUP_REMOVED lines=20> */
[----:B------:R0:W-:Y:S02]  /*0140*/  STS [R4], RZ ;  /* 0x000000ff04007388 */ /* 0x0001e40000000800 */
        /* <DEDUP_REMOVED lines=9> */
[----:B--2---:R-:W-:-:S13]  /*01e0*/  ISETP.GE.U32.AND P0, PT, R13, R14, PT ;  /* 0x0000000e0d00720c */ /* 0x004fda0003f06070 */
[----:B------:R-:W-:Y:S05]  /*01f0*/  @P0 BRA `(.L_x_2031) ;  /* 0x0000000000140947 */ /* 0x000fea0003800000 */
[----:B------:R-:W0:Y:S02]  /*0200*/  LDCU.64 UR4, c[0x0][0x388] ;  /* 0x00007100ff0477ac */ /* 0x000e240008000a00 */
[----:B0-----:R-:W-:-:S04]  /*0210*/  LEA R6, P0, R12, UR4, 0x3 ;  /* 0x000000040c067c11 */ /* 0x001fc8000f8018ff */
[----:B------:R-:W-:-:S06]  /*0220*/  LEA.HI.X R7, R12, UR5, RZ, 0x3, P0 ;  /* 0x000000050c077c11 */ /* 0x000fcc00080f1cff */
[----:B------:R-:W5:Y:S01]  /*0230*/  LDG.E.64 R6, desc[UR8][R6.64] ;  /* 0x0000000806067981 */ /* 0x000f62000c1e1b00 */
[----:B------:R-:W-:Y:S05]  /*0240*/  BRA `(.L_x_2032) ;  /* 0x0000000000547947 */ /* 0x000fea0003800000 */
.L_x_2031:
[----:B------:R-:W-:Y:S01]  /*0250*/  ISETP.NE.AND P0, PT, R13, R14, PT ;  /* 0x0000000e0d00720c */ /* 0x000fe20003f05270 */
[----:B------:R-:W-:-:S12]  /*0260*/  BSSY.RELIABLE B1, `(.L_x_2033) ;  /* 0x0000017000017945 */ /* 0x000fd80003800100 */
[----:B------:R-:W-:Y:S05]  /*0270*/  @!P0 BRA `(.L_x_2034) ;  /* 0x0000000000148947 */ /* 0x000fea0003800000 */
[----:B------:R-:W0:Y:S02]  /*0280*/  LDCU.64 UR4, c[0x0][0x388] ;  /* 0x00007100ff0477ac */ /* 0x000e240008000a00 */
[----:B0-----:R-:W-:-:S04]  /*0290*/  LEA R8, P0, R6, UR4, 0x3 ;  /* 0x0000000406087c11 */ /* 0x001fc8000f8018ff */
[----:B------:R-:W-:-:S05]  /*02a0*/  LEA.HI.X R9, R6, UR5, RZ, 0x3, P0 ;  /* 0x0000000506097c11 */ /* 0x000fca00080f1cff */
[----:B------:R0:W5:Y:S01]  /*02b0*/  LDG.E.64 R6, desc[UR8][R8.64] ;  /* 0x0000000808067981 */ /* 0x000162000c1e1b00 */
[----:B------:R-:W-:Y:S05]  /*02c0*/  BRA `(.L_x_2035) ;  /* 0x0000000000407947 */ /* 0x000fea0003800000 */
.L_x_2034:
        /* <DEDUP_REMOVED lines=13> */
.L_x_2032:
[----:B------:R2:W-:Y:S04]  /*03a0*/  STS [R4], R14 ;  /* 0x0000000e04007388 */ /* 0x0005e80000000800 */
[----:B-----5:R2:W-:Y:S01]  /*03b0*/  STS.64 [R3], R6 ;  /* 0x0000000603007388 */ /* 0x0205e20000000a00 */
[----:B------:R-:W-:Y:S05]  /*03c0*/  BRA `(.L_x_2036) ;  /* 0x0000000000447947 */ /* 0x000fea0003800000 */
.L_x_2035:
[----:B------:R-:W-:Y:S05]  /*03d0*/  BSYNC.RELIABLE B1 ;  /* 0x0000000000017941 */ /* 0x000fea0003800100 */
.L_x_2033:
[----:B------:R1:W-:Y:S04]  /*03e0*/  STS [R4], R13 ;  /* 0x0000000d04007388 */ /* 0x0003e80000000800 */
[----:B-----5:R1:W-:Y:S01]  /*03f0*/  STS.64 [R3], R6 ;  /* 0x0000000603007388 */ /* 0x0203e20000000a00 */
[----:B------:R-:W-:Y:S05]  /*0400*/  BRA `(.L_x_2036) ;  /* 0x0000000000347947 */ /* 0x000fea0003800000 */
.L_x_2030:
        /* <DEDUP_REMOVED lines=13> */
.L_x_2036:
[----:B------:R-:W-:Y:S05]  /*04e0*/  BSYNC.RECONVERGENT B0 ;  /* 0x0000000000007941 */ /* 0x000fea0003800200 */
.L_x_2029:
[----:B------:R-:W-:Y:S05]  /*04f0*/  WARPSYNC.ALL ;  /* 0x0000000000007948 */ /* 0x000fea0003800000 */
[----:B------:R-:W-:Y:S01]  /*0500*/  BAR.SYNC.DEFER_BLOCKING 0x0 ;  /* 0x0000000000007b1d */ /* 0x000fe20000010000 */
[----:B------:R-:W-:-:S13]  /*0510*/  ISETP.GE.U32.AND P0, PT, R5, 0x42, PT ;  /* 0x000000420500780c */ /* 0x000fda0003f06070 */
[----:B------:R-:W-:Y:S05]  /*0520*/  @!P0 BRA `(.L_x_2037) ;  /* 0x0000000000808947 */ /* 0x000fea0003800000 */
.L_x_2042:
        /* <DEDUP_REMOVED lines=10> */
[----:B0-----:R-:W-:-:S13]  /*05d0*/  ISETP.GE.U32.AND P0, PT, R8, R11, PT ;  /* 0x0000000b0800720c */ /* 0x001fda0003f06070 */
[----:B-12---:R0:W1:Y:S01]  /*05e0*/  @!P0 LDS.64 R6, [R12] ;  /* 0x000000000c068984 */ /* 0x0060620000000a00 */
[----:B------:R-:W-:Y:S05]  /*05f0*/  @!P0 BRA `(.L_x_2041) ;  /* 0x00000000002c8947 */ /* 0x000fea0003800000 */
[----:B------:R-:W-:-:S13]  /*0600*/  ISETP.NE.AND P0, PT, R8, R11, PT ;  /* 0x0000000b0800720c */ /* 0x000fda0003f05270 */
        /* <DEDUP_REMOVED lines=10> */
.L_x_2041:
[----:B------:R-:W-:Y:S05]  /*06b0*/  BSYNC.RELIABLE B1 ;  /* 0x0000000000017941 */ /* 0x000fea0003800100 */
.L_x_2040:
[----:B------:R3:W-:Y:S04]  /*06c0*/  STS [R4], R11 ;  /* 0x0000000b04007388 */ /* 0x0007e80000000800 */
[----:B-1----:R3:W-:Y:S02]  /*06d0*/  STS.64 [R3], R6 ;  /* 0x0000000603007388 */ /* 0x0027e40000000a00 */
.L_x_2039:
[----:B------:R-:W-:Y:S05]  /*06e0*/  BSYNC.RECONVERGENT B0 ;  /* 0x0000000000007941 */ /* 0x000fea0003800200 */
.L_x_2038:
[----:B------:R-:W-:Y:S05]  /*06f0*/  WARPSYNC.ALL ;  /* 0x0000000000007948 */ /* 0x000fea0003800000 */
[----:B------:R-:W-:Y:S01]  /*0700*/  BAR.SYNC.DEFER_BLOCKING 0x0 ;  /* 0x0000000000007b1d */ /* 0x000fe20000010000 */
[----:B------:R-:W-:-:S13]  /*0710*/  ISETP.GT.U32.AND P0, PT, R10, 0x83, PT ;  /* 0x000000830a00780c */ /* 0x000fda0003f04070 */
[----:B------:R-:W-:Y:S05]  /*0720*/  @P0 BRA `(.L_x_2042) ;  /* 0xfffffffc00800947 */ /* 0x000fea000383ffff */
.L_x_2037:
[----:B------:R-:W-:-:S13]  /*0730*/  ISETP.GT.U32.AND P0, PT, R2, 0x1f, PT ;  /* 0x0000001f0200780c */ /* 0x000fda0003f04070 */
[----:B------:R-:W-:Y:S05]  /*0740*/  @P0 EXIT ;  /* 0x000000000000094d */ /* 0x000fea0003800000 */
[----:B------:R-:W-:Y:S01]  /*0750*/  LDS R5, [R4] ;  /* 0x0000000004057984 */ /* 0x000fe20000000800 */
[----:B------:R-:W-:Y:S04]  /*0760*/  BSSY.RECONVERGENT B1, `(.L_x_2043) ;  /* 0x0000015000017945 */ /* 0x000fe80003800200 */
[----:B------:R-:W-:Y:S01]  /*0770*/  BSSY.RELIABLE B0, `(.L_x_2044) ;  /* 0x000000f000007945 */ /* 0x000fe20003800100 */
[----:B-123--:R-:W1:Y:S02]  /*0780*/  LDS R6, [R4+0x80] ;  /* 0x0000800004067984 */ /* 0x00ee640000000800 */
[----:B-1----:R-:W-:-:S13]  /*0790*/  ISETP.GE.U32.AND P0, PT, R5, R6, PT ;  /* 0x000000060500720c */ /* 0x002fda0003f06070 */
[----:B------:R-:W-:Y:S05]  /*07a0*/  @!P0 BRA `(.L_x_2045) ;  /* 0x00000000002c8947 */ /* 0x000fea0003800000 */
[----:B------:R-:W-:Y:S04]  /*07b0*/  LDS R5, [R4] ;  /* 0x0000000004057984 */ /* 0x000fe80000000800 */
[----:B------:R-:W1:Y:S02]  /*07c0*/  LDS R6, [R4+0x80] ;  /* 0x0000800004067984 */ /* 0x000e640000000800 */
[----:B-1----:R-:W-:-:S13]  /*07d0*/  ISETP.NE.AND P0, PT, R5, R6, PT ;  /* 0x000000060500720c */ /* 0x002fda0003f05270 */
        /* <DEDUP_REMOVED lines=8> */
.L_x_2045:
[----:B------:R-:W-:Y:S05]  /*0860*/  BSYNC.RELIABLE B0 ;  /* 0x0000000000007941 */ /* 0x000fea0003800100 */
.L_x_2044:
[----:B------:R-:W1:Y:S04]  /*0870*/  LDS.64 R6, [R3+0x100] ;  /* 0x0001000003067984 */ /* 0x000e680000000a00 */
[----:B-1----:R-:W-:Y:S04]  /*0880*/  STS.64 [R3], R6 ;  /* 0x0000000603007388 */ /* 0x002fe80000000a00 */
[----:B------:R-:W1:Y:S04]  /*0890*/  LDS R5, [R4+0x80] ;  /* 0x0000800004057984 */ /* 0x000e680000000800 */
[----:B-1----:R1:W-:Y:S02]  /*08a0*/  STS [R4], R5 ;  /* 0x0000000504007388 */ /* 0x0023e40000000800 */
.L_x_2046:
[----:B------:R-:W-:Y:S05]  /*08b0*/  BSYNC.RECONVERGENT B1 ;  /* 0x0000000000017941 */ /* 0x000fea0003800200 */
.L_x_2043:
[----:B------:R-:W-:Y:S05]  /*08c0*/  WARPSYNC.ALL ;  /* 0x0000000000007948 */ /* 0x000fea0003800000 */
[----:B-1----:R-:W-:Y:S01]  /*08d0*/  LDS R5, [R4] ;  /* 0x0000000004057984 */ /* 0x002fe20000000800 */
[----:B------:R-:W-:Y:S04]  /*08e0*/  BSSY.RECONVERGENT B2, `(.L_x_2047) ;  /* 0x0000015000027945 */ /* 0x000fe80003800200 */
[----:B------:R-:W-:Y:S01]  /*08f0*/  BSSY.RELIABLE B1, `(.L_x_2048) ;  /* 0x000000f000017945 */ /* 0x000fe20003800100 */
[----:B------:R-:W1:Y:S02]  /*0900*/  LDS R6, [R4+0x40] ;  /* 0x0000400004067984 */ /* 0x000e640000000800 */
        /* <DEDUP_REMOVED lines=13> */
.L_x_2049:
[----:B------:R-:W-:Y:S05]  /*09e0*/  BSYNC.RELIABLE B1 ;  /* 0x0000000000017941 */ /* 0x000fea0003800100 */
.L_x_2048:
[----:B------:R-:W1:Y:S04]  /*09f0*/  LDS.64 R6, [R3+0x80] ;  /* 0x0000800003067984 */ /* 0x000e680000000a00 */
[----:B-1----:R-:W-:Y:S04]  /*0a00*/  STS.64 [R3], R6 ;  /* 0x0000000603007388 */ /* 0x002fe80000000a00 */
[----:B------:R-:W1:Y:S04]  /*0a10*/  LDS R5, [R4+0x40] ;  /* 0x0000400004057984 */ /* 0x000e680000000800 */
[----:B-1----:R1:W-:Y:S02]  /*0a20*/  STS [R4], R5 ;  /* 0x0000000504007388 */ /* 0x0023e40000000800 */
.L_x_2050:
[----:B------:R-:W-:Y:S05]  /*0a30*/  BSYNC.RECONVERGENT B2 ;  /* 0x0000000000027941 */ /* 0x000fea0003800200 */
.L_x_2047:
        /* <DEDUP_REMOVED lines=18> */
.L_x_2053:
[----:B------:R-:W-:Y:S05]  /*0b60*/  BSYNC.RELIABLE B2 ;  /* 0x0000000000027941 */ /* 0x000fea0003800100 */
.L_x_2052:
[----:B------:R-:W1:Y:S04]  /*0b70*/  LDS.64 R6, [R3+0x40] ;  /* 0x0000400003067984 */ /* 0x000e680000000a00 */
[----:B-1----:R-:W-:Y:S04]  /*0b80*/  STS.64 [R3], R6 ;  /* 0x0000000603007388 */ /* 0x002fe80000000a00 */
[----:B------:R-:W1:Y:S04]  /*0b90*/  LDS R5, [R4+0x20] ;  /* 0x0000200004057984 */ /* 0x000e680000000800 */
[----:B-1----:R1:W-:Y:S02]  /*0ba0*/  STS [R4], R5 ;  /* 0x0000000504007388 */ /* 0x0023e40000000800 */
.L_x_2054:
[----:B------:R-:W-:Y:S05]  /*0bb0*/  BSYNC.RECONVERGENT B3 ;  /* 0x0000000000037941 */ /* 0x000fea0003800200 */
.L_x_2051:
        /* <DEDUP_REMOVED lines=18> */
.L_x_2057:
[----:B------:R-:W-:Y:S05]  /*0ce0*/  BSYNC.RELIABLE B3 ;  /* 0x0000000000037941 */ /* 0x000fea0003800100 */
.L_x_2056:
[----:B------:R-:W1:Y:S04]  /*0cf0*/  LDS.64 R6, [R3+0x20] ;  /* 0x0000200003067984 */ /* 0x000e680000000a00 */
[----:B-1----:R-:W-:Y:S04]  /*0d00*/  STS.64 [R3], R6 ;  /* 0x0000000603007388 */ /* 0x002fe80000000a00 */
[----:B------:R-:W1:Y:S04]  /*0d10*/  LDS R5, [R4+0x10] ;  /* 0x0000100004057984 */ /* 0x000e680000000800 */
[----:B-1----:R1:W-:Y:S02]  /*0d20*/  STS [R4], R5 ;  /* 0x0000000504007388 */ /* 0x0023e40000000800 */
.L_x_2058:
[----:B------:R-:W-:Y:S05]  /*0d30*/  BSYNC.RECONVERGENT B4 ;  /* 0x0000000000047941 */ /* 0x000fea0003800200 */
.L_x_2055:
        /* <DEDUP_REMOVED lines=18> */
.L_x_2061:
[----:B------:R-:W-:Y:S05]  /*0e60*/  BSYNC.RELIABLE B4 ;  /* 0x0000000000047941 */ /* 0x000fea0003800100 */
.L_x_2060:
[----:B------:R-:W1:Y:S04]  /*0e70*/  LDS.64 R6, [R3+0x10] ;  /* 0x0000100003067984 */ /* 0x000e680000000a00 */
[----:B-1----:R-:W-:Y:S04]  /*0e80*/  STS.64 [R3], R6 ;  /* 0x0000000603007388 */ /* 0x002fe80000000a00 */
[----:B------:R-:W1:Y:S04]  /*0e90*/  LDS R5, [R4+0x8] ;  /* 0x0000080004057984 */ /* 0x000e680000000800 */
[----:B-1----:R1:W-:Y:S02]  /*0ea0*/  STS [R4], R5 ;  /* 0x0000000504007388 */ /* 0x0023e40000000800 */
.L_x_2062:
[----:B------:R-:W-:Y:S05]  /*0eb0*/  BSYNC.RECONVERGENT B5 ;  /* 0x0000000000057941 */ /* 0x000fea0003800200 */
.L_x_2059:
        /* <DEDUP_REMOVED lines=18> */
.L_x_2065:
[----:B------:R-:W-:Y:S05]  /*0fe0*/  BSYNC.RELIABLE B6 ;  /* 0x0000000000067941 */ /* 0x000fea0003800100 */
.L_x_2064:
[----:B------:R-:W1:Y:S04]  /*0ff0*/  LDS.64 R6, [R3+0x8] ;  /* 0x0000080003067984 */ /* 0x000e680000000a00 */
[----:B-1----:R-:W-:Y:S04]  /*1000*/  STS.64 [R3], R6 ;  /* 0x0000000603007388 */ /* 0x002fe80000000a00 */
[----:B------:R-:W1:Y:S04]  /*1010*/  LDS R5, [R4+0x4] ;  /* 0x0000040004057984 */ /* 0x000e680000000800 */
[----:B-1----:R1:W-:Y:S02]  /*1020*/  STS [R4], R5 ;  /* 0x0000000504007388 */ /* 0x0023e40000000800 */
.L_x_2066:
[----:B------:R-:W-:Y:S05]  /*1030*/  BSYNC.RECONVERGENT B5 ;  /* 0x0000000000057941 */ /* 0x000fea0003800200 */
.L_x_2063:
        /* <DEDUP_REMOVED lines=15> */
.L_x_2067:
        /* <DEDUP_REMOVED lines=13> */
.L_x_4915:


//--------------------- .text.uncontiguous_reduce_u32 --------------------------
	.section	.text.uncontiguous_reduce_u32,"ax",@progbits
	.align	128
        .global         uncontiguous_reduce_u32
        .type           uncontiguous_reduce_u32,@function
        .size           uncontiguous_reduce_u32,(.L_x_4859 - uncontiguous_reduce_u32)
        .other          uncontiguous_reduce_u32,@"STO_CUDA_ENTRY STV_DEFAULT"
uncontiguous_reduce_u32:
.text.uncontiguous_reduce_u32:
        /* <DEDUP_REMOVED lines=22> */
[----:B------:R0:W-:Y:S03]  /*0160*/  STS [R11], RZ ;  /* 0x000000ff0b007388 */ /* 0x0001e60000000800 */
        /* <DEDUP_REMOVED lines=28> */
.L_x_2096:
        /* <DEDUP_REMOVED lines=34> */
.L_x_2073:
[----:B------:R-:W-:Y:S01]  /*0550*/  IMAD.MOV.U32 R28, RZ, RZ, R20 ;  /* 0x000000ffff1c7224 */ /* 0x000fe200078e0014 */
[----:B------:R-:W-:Y:S01]  /*0560*/  MOV R3, R21 ;  /* 0x0000001500037202 */ /* 0x000fe20000000f00 */
[----:B------:R-:W-:Y:S01]  /*0570*/  IMAD.MOV.U32 R2, RZ, RZ, R18 ;  /* 0x000000ffff027224 */ /* 0x000fe200078e0012 */
[----:B------:R-:W-:Y:S02]  /*0580*/  MOV R0, R19 ;  /* 0x0000001300007202 */ /* 0x000fe40000000f00 */
[----:B------:R-:W-:-:S07]  /*0590*/  MOV R26, 0x5b0 ;  /* 0x000005b0001a7802 */ /* 0x000fce0000000f00 */
[----:B------:R-:W-:Y:S05]  /*05a0*/  CALL.REL.NOINC `($__internal_22_$__cuda_sm20_div_s64) ;  /* 0x00000070002c7944 */ /* 0x000fea0003c00000 */
        /* <DEDUP_REMOVED lines=11> */
.L_x_2074:
[----:B------:R-:W-:Y:S05]  /*0660*/  BSYNC.RECONVERGENT B1 ;  /* 0x0000000000017941 */ /* 0x000fea0003800200 */
.L_x_2072:
        /* <DEDUP_REMOVED lines=36> */
.L_x_2076:
        /* <DEDUP_REMOVED lines=16> */
.L_x_2077:
[----:B------:R-:W-:Y:S05]  /*09b0*/  BSYNC.RECONVERGENT B1 ;  /* 0x0000000000017941 */ /* 0x000fea0003800200 */
.L_x_2075:
        /* <DEDUP_REMOVED lines=37> */
.L_x_2079:
[----:B------:R-:W-:Y:S01]  /*0c10*/  MOV R28, R20 ;  /* 0x00000014001c7202 */ /* 0x000fe20000000f00 */
[----:B------:R-:W-:Y:S01]  /*0c20*/  IMAD.MOV.U32 R3, RZ, RZ, R21 ;  /* 0x000000ffff037224 */ /* 0x000fe200078e0015 */
[----:B------:R-:W-:Y:S01]  /*0c30*/  MOV R2, R18 ;  /* 0x0000001200027202 */ /* 0x000fe20000000f00 */
[----:B------:R-:W-:Y:S01]  /*0c40*/  IMAD.MOV.U32 R0, RZ, RZ, R19 ;  /* 0x000000ffff007224 */ /* 0x000fe200078e0013 */
[----:B------:R-:W-:-:S07]  /*0c50*/  MOV R26, 0xc70 ;  /* 0x00000c70001a7802 */ /* 0x000fce0000000f00 */
[----:B------:R-:W-:Y:S05]  /*0c60*/  CALL.REL.NOINC `($__internal_22_$__cuda_sm20_div_s64) ;  /* 0x00000068007c7944 */ /* 0x000fea0003c00000 */
        /* <DEDUP_REMOVED lines=11> */
.L_x_2080:
[----:B------:R-:W-:Y:S05]  /*0d20*/  BSYNC.RECONVERGENT B1 ;  /* 0x0000000000017941 */ /* 0x000fea0003800200 */
.L_x_2078:
        /* <DEDUP_REMOVED lines=36> */
.L_x_2082:
[----:B------:R-:W-:Y:S01]  /*0f70*/  MOV R28, R36 ;  /* 0x00000024001c7202 */ /* 0x000fe20000000f00 */
[----:B------:R-:W-:Y:S01]  /*0f80*/  IMAD.MOV.U32 R3, RZ, RZ, R37 ;  /* 0x000000ffff037224 */ /* 0x000fe200078e0025 */
[----:B------:R-:W-:Y:S01]  /*0f90*/  MOV R2, R18 ;  /* 0x0000001200027202 */ /* 0x000fe20000000f00 */
[----:B------:R-:W-:Y:S01]  /*0fa0*/  IMAD.MOV.U32 R0, RZ, RZ, R19 ;  /* 0x000000ffff007224 */ /* 0x000fe200078e0013 */
[----:B------:R-:W-:-:S07]  /*0fb0*/  MOV R26, 0xfd0 ;  /* 0x00000fd0001a7802 */ /* 0x000fce0000000f00 */
[----:B------:R-:W-:Y:S05]  /*0fc0*/  CALL.REL.NOINC `($__internal_22_$__cuda_sm20_div_s64) ;  /* 0x0000006400a47944 */ /* 0x000fea0003c00000 */
        /* <DEDUP_REMOVED lines=11> */
.L_x_2083:
[----:B------:R-:W-:Y:S05]  /*1080*/  BSYNC.RECONVERGENT B1 ;  /* 0x0000000000017941 */ /* 0x000fea0003800200 */
.L_x_2081:
        /* <DEDUP_REMOVED lines=37> */
.L_x_2085:
        /* <DEDUP_REMOVED lines=17> */
.L_x_2086:
[----:B------:R-:W-:Y:S05]  /*13f0*/  BSYNC.RECONVERGENT B1 ;  /* 0x0000000000017941 */ /* 0x000fea0003800200 */
.L_x_2084:
        /* <DEDUP_REMOVED lines=35> */
.L_x_2088:
[----:B------:R-:W-:Y:S01]  /*1630*/  MOV R28, R36 ;  /* 0x00000024001c7202 */ /* 0x000fe20000000f00 */
[----:B------:R-:W-:Y:S01]  /*1640*/  IMAD.MOV.U32 R3, RZ, RZ, R37 ;  /* 0x000000ffff037224 */ /* 0x000fe200078e0025 */
[----:B------:R-:W-:Y:S01]  /*1650*/  MOV R2, R18 ;  /* 0x0000001200027202 */ /* 0x000fe20000000f00 */
[----:B------:R-:W-:Y:S01]  /*1660*/  IMAD.MOV.U32 R0, RZ, RZ, R19 ;  /* 0x000000ffff007224 */ /* 0x000fe200078e0013 */
[----:B------:R-:W-:-:S07]  /*1670*/  MOV R26, 0x1690 ;  /* 0x00001690001a7802 */ /* 0x000fce0000000f00 */
[----:B------:R-:W-:Y:S05]  /*1680*/  CALL.REL.NOINC `($__internal_22_$__cuda_sm20_div_s64) ;  /* 0x0000005c00f47944 */ /* 0x000fea0003c00000 */
        /* <DEDUP_REMOVED lines=10> */
.L_x_2089:
[----:B------:R-:W-:Y:S05]  /*1730*/  BSYNC.RECONVERGENT B1 ;  /* 0x0000000000017941 */ /* 0x000fea0003800200 */
.L_x_2087:
        /* <DEDUP_REMOVED lines=38> */
.L_x_2091:
        /* <DEDUP_REMOVED lines=17> */
.L_x_2092:
[----:B------:R-:W-:Y:S05]  /*1ab0*/  BSYNC.RECONVERGENT B1 ;  /* 0x0000000000017941 */ /* 0x000fea0003800200 */
.L_x_2090:
        /* <DEDUP_REMOVED lines=37> */
.L_x_2094:
        /* <DEDUP_REMOVED lines=17> */
.L_x_2095:
[----:B------:R-:W-:Y:S05]  /*1e20*/  BSYNC.RECONVERGENT B1 ;  /* 0x0000000000017941 */ /* 0x000fea0003800200 */
.L_x_2093:
        /* <DEDUP_REMOVED lines=10> */
.L_x_2071:
        /* <DEDUP_REMOVED lines=36> */
.L_x_2099:
[----:B------:R-:W-:Y:S01]  /*2110*/  MOV R28, R20 ;  /* 0x00000014001c7202 */ /* 0x000fe20000000f00 */
[----:B------:R-:W-:Y:S01]  /*2120*/  IMAD.MOV.U32 R3, RZ, RZ, R21 ;  /* 0x000000ffff037224 */ /* 0x000fe200078e0015 */
[----:B------:R-:W-:Y:S01]  /*2130*/  MOV R2, R18 ;  /* 0x0000001200027202 */ /* 0x000fe20000000f00 */
[----:B------:R-:W-:Y:S01]  /*2140*/  IMAD.MOV.U32 R0, RZ, RZ, R19 ;  /* 0x000000ffff007224 */ /* 0x000fe200078e0013 */
[----:B------:R-:W-:-:S07]  /*2150*/  MOV R26, 0x2170 ;  /* 0x00002170001a7802 */ /* 0x000fce0000000f00 */
[----:B------:R-:W-:Y:S05]  /*2160*/  CALL.REL.NOINC `($__internal_22_$__cuda_sm20_div_s64) ;  /* 0x00000054003c7944 */ /* 0x000fea0003c00000 */
        /* <DEDUP_REMOVED lines=8> */
.L_x_2100:
[----:B------:R-:W-:Y:S05]  /*21f0*/  BSYNC.RECONVERGENT B1 ;  /* 0x0000000000017941 */ /* 0x000fea0003800200 */
.L_x_2098:
        /* <DEDUP_REMOVED lines=36> */
.L_x_2102:
[----:B------:R-:W-:Y:S01]  /*2440*/  IMAD.MOV.U32 R28, RZ, RZ, R7 ;  /* 0x000000ffff1c7224 */ /* 0x000fe200078e0007 */
[----:B------:R-:W-:Y:S01]  /*2450*/  MOV R3, R6 ;  /* 0x0000000600037202 */ /* 0x000fe20000000f00 */
[----:B------:R-:W-:Y:S01]  /*2460*/  IMAD.MOV.U32 R2, RZ, RZ, R18 ;  /* 0x000000ffff027224 */ /* 0x000fe200078e0012 */
[----:B------:R-:W-:Y:S02]  /*2470*/  MOV R0, R19 ;  /* 0x0000001300007202 */ /* 0x000fe40000000f00 */
[----:B------:R-:W-:-:S07]  /*2480*/  MOV R26, 0x24a0 ;  /* 0x000024a0001a7802 */ /* 0x000fce0000000f00 */
[----:B------:R-:W-:Y:S05]  /*2490*/  CALL.REL.NOINC `($__internal_22_$__cuda_sm20_div_s64) ;  /* 0x0000005000707944 */ /* 0x000fea0003c00000 */
        /* <DEDUP_REMOVED lines=12> */
.L_x_2103:
[----:B------:R-:W-:Y:S05]  /*2560*/  BSYNC.RECONVERGENT B1 ;  /* 0x0000000000017941 */ /* 0x000fea0003800200 */
.L_x_2101:
        /* <DEDUP_REMOVED lines=39> */
.L_x_2105:
        /* <DEDUP_REMOVED lines=17> */
.L_x_2106:
[----:B------:R-:W-:Y:S05]  /*28f0*/  BSYNC.RECONVERGENT B1 ;  /* 0x0000000000017941 */ /* 0x000fea0003800200 */
.L_x_2104:
        /* <DEDUP_REMOVED lines=36> */
.L_x_2108:
[----:B------:R-:W-:Y:S01]  /*2b40*/  IMAD.MOV.U32 R28, RZ, RZ, R22 ;  /* 0x000000ffff1c7224 */ /* 0x000fe200078e0016 */
[----:B------:R-:W-:Y:S01]  /*2b50*/  MOV R3, R23 ;  /* 0x0000001700037202 */ /* 0x000fe20000000f00 */
[----:B------:R-:W-:Y:S01]  /*2b60*/  IMAD.MOV.U32 R2, RZ, RZ, R18 ;  /* 0x000000ffff027224 */ /* 0x000fe200078e0012 */
[----:B------:R-:W-:Y:S02]  /*2b70*/  MOV R0, R19 ;  /* 0x0000001300007202 */ /* 0x000fe40000000f00 */
[----:B------:R-:W-:-:S07]  /*2b80*/  MOV R26, 0x2ba0 ;  /* 0x00002ba0001a7802 */ /* 0x000fce0000000f00 */
[----:B------:R-:W-:Y:S05]  /*2b90*/  CALL.REL.NOINC `($__internal_22_$__cuda_sm20_div_s64) ;  /* 0x0000004800b07944 */ /* 0x000fea0003c00000 */
        /* <DEDUP_REMOVED lines=10> */
.L_x_2109:
[----:B------:R-:W-:Y:S05]  /*2c40*/  BSYNC.RECONVERGENT B1 ;  /* 0x0000000000017941 */ /* 0x000fea0003800200 */
.L_x_2107:
[----:B------:R-:W-:Y:S01]  /*2c50*/  IMAD.MOV.U32 R36, RZ, RZ, R8 ;  /* 0x000000ffff247224 */ /* 0x000fe200078e0008 */
[----:B------:R-:W-:Y:S01]  /*2c60*/  IADD3 R5, PT, PT, R5, -0x2, RZ ;  /* 0xfffffffe05057810 */ /* 0x000fe20007ffe0ff */
[----:B------:R-:W-:Y:S02]  /*2c70*/  IMAD R3, R3, R40, RZ ;  /* 0x0000002803037224 */ /* 0x000fe400078e02ff */
[----:B------:R-:W-:-:S04]  /*2c80*/  IMAD.WIDE.U32 R36, R40, R2, R36 ;  /* 0x0000000228247225 */ /* 0x000fc800078e0024 */
[----:B------:R-:W-:Y:S01]  /*2c90*/  IMAD R3, R41, R2, R3 ;  /* 0x0000000229037224 */ /* 0x000fe200078e0203 */
[----:B------:R-:W-:-:S03]  /*2ca0*/  MOV R9, R36 ;  /* 0x0000002400097202 */ /* 0x000fc60000000f00 */
[----:B------:R-:W-:-:S07]  /*2cb0*/  IMAD.IADD R8, R37, 0x1, R3 ;  /* 0x0000000125087824 */ /* 0x000fce00078e0203 */
.L_x_2097:
        /* <DEDUP_REMOVED lines=31> */
.L_x_2111:
[----:B------:R-:W-:Y:S01]  /*2eb0*/  IMAD.MOV.U32 R0, RZ, RZ, R20 ;  /* 0x000000ffff007224 */ /* 0x000fe200078e0014 */
[----:B------:R-:W-:Y:S01]  /*2ec0*/  MOV R25, R21 ;  /* 0x0000001500197202 */ /* 0x000fe20000000f00 */
[----:B------:R-:W-:Y:S01]  /*2ed0*/  IMAD.MOV.U32 R4, RZ, RZ, R22 ;  /* 0x000000ffff047224 */ /* 0x000fe200078e0016 */
[----:B------:R-:W-:Y:S02]  /*2ee0*/  MOV R24, R23 ;  /* 0x0000001700187202 */ /* 0x000fe40000000f00 */
[----:B------:R-:W-:-:S07]  /*2ef0*/  MOV R26, 0x2f10 ;  /* 0x00002f10001a7802 */ /* 0x000fce0000000f00 */
[----:B------:R-:W-:Y:S05]  /*2f00*/  CALL.REL.NOINC `($__internal_23_$__cuda_sm20_rem_s64) ;  /* 0x0000004c00207944 */ /* 0x000fea0003c00000 */
.L_x_2112:
[----:B------:R-:W-:Y:S05]  /*2f10*/  BSYNC.RECONVERGENT B1 ;  /* 0x0000000000017941 */ /* 0x000fea0003800200 */
.L_x_2110:
        /* <DEDUP_REMOVED lines=33> */
.L_x_2114:
[----:B------:R-:W-:Y:S01]  /*3130*/  MOV R4, R22 ;  /* 0x0000001600047202 */ /* 0x000fe20000000f00 */
[----:B------:R-:W-:Y:S01]  /*3140*/  IMAD.MOV.U32 R24, RZ, RZ, R23 ;  /* 0x000000ffff187224 */ /* 0x000fe200078e0017 */
[----:B------:R-:W-:Y:S01]  /*3150*/  MOV R0, R7 ;  /* 0x0000000700007202 */ /* 0x000fe20000000f00 */
[----:B------:R-:W-:Y:S01]  /*3160*/  IMAD.MOV.U32 R25, RZ, RZ, R6 ;  /* 0x000000ffff197224 */ /* 0x000fe200078e0006 */
[----:B------:R-:W-:-:S07]  /*3170*/  MOV R26, 0x3190 ;  /* 0x00003190001a7802 */ /* 0x000fce0000000f00 */
[----:B------:R-:W-:Y:S05]  /*3180*/  CALL.REL.NOINC `($__internal_23_$__cuda_sm20_rem_s64) ;  /* 0x0000004800807944 */ /* 0x000fea0003c00000 */
.L_x_2115:
[----:B------:R-:W-:Y:S05]  /*3190*/  BSYNC.RECONVERGENT B1 ;  /* 0x0000000000017941 */ /* 0x000fea0003800200 */
.L_x_2113:
[----:B------:R-:W-:Y:S01]  /*31a0*/  MOV R4, R9 ;  /* 0x0000000900047202 */ /* 0x000fe20000000f00 */
[----:B------:R-:W-:Y:S02]  /*31b0*/  IMAD R3, R3, R32, RZ ;  /* 0x0000002003037224 */ /* 0x000fe400078e02ff */
[----:B------:R-:W-:Y:S02]  /*31c0*/  IMAD.MOV.U32 R5, RZ, RZ, R8 ;  /* 0x000000ffff057224 */ /* 0x000fe400078e0008 */
[-C--:B------:R-:W-:Y:S02]  /*31d0*/  IMAD R3, R33, R2.reuse, R3 ;  /* 0x0000000221037224 */ /* 0x080fe400078e0203 */
[----:B------:R-:W-:-:S04]  /*31e0*/  IMAD.WIDE.U32 R4, R32, R2, R4 ;  /* 0x0000000220047225 */ /* 0x000fc800078e0004 */
[----:B------:R-:W-:Y:S01]  /*31f0*/  IMAD.MOV.U32 R9, RZ, RZ, R4 ;  /* 0x000000ffff097224 */ /* 0x000fe200078e0004 */
[----:B------:R-:W-:-:S07]  /*3200*/  IADD3 R8, PT, PT, R5, R3, RZ ;  /* 0x0000000305087210 */ /* 0x000fce0007ffe0ff */
.L_x_2070:
[----:B------:R-:W0:Y:S02]  /*3210*/  LDCU.64 UR14, c[0x0][0x390] ;  /* 0x00007200ff0e77ac */ /* 0x000e240008000a00 */
[----:B0-----:R-:W-:Y:S02]  /*3220*/  LEA R2, P0, R29, UR14, 0x2 ;  /* 0x0000000e1d027c11 */ /* 0x001fe4000f8010ff */
[----:B------:R-:W-:Y:S02]  /*3230*/  LEA R4, P1, R9, UR14, 0x2 ;  /* 0x0000000e09047c11 */ /* 0x000fe4000f8210ff */
[----:B------:R-:W-:Y:S02]  /*3240*/  LEA.HI.X R3, R29, UR15, R30, 0x2, P0 ;  /* 0x0000000f1d037c11 */ /* 0x000fe400080f141e */
[----:B------:R-:W-:-:S03]  /*3250*/  LEA.HI.X R5, R9, UR15, R8, 0x2, P1 ;  /* 0x0000000f09057c11 */ /* 0x000fc600088f1408 */
[----:B------:R-:W2:Y:S04]  /*3260*/  LDG.E R2, desc[UR8][R2.64] ;  /* 0x0000000802027981 */ /* 0x000ea8000c1e1900 */
[----:B------:R-:W2:Y:S02]  /*3270*/  LDG.E R4, desc[UR8][R4.64] ;  /* 0x0000000804047981 */ /* 0x000ea4000c1e1900 */
[----:B--2---:R-:W-:-:S13]  /*3280*/  ISETP.GE.U32.AND P0, PT, R2, R4, PT ;  /* 0x000000040200720c */ /* 0x004fda0003f06070 */
[----:B------:R0:W-:Y:S04]  /*3290*/  @!P0 STS [R11], R2 ;  /* 0x000000020b008388 */ /* 0x0001e80000000800 */
[----:B------:R0:W-:Y:S04]  /*32a0*/  @!P0 STS.64 [R12], R16 ;  /* 0x000000100c008388 */ /* 0x0001e80000000a00 */
[----:B------:R0:W-:Y:S04]  /*32b0*/  @P0 STS [R11], R2 ;  /* 0x000000020b000388 */ /* 0x0001e80000000800 */
[----:B------:R0:W-:Y:S01]  /*32c0*/  @P0 STS.64 [R12], R14 ;  /* 0x0000000e0c000388 */ /* 0x0001e20000000a00 */
[----:B------:R-:W-:Y:S05]  /*32d0*/  BRA `(.L_x_2116) ;  /* 0x0000003400cc7947 */ /* 0x000fea0003800000 */
.L_x_2069:
        /* <DEDUP_REMOVED lines=25> */
.L_x_2143:
        /* <DEDUP_REMOVED lines=33> */
.L_x_2120:
[----:B------:R-:W-:Y:S01]  /*3680*/  MOV R28, R16 ;  /* 0x00000010001c7202 */ /* 0x000fe20000000f00 */
[----:B------:R-:W-:Y:S01]  /*3690*/  IMAD.MOV.U32 R3, RZ, RZ, R9 ;  /* 0x000000ffff037224 */ /* 0x000fe200078e0009 */
[----:B------:R-:W-:Y:S01]  /*36a0*/  MOV R2, R22 ;  /* 0x0000001600027202 */ /* 0x000fe20000000f00 */
[----:B------:R-:W-:Y:S01]  /*36b0*/  IMAD.MOV.U32 R0, RZ, RZ, R23 ;  /* 0x000000ffff007224 */ /* 0x000fe200078e0017 */
[----:B------:R-:W-:-:S07]  /*36c0*/  MOV R26, 0x36e0 ;  /* 0x000036e0001a7802 */ /* 0x000fce0000000f00 */
[----:B-1----:R-:W-:Y:S05]  /*36d0*/  CALL.REL.NOINC `($__internal_22_$__cuda_sm20_div_s64) ;  /* 0x0000003c00e07944 */ /* 0x002fea0003c00000 */
        /* <DEDUP_REMOVED lines=10> */
.L_x_2121:
[----:B------:R-:W-:Y:S05]  /*3780*/  BSYNC.RECONVERGENT B1 ;  /* 0x0000000000017941 */ /* 0x000fea0003800200 */
.L_x_2119:
        /* <DEDUP_REMOVED lines=38> */
.L_x_2123:
        /* <DEDUP_REMOVED lines=17> */
.L_x_2124:
[----:B------:R-:W-:Y:S05]  /*3b00*/  BSYNC.RECONVERGENT B1 ;  /* 0x0000000000017941 */ /* 0x000fea0003800200 */
.L_x_2122:
        /* <DEDUP_REMOVED lines=38> */
.L_x_2126:
        /* <DEDUP_REMOVED lines=17> */
.L_x_2127:
[----:B------:R-:W-:Y:S05]  /*3e80*/  BSYNC.RECONVERGENT B1 ;  /* 0x0000000000017941 */ /* 0x000fea0003800200 */
.L_x_2125:
        /* <DEDUP_REMOVED lines=37> */
.L_x_2129:
        /* <DEDUP_REMOVED lines=17> */
.L_x_2130:
[----:B------:R-:W-:Y:S05]  /*41f0*/  BSYNC.RECONVERGENT B1 ;  /* 0x0000000000017941 */ /* 0x000fea0003800200 */
.L_x_2128:
        /* <DEDUP_REMOVED lines=38> */
.L_x_2132:
        /* <DEDUP_REMOVED lines=17> */
.L_x_2133:
[----:B------:R-:W-:Y:S05]  /*4570*/  BSYNC.RECONVERGENT B1 ;  /* 0x0000000000017941 */ /* 0x000fea0003800200 */
.L_x_2131:
        /* <DEDUP_REMOVED lines=38> */
.L_x_2135:
        /* <DEDUP_REMOVED lines=17> */
.L_x_2136:
[----:B------:R-:W-:Y:S05]  /*48f0*/  BSYNC.RECONVERGENT B1 ;  /* 0x0000000000017941 */ /* 0x000fea0003800200 */
.L_x_2134:
        /* <DEDUP_REMOVED lines=38> */
.L_x_2138:
        /* <DEDUP_REMOVED lines=17> */
.L_x_2139:
[----:B------:R-:W-:Y:S05]  /*4c70*/  BSYNC.RECONVERGENT B1 ;  /* 0x0000000000017941 */ /* 0x000fea0003800200 */
.L_x_2137:
        /* <DEDUP_REMOVED lines=38> */
.L_x_2141:
        /* <DEDUP_REMOVED lines=17> */
.L_x_2142:
[----:B------:R-:W-:Y:S05]  /*4ff0*/  BSYNC.RECONVERGENT B1 ;  /* 0x0000000000017941 */ /* 0x000fea0003800200 */
.L_x_2140:
        /* <DEDUP_REMOVED lines=11> */
.L_x_2118:
        /* <DEDUP_REMOVED lines=36> */
.L_x_2146:
        /* <DEDUP_REMOVED lines=16> */
.L_x_2147:
[----:B------:R-:W-:Y:S05]  /*53f0*/  BSYNC.RECONVERGENT B1 ;  /* 0x0000000000017941 */ /* 0x000fea0003800200 */
.L_x_2145:
        /* <DEDUP_REMOVED lines=41> */
.L_x_2149:
        /* <DEDUP_REMOVED lines=16> */
.L_x_2150:
[----:B------:R-:W-:Y:S05]  /*5790*/  BSYNC.RECONVERGENT B1 ;  /* 0x0000000000017941 */ /* 0x000fea0003800200 */
.L_x_2148:
        /* <DEDUP_REMOVED lines=40> */
.L_x_2152:
        /* <DEDUP_REMOVED lines=16> */
.L_x_2153:
[----:B------:R-:W-:Y:S05]  /*5b20*/  BSYNC.RECONVERGENT B1 ;  /* 0x0000000000017941 */ /* 0x000fea0003800200 */
.L_x_2151:
        /* <DEDUP_REMOVED lines=40> */
.L_x_2155:
        /* <DEDUP_REMOVED lines=17> */
.L_x_2156:
[----:B------:R-:W-:Y:S05]  /*5ec0*/  BSYNC.RECONVERGENT B1 ;  /* 0x0000000000017941 */ /* 0x000fea0003800200 */
.L_x_2154:
        /* <DEDUP_REMOVED lines=9> */
.L_x_2144:
        /* <DEDUP_REMOVED lines=35> */
.L_x_2159:
        /* <DEDUP_REMOVED lines=16> */
.L_x_2160:
[----:B------:R-:W-:Y:S05]  /*6290*/  BSYNC.RECONVERGENT B1 ;  /* 0x0000000000017941 */ /* 0x000fea0003800200 */
.L_x_2158:
        /* <DEDUP_REMOVED lines=40> */
.L_x_2162:
        /* <DEDUP_REMOVED lines=17> */
.L_x_2163:
[----:B------:R-:W-:Y:S05]  /*6630*/  BSYNC.RECONVERGENT B1 ;  /* 0x0000000000017941 */ /* 0x000fea0003800200 */
.L_x_2161:
        /* <DEDUP_REMOVED lines=9> */
.L_x_2157:
        /* <DEDUP_REMOVED lines=31> */
.L_x_2165:
[----:B------:R-:W-:Y:S01]  /*68c0*/  MOV R4, R2 ;  /* 0x0000000200047202 */ /* 0x000fe20000000f00 */
[----:B------:R-:W-:Y:S01]  /*68d0*/  IMAD.MOV.U32 R0, RZ, RZ, R16 ;  /* 0x000000ffff007224 */ /* 0x000fe200078e0010 */
[----:B------:R-:W-:Y:S02]  /*68e0*/  MOV R24, R3 ;  /* 0x0000000300187202 */ /* 0x000fe40000000f00 */
[----:B------:R-:W-:Y:S02]  /*68f0*/  MOV R25, R9 ;  /* 0x0000000900197202 */ /* 0x000fe40000000f00 */
[----:B------:R-:W-:-:S07]  /*6900*/  MOV R26, 0x6920 ;  /* 0x00006920001a7802 */ /* 0x000fce0000000f00 */
[----:B------:R-:W-:Y:S05]  /*6910*/  CALL.REL.NOINC `($__internal_23_$__cuda_sm20_rem_s64) ;  /* 0x00000010009c7944 */ /* 0x000fea0003c00000 */
.L_x_2166:
[----:B------:R-:W-:Y:S05]  /*6920*/  BSYNC.RECONVERGENT B1 ;  /* 0x0000000000017941 */ /* 0x000fea0003800200 */
.L_x_2164:
        /* <DEDUP_REMOVED lines=8> */
.L_x_2117:
[----:B------:R-:W0:Y:S02]  /*69b0*/  LDCU.64 UR14, c[0x0][0x390] ;  /* 0x00007200ff0e77ac */ /* 0x000e240008000a00 */
[----:B0-----:R-:W-:-:S04]  /*69c0*/  LEA R2, P0, R6, UR14, 0x2 ;  /* 0x0000000e06027c11 */ /* 0x001fc8000f8010ff */
[----:B------:R-:W-:-:S05]  /*69d0*/  LEA.HI.X R3, R6, UR15, R5, 0x2, P0 ;  /* 0x0000000f06037c11 */ /* 0x000fca00080f1405 */
[----:B------:R-:W2:Y:S04]  /*69e0*/  LDG.E R2, desc[UR8][R2.64] ;  /* 0x0000000802027981 */ /* 0x000ea8000c1e1900 */
[----:B--2---:R1:W-:Y:S04]  /*69f0*/  STS [R11], R2 ;  /* 0x000000020b007388 */ /* 0x0043e80000000800 */
[----:B------:R1:W-:Y:S02]  /*6a00*/  STS.64 [R12], R14 ;  /* 0x0000000e0c007388 */ /* 0x0003e40000000a00 */
.L_x_2116:
[----:B------:R-:W-:Y:S05]  /*6a10*/  BSYNC.RECONVERGENT B0 ;  /* 0x0000000000007941 */ /* 0x000fea0003800200 */
.L_x_2068:
[----:B------:R-:W-:Y:S01]  /*6a20*/  BAR.SYNC.DEFER_BLOCKING 0x0 ;  /* 0x0000000000007b1d */ /* 0x000fe20000010000 */
[----:B------:R-:W-:-:S13]  /*6a30*/  ISETP.GE.U32.AND P0, PT, R10, 0x42, PT ;  /* 0x000000420a00780c */ /* 0x000fda0003f06070 */
[----:B------:R-:W-:Y:S05]  /*6a40*/  @!P0 BRA `(.L_x_2167) ;  /* 0x0000000000808947 */ /* 0x000fea0003800000 */
.L_x_2172:
        /* <DEDUP_REMOVED lines=24> */
.L_x_2171:
[----:B------:R-:W-:Y:S05]  /*6bd0*/  BSYNC.RELIABLE B1 ;  /* 0x0000000000017941 */ /* 0x000fea0003800100 */
.L_x_2170:
[----:B------:R2:W-:Y:S04]  /*6be0*/  STS [R11], R7 ;  /* 0x000000070b007388 */ /* 0x0005e80000000800 */
[----:B-1----:R2:W-:Y:S02]  /*6bf0*/  STS.64 [R12], R2 ;  /* 0x000000020c007388 */ /* 0x0025e40000000a00 */
.L_x_2169:
[----:B------:R-:W-:Y:S05]  /*6c00*/  BSYNC.RECONVERGENT B0 ;  /* 0x0000000000007941 */ /* 0x000fea0003800200 */
.L_x_2168:
[----:B------:R-:W-:Y:S05]  /*6c10*/  WARPSYNC.ALL ;  /* 0x0000000000007948 */ /* 0x000fea0003800000 */
[----:B------:R-:W-:Y:S01]  /*6c20*/  BAR.SYNC.DEFER_BLOCKING 0x0 ;  /* 0x0000000000007b1d */ /* 0x000fe20000010000 */
[----:B------:R-:W-:-:S13]  /*6c30*/  ISETP.GT.U32.AND P0, PT, R6, 0x83, PT ;  /* 0x000000830600780c */ /* 0x000fda0003f04070 */
[----:B------:R-:W-:Y:S05]  /*6c40*/  @P0 BRA `(.L_x_2172) ;  /* 0xfffffffc00800947 */ /* 0x000fea000383ffff */
.L_x_2167:
[----:B------:R-:W-:-:S13]  /*6c50*/  ISETP.GT.U32.AND P0, PT, R13, 0x1f, PT ;  /* 0x0000001f0d00780c */ /* 0x000fda0003f04070 */
[----:B------:R-:W-:Y:S05]  /*6c60*/  @P0 EXIT ;  /* 0x000000000000094d */ /* 0x000fea0003800000 */
[----:B------:R-:W-:Y:S01]  /*6c70*/  LDS R0, [R11] ;  /* 0x000000000b007984 */ /* 0x000fe20000000800 */
[----:B------:R-:W-:Y:S04]  /*6c80*/  BSSY.RECONVERGENT B0, `(.L_x_2173) ;  /* 0x0000015000007945 */ /* 0x000fe80003800200 */
[----:B------:R-:W-:Y:S01]  /*6c90*/  BSSY.RELIABLE B1, `(.L_x_2174) ;  /* 0x000000f000017945 */ /* 0x000fe20003800100 */
[----:B-12---:R-:W1:Y:S02]  /*6ca0*/  LDS R3, [R11+0x80] ;  /* 0x000080000b037984 */ /* 0x006e640000000800 */
[----:B-1----:R-:W-:-:S13]  /*6cb0*/  ISETP.GE.U32.AND P0, PT, R0, R3, PT ;  /* 0x000000030000720c */ /* 0x002fda0003f06070 */
[----:B------:R-:W-:Y:S05]  /*6cc0*/  @!P0 BRA `(.L_x_2175) ;  /* 0x00000000002c8947 */ /* 0x000fea0003800000 */
[----:B------:R-:W-:Y:S04]  /*6cd0*/  LDS R0, [R11] ;  /* 0x000000000b007984 */ /* 0x000fe80000000800 */
[----:B------:R-:W1:Y:S02]  /*6ce0*/  LDS R3, [R11+0x80] ;  /* 0x000080000b037984 */ /* 0x000e640000000800 */
[----:B-1----:R-:W-:-:S13]  /*6cf0*/  ISETP.NE.AND P0, PT, R0, R3, PT ;  /* 0x000000030000720c */ /* 0x002fda0003f05270 */
        /* <DEDUP_REMOVED lines=8> */
.L_x_2175:
[----:B------:R-:W-:Y:S05]  /*6d80*/  BSYNC.RELIABLE B1 ;  /* 0x0000000000017941 */ /* 0x000fea0003800100 */
.L_x_2174:
[----:B0-----:R-:W0:Y:S04]  /*6d90*/  LDS.64 R2, [R12+0x100] ;  /* 0x000100000c027984 */ /* 0x001e280000000a00 */
[----:B0-----:R-:W-:Y:S04]  /*6da0*/  STS.64 [R12], R2 ;  /* 0x000000020c007388 */ /* 0x001fe80000000a00 */
[----:B------:R-:W0:Y:S04]  /*6db0*/  LDS R0, [R11+0x80] ;  /* 0x000080000b007984 */ /* 0x000e280000000800 */
[----:B0-----:R1:W-:Y:S02]  /*6dc0*/  STS [R11], R0 ;  /* 0x000000000b007388 */ /* 0x0013e40000000800 */
.L_x_2176:
[----:B------:R-:W-:Y:S05]  /*6dd0*/  BSYNC.RECONVERGENT B0 ;  /* 0x0000000000007941 */ /* 0x000fea0003800200 */
.L_x_2173:
        /* <DEDUP_REMOVED lines=18> */
.L_x_2179:
[----:B------:R-:W-:Y:S05]  /*6f00*/  BSYNC.RELIABLE B2 ;  /* 0x0000000000027941 */ /* 0x000fea0003800100 */
.L_x_2178:
[----:B0-----:R-:W0:Y:S04]  /*6f10*/  LDS.64 R2, [R12+0x80] ;  /* 0x000080000c027984 */ /* 0x001e280000000a00 */
[----:B0-----:R-:W-:Y:S04]  /*6f20*/  STS.64 [R12], R2 ;  /* 0x000000020c007388 */ /* 0x001fe80000000a00 */
[----:B------:R-:W0:Y:S04]  /*6f30*/  LDS R0, [R11+0x40] ;  /* 0x000040000b007984 */ /* 0x000e280000000800 */
[----:B0-----:R1:W-:Y:S02]  /*6f40*/  STS [R11], R0 ;  /* 0x000000000b007388 */ /* 0x0013e40000000800 */
.L_x_2180:
[----:B------:R-:W-:Y:S05]  /*6f50*/  BSYNC.RECONVERGENT B0 ;  /* 0x0000000000007941 */ /* 0x000fea0003800200 */
.L_x_2177:
        /* <DEDUP_REMOVED lines=18> */
.L_x_2183:
[----:B------:R-:W-:Y:S05]  /*7080*/  BSYNC.RELIABLE B3 ;  /* 0x0000000000037941 */ /* 0x000fea0003800100 */
.L_x_2182:
[----:B0-----:R-:W0:Y:S04]  /*7090*/  LDS.64 R2, [R12+0x40] ;  /* 0x000040000c027984 */ /* 0x001e280000000a00 */
[----:B0-----:R-:W-:Y:S04]  /*70a0*/  STS.64 [R12], R2 ;  /* 0x000000020c007388 */ /* 0x001fe80000000a00 */
[----:B------:R-:W0:Y:S04]  /*70b0*/  LDS R0, [R11+0x20] ;  /* 0x000020000b007984 */ /* 0x000e280000000800 */
[----:B0-----:R1:W-:Y:S02]  /*70c0*/  STS [R11], R0 ;  /* 0x000000000b007388 */ /* 0x0013e40000000800 */
.L_x_2184:
[----:B------:R-:W-:Y:S05]  /*70d0*/  BSYNC.RECONVERGENT B0 ;  /* 0x0000000000007941 */ /* 0x000fea0003800200 */
.L_x_2181:
        /* <DEDUP_REMOVED lines=18> */
.L_x_2187:
[----:B------:R-:W-:Y:S05]  /*7200*/  BSYNC.RELIABLE B4 ;  /* 0x0000000000047941 */ /* 0x000fea0003800100 */
.L_x_2186:
[----:B0-----:R-:W0:Y:S04]  /*7210*/  LDS.64 R2, [R12+0x20] ;  /* 0x000020000c027984 */ /* 0x001e280000000a00 */
[----:B0-----:R-:W-:Y:S04]  /*7220*/  STS.64 [R12], R2 ;  /* 0x000000020c007388 */ /* 0x001fe80000000a00 */
[----:B------:R-:W0:Y:S04]  /*7230*/  LDS R0, [R11+0x10] ;  /* 0x000010000b007984 */ /* 0x000e280000000800 */
[----:B0-----:R1:W-:Y:S02]  /*7240*/  STS [R11], R0 ;  /* 0x000000000b007388 */ /* 0x0013e40000000800 */
.L_x_2188:
[----:B------:R-:W-:Y:S05]  /*7250*/  BSYNC.RECONVERGENT B0 ;  /* 0x0000000000007941 */ /* 0x000fea0003800200 */
.L_x_2185:
        /* <DEDUP_REMOVED lines=18> */
.L_x_2191:
[----:B------:R-:W-:Y:S05]  /*7380*/  BSYNC.RELIABLE B5 ;  /* 0x0000000000057941 */ /* 0x000fea0003800100 */
.L_x_2190:
[----:B0-----:R-:W0:Y:S04]  /*7390*/  LDS.64 R2, [R12+0x10] ;  /* 0x000010000c027984 */ /* 0x001e280000000a00 */
[----:B0-----:R-:W-:Y:S04]  /*73a0*/  STS.64 [R12], R2 ;  /* 0x000000020c007388 */ /* 0x001fe80000000a00 */
[----:B------:R-:W0:Y:S04]  /*73b0*/  LDS R0, [R11+0x8] ;  /* 0x000008000b007984 */ /* 0x000e280000000800 */
[----:B0-----:R1:W-:Y:S02]  /*73c0*/  STS [R11], R0 ;  /* 0x000000000b007388 */ /* 0x0013e40000000800 */
.L_x_2192:
[----:B------:R-:W-:Y:S05]  /*73d0*/  BSYNC.RECONVERGENT B0 ;  /* 0x0000000000007941 */ /* 0x000fea0003800200 */
.L_x_2189:
        /* <DEDUP_REMOVED lines=18> */
.L_x_2195:
[----:B------:R-:W-:Y:S05]  /*7500*/  BSYNC.RELIABLE B6 ;  /* 0x0000000000067941 */ /* 0x000fea0003800100 */
.L_x_2194:
[----:B0-----:R-:W0:Y:S04]  /*7510*/  LDS.64 R2, [R12+0x8] ;  /* 0x000008000c027984 */ /* 0x001e280000000a00 */
[----:B0-----:R-:W-:Y:S04]  /*7520*/  STS.64 [R12], R2 ;  /* 0x000000020c007388 */ /* 0x001fe80000000a00 */
[----:B------:R-:W0:Y:S04]  /*7530*/  LDS R0, [R11+0x4] ;  /* 0x000004000b007984 */ /* 0x000e280000000800 */
[----:B0-----:R1:W-:Y:S02]  /*7540*/  STS [R11], R0 ;  /* 0x000000000b007388 */ /* 0x0013e40000000800 */
.L_x_2196:
[----:B------:R-:W-:Y:S05]  /*7550*/  BSYNC.RECONVERGENT B0 ;  /* 0x0000000000007941 */ /* 0x000fea0003800200 */
.L_x_2193:
        /* <DEDUP_REMOVED lines=16> */
        .weak           $__internal_22_$__cuda_sm20_div_s64
        .type           $__internal_22_$__cuda_sm20_div_s64,@function
        .size           $__internal_22_$__cuda_sm20_div_s64,($__internal_23_$__cuda_sm20_rem_s64 - $__internal_22_$__cuda_sm20_div_s64)
$__internal_22_$__cuda_sm20_div_s64:
        /* <DEDUP_REMOVED lines=82> */
[----:B------:R-:W-:Y:S06]  /*7b80*/  RET.REL.NODEC R26 `(uncontiguous_reduce_u32) ;  /* 0xffffff841a1c7950 */ /* 0x000fec0003c3ffff */
        .weak           $__internal_23_$__cuda_sm20_rem_s64
        .type           $__internal_23_$__cuda_sm20_rem_s64,@function
        .size           $__internal_23_$__cuda_sm20_rem_s64,(.L_x_4859 - $__internal_23_$__cuda_sm20_rem_s64)
$__internal_23_$__cuda_sm20_rem_s64:
        /* <DEDUP_REMOVED lines=76> */
[----:B------:R-:W-:Y:S06]  /*8050*/  RET.REL.NODEC R26 `(uncontiguous_reduce_u32) ;  /* 0xffffff7c1ae87950 */ /* 0x000fec0003c3ffff */
.L_x_2197:
        /* <DEDUP_REMOVED lines=10> */
.L_x_4859:


//--------------------- .text.contiguous_reduce_u32 --------------------------
	.section	.text.contiguous_reduce_u32,"ax",@progbits
	.align	128
        .global         contiguous_reduce_u32
        .type           contiguous_reduce_u32,@function
        .size           contiguous_reduce_u32,(.L_x_4917 - contiguous_reduce_u32)
        .other          contiguous_reduce_u32,@"STO_CUDA_ENTRY STV_DEFAULT"
contiguous_reduce_u32:
.text.contiguous_reduce_u32:
        /* <DEDUP_REMOVED lines=31> */
[----:B--2---:R-:W-:-:S13]  /*01f0*/  ISETP.GE.U32.AND P0, PT, R11, R12, PT ;  /* 0x0000000c0b00720c */ /* 0x004fda0003f06070 */
[----:B------:R1:W-:Y:S04]  /*0200*/  @!P0 STS [R4], R12 ;  /* 0x0000000c04008388 */ /* 0x0003e80000000800 */
[----:B------:R1:W-:Y:S04]  /*0210*/  @!P0 STS.64 [R3], R8 ;  /* 0x0000000803008388 */ /* 0x0003e80000000a00 */
[----:B------:R1:W-:Y:S04]  /*0220*/  @P0 STS [R4], R11 ;  /* 0x0000000b04000388 */ /* 0x0003e80000000800 */
[----:B------:R1:W-:Y:S01]  /*0230*/  @P0 STS.64 [R3], R6 ;  /* 0x0000000603000388 */ /* 0x0003e20000000a00 */
[----:B------:R-:W-:Y:S05]  /*0240*/  BRA `(.L_x_2200) ;  /* 0x0000000000247947 */ /* 0x000fea0003800000 */
.L_x_2199:
        /* <DEDUP_REMOVED lines=9> */
.L_x_2200:
[----:B------:R-:W-:Y:S05]  /*02e0*/  BSYNC.RECONVERGENT B0 ;  /* 0x0000000000007941 */ /* 0x000fea0003800200 */
.L_x_2198:
[----:B------:R-:W-:Y:S01]  /*02f0*/  BAR.SYNC.DEFER_BLOCKING 0x0 ;  /* 0x0000000000007b1d */ /* 0x000fe20000010000 */
[----:B------:R-:W-:-:S13]  /*0300*/  ISETP.GE.U32.AND P0, PT, R5, 0x42, PT ;  /* 0x000000420500780c */ /* 0x000fda0003f06070 */
[----:B------:R-:W-:Y:S05]  /*0310*/  @!P0 BRA `(.L_x_2201) ;  /* 0x0000000000808947 */ /* 0x000fea0003800000 */
.L_x_2206:
        /* <DEDUP_REMOVED lines=10> */
[----:B0-----:R-:W-:-:S13]  /*03c0*/  ISETP.GE.U32.AND P0, PT, R8, R11, PT ;  /* 0x0000000b0800720c */ /* 0x001fda0003f06070 */
[----:B------:R0:W1:Y:S01]  /*03d0*/  @!P0 LDS.64 R6, [R12] ;  /* 0x000000000c068984 */ /* 0x0000620000000a00 */
        /* <DEDUP_REMOVED lines=12> */
.L_x_2205:
[----:B------:R-:W-:Y:S05]  /*04a0*/  BSYNC.RELIABLE B1 ;  /* 0x0000000000017941 */ /* 0x000fea0003800100 */
.L_x_2204:
[----:B------:R2:W-:Y:S04]  /*04b0*/  STS [R4], R11 ;  /* 0x0000000b04007388 */ /* 0x0005e80000000800 */
[----:B-1----:R2:W-:Y:S02]  /*04c0*/  STS.64 [R3], R6 ;  /* 0x0000000603007388 */ /* 0x0025e40000000a00 */
.L_x_2203:
[----:B------:R-:W-:Y:S05]  /*04d0*/  BSYNC.RECONVERGENT B0 ;  /* 0x0000000000007941 */ /* 0x000fea0003800200 */
.L_x_2202:
[----:B------:R-:W-:Y:S05]  /*04e0*/  WARPSYNC.ALL ;  /* 0x0000000000007948 */ /* 0x000fea0003800000 */
[----:B------:R-:W-:Y:S01]  /*04f0*/  BAR.SYNC.DEFER_BLOCKING 0x0 ;  /* 0x0000000000007b1d */ /* 0x000fe20000010000 */
[----:B------:R-:W-:-:S13]  /*0500*/  ISETP.GT.U32.AND P0, PT, R10, 0x83, PT ;  /* 0x000000830a00780c */ /* 0x000fda0003f04070 */
[----:B------:R-:W-:Y:S05]  /*0510*/  @P0 BRA `(.L_x_2206) ;  /* 0xfffffffc00800947 */ /* 0x000fea000383ffff */
.L_x_2201:
[----:B------:R-:W-:-:S13]  /*0520*/  ISETP.GT.U32.AND P0, PT, R2, 0x1f, PT ;  /* 0x0000001f0200780c */ /* 0x000fda0003f04070 */
[----:B------:R-:W-:Y:S05]  /*0530*/  @P0 EXIT ;  /* 0x000000000000094d */ /* 0x000fea0003800000 */
[----:B------:R-:W-:Y:S01]  /*0540*/  LDS R5, [R4] ;  /* 0x0000000004057984 */ /* 0x000fe20000000800 */
[----:B------:R-:W-:Y:S04]  /*0550*/  BSSY.RECONVERGENT B1, `(.L_x_2207) ;  /* 0x0000015000017945 */ /* 0x000fe80003800200 */
[----:B------:R-:W-:Y:S01]  /*0560*/  BSSY.RELIABLE B0, `(.L_x_2208) ;  /* 0x000000f000007945 */ /* 0x000fe20003800100 */
[----:B012---:R-:W0:Y:S02]  /*0570*/  LDS R6, [R4+0x80] ;  /* 0x0000800004067984 */ /* 0x007e240000000800 */
[----:B0-----:R-:W-:-:S13]  /*0580*/  ISETP.GE.U32.AND P0, PT, R5, R6, PT ;  /* 0x000000060500720c */ /* 0x001fda0003f06070 */
[----:B------:R-:W-:Y:S05]  /*0590*/  @!P0 BRA `(.L_x_2209) ;  /* 0x00000000002c8947 */ /* 0x000fea0003800000 */
[----:B------:R-:W-:Y:S04]  /*05a0*/  LDS R5, [R4] ;  /* 0x0000000004057984 */ /* 0x000fe80000000800 */
[----:B------:R-:W0:Y:S02]  /*05b0*/  LDS R6, [R4+0x80] ;  /* 0x0000800004067984 */ /* 0x000e240000000800 */
[----:B0-----:R-:W-:-:S13]  /*05c0*/  ISETP.NE.AND P0, PT, R5, R6, PT ;  /* 0x000000060500720c */ /* 0x001fda0003f05270 */
        /* <DEDUP_REMOVED lines=8> */
.L_x_2209:
[----:B------:R-:W-:Y:S05]  /*0650*/  BSYNC.RELIABLE B0 ;  /* 0x0000000000007941 */ /* 0x000fea0003800100 */
.L_x_2208:
[----:B------:R-:W0:Y:S04]  /*0660*/  LDS.64 R6, [R3+0x100] ;  /* 0x0001000003067984 */ /* 0x000e280000000a00 */
[----:B0-----:R-:W-:Y:S04]  /*0670*/  STS.64 [R3], R6 ;  /* 0x0000000603007388 */ /* 0x001fe80000000a00 */
[----:B------:R-:W0:Y:S04]  /*0680*/  LDS R5, [R4+0x80] ;  /* 0x0000800004057984 */ /* 0x000e280000000800 */
[----:B0-----:R0:W-:Y:S02]  /*0690*/  STS [R4], R5 ;  /* 0x0000000504007388 */ /* 0x0011e40000000800 */
.L_x_2210:
[----:B------:R-:W-:Y:S05]  /*06a0*/  BSYNC.RECONVERGENT B1 ;  /* 0x0000000000017941 */ /* 0x000fea0003800200 */
.L_x_2207:
[----:B------:R-:W-:Y:S05]  /*06b0*/  WARPSYNC.ALL ;  /* 0x0000000000007948 */ /* 0x000fea0003800000 */
[----:B0-----:R-:W-:Y:S01]  /*06c0*/  LDS R5, [R4] ;  /* 0x0000000004057984 */ /* 0x001fe20000000800 */
[----:B------:R-:W-:Y:S04]  /*06d0*/  BSSY.RECONVERGENT B2, `(.L_x_2211) ;  /* 0x0000015000027945 */ /* 0x000fe80003800200 */
[----:B------:R-:W-:Y:S01]  /*06e0*/  BSSY.RELIABLE B1, `(.L_x_2212) ;  /* 0x000000f000017945 */ /* 0x000fe20003800100 */
[----:B------:R-:W0:Y:S02]  /*06f0*/  LDS R6, [R4+0x40] ;  /* 0x0000400004067984 */ /* 0x000e240000000800 */
        /* <DEDUP_REMOVED lines=13> */
.L_x_2213:
[----:B------:R-:W-:Y:S05]  /*07d0*/  BSYNC.RELIABLE B1 ;  /* 0x0000000000017941 */ /* 0x000fea0003800100 */
.L_x_2212:
[----:B------:R-:W0:Y:S04]  /*07e0*/  LDS.64 R6, [R3+0x80] ;  /* 0x0000800003067984 */ /* 0x000e280000000a00 */
[----:B0-----:R-:W-:Y:S04]  /*07f0*/  STS.64 [R3], R6 ;  /* 0x0000000603007388 */ /* 0x001fe80000000a00 */
[----:B------:R-:W0:Y:S04]  /*0800*/  LDS R5, [R4+0x40] ;  /* 0x0000400004057984 */ /* 0x000e280000000800 */
[----:B0-----:R0:W-:Y:S02]  /*0810*/  STS [R4], R5 ;  /* 0x0000000504007388 */ /* 0x0011e40000000800 */
.L_x_2214:
[----:B------:R-:W-:Y:S05]  /*0820*/  BSYNC.RECONVERGENT B2 ;  /* 0x0000000000027941 */ /* 0x000fea0003800200 */
.L_x_2211:
        /* <DEDUP_REMOVED lines=18> */
.L_x_2217:
[----:B------:R-:W-:Y:S05]  /*0950*/  BSYNC.RELIABLE B2 ;  /* 0x0000000000027941 */ /* 0x000fea0003800100 */
.L_x_2216:
[----:B------:R-:W0:Y:S04]  /*0960*/  LDS.64 R6, [R3+0x40] ;  /* 0x0000400003067984 */ /* 0x000e280000000a00 */
[----:B0-----:R-:W-:Y:S04]  /*0970*/  STS.64 [R3], R6 ;  /* 0x0000000603007388 */ /* 0x001fe80000000a00 */
[----:B------:R-:W0:Y:S04]  /*0980*/  LDS R5, [R4+0x20] ;  /* 0x0000200004057984 */ /* 0x000e280000000800 */
[----:B0-----:R0:W-:Y:S02]  /*0990*/  STS [R4], R5 ;  /* 0x0000000504007388 */ /* 0x0011e40000000800 */
.L_x_2218:
[----:B------:R-:W-:Y:S05]  /*09a0*/  BSYNC.RECONVERGENT B3 ;  /* 0x0000000000037941 */ /* 0x000fea0003800200 */
.L_x_2215:
        /* <DEDUP_REMOVED lines=18> */
.L_x_2221:
[----:B------:R-:W-:Y:S05]  /*0ad0*/  BSYNC.RELIABLE B3 ;  /* 0x0000000000037941 */ /* 0x000fea0003800100 */
.L_x_2220:
[----:B------:R-:W0:Y:S04]  /*0ae0*/  LDS.64 R6, [R3+0x20] ;  /* 0x0000200003067984 */ /* 0x000e280000000a00 */
[----:B0-----:R-:W-:Y:S04]  /*0af0*/  STS.64 [R3], R6 ;  /* 0x0000000603007388 */ /* 0x001fe80000000a00 */
[----:B------:R-:W0:Y:S04]  /*0b00*/  LDS R5, [R4+0x10] ;  /* 0x0000100004057984 */ /* 0x000e280000000800 */
[----:B0-----:R0:W-:Y:S02]  /*0b10*/  STS [R4], R5 ;  /* 0x0000000504007388 */ /* 0x0011e40000000800 */
.L_x_2222:
[----:B------:R-:W-:Y:S05]  /*0b20*/  BSYNC.RECONVERGENT B4 ;  /* 0x0000000000047941 */ /* 0x000fea0003800200 */
.L_x_2219:
        /* <DEDUP_REMOVED lines=18> */
.L_x_2225:
[----:B------:R-:W-:Y:S05]  /*0c50*/  BSYNC.RELIABLE B4 ;  /* 0x0000000000047941 */ /* 0x000fea0003800100 */
.L_x_2224:
[----:B------:R-:W0:Y:S04]  /*0c60*/  LDS.64 R6, [R3+0x10] ;  /* 0x0000100003067984 */ /* 0x000e280000000a00 */
[----:B0-----:R-:W-:Y:S04]  /*0c70*/  STS.64 [R3], R6 ;  /* 0x0000000603007388 */ /* 0x001fe80000000a00 */
[----:B------:R-:W0:Y:S04]  /*0c80*/  LDS R5, [R4+0x8] ;  /* 0x0000080004057984 */ /* 0x000e280000000800 */
[----:B0-----:R0:W-:Y:S02]  /*0c90*/  STS [R4], R5 ;  /* 0x0000000504007388 */ /* 0x0011e40000000800 */
.L_x_2226:
[----:B------:R-:W-:Y:S05]  /*0ca0*/  BSYNC.RECONVERGENT B5 ;  /* 0x0000000000057941 */ /* 0x000fea0003800200 */
.L_x_2223:
        /* <DEDUP_REMOVED lines=18> */
.L_x_2229:
[----:B------:R-:W-:Y:S05]  /*0dd0*/  BSYNC.RELIABLE B6 ;  /* 0x0000000000067941 */ /* 0x000fea0003800100 */
.L_x_2228:
[----:B------:R-:W0:Y:S04]  /*0de0*/  LDS.64 R6, [R3+0x8] ;  /* 0x0000080003067984 */ /* 0x000e280000000a00 */
[----:B0-----:R-:W-:Y:S04]  /*0df0*/  STS.64 [R3], R6 ;  /* 0x0000000603007388 */ /* 0x001fe80000000a00 */
[----:B------:R-:W0:Y:S04]  /*0e00*/  LDS R5, [R4+0x4] ;  /* 0x0000040004057984 */ /* 0x000e280000000800 */
[----:B0-----:R0:W-:Y:S02]  /*0e10*/  STS [R4], R5 ;  /* 0x0000000504007388 */ /* 0x0011e40000000800 */
.L_x_2230:
[----:B------:R-:W-:Y:S05]  /*0e20*/  BSYNC.RECONVERGENT B5 ;  /* 0x0000000000057941 */ /* 0x000fea0003800200 */
.L_x_2227:
        /* <DEDUP_REMOVED lines=15> */
.L_x_2231:
        /* <DEDUP_REMOVED lines=14> */
.L_x_4917:


//--------------------- .text.nkd2_u16            --------------------------
	.section	.text.nkd2_u16,"ax",@progbits
	.align	128
        .global         nkd2_u16
        .type           nkd2_u16,@function
        .size           nkd2_u16,(.L_x_4918 - nkd2_u16)
        .other          nkd2_u16,@"STO_CUDA_ENTRY STV_DEFAULT"
nkd2_u16:
.text.nkd2_u16:
        /* <DEDUP_REMOVED lines=21> */
[----:B------:R0:W-:Y:S04]  /*0150*/  STS.U16 [R4], RZ ;  /* 0x000000ff04007388 */ /* 0x0001e80000000400 */
        /* <DEDUP_REMOVED lines=11> */
[----:B------:R-:W-:-:S04]  /*0210*/  IMAD.WIDE.U32 R2, R12, UR7, RZ ;  /* 0x000000070c027c25 */ /* 0x000fc8000f8e00ff */
[----:B------:R-:W-:Y:S02]  /*0220*/  IMAD R7, R13, UR7, R8 ;  /* 0x000000070d077c24 */ /* 0x000fe4000f8e0208 */
[----:B------:R-:W-:-:S04]  /*0230*/  IMAD.IADD R8, R10, 0x1, R2 ;  /* 0x000000010a087824 */ /* 0x000fc800078e0202 */
[----:B---3--:R-:W-:Y:S05]  /*0240*/  @P0 BRA `(.L_x_2233) ;  /* 0x00000000009c0947 */ /* 0x008fea0003800000 */
[----:B0-----:R-:W0:Y:S01]  /*0250*/  LDC.64 R10, c[0x0][0x388] ;  /* 0x0000e200ff0a7b82 */ /* 0x001e220000000a00 */
[C---:B------:R-:W-:Y:S02]  /*0260*/  VIADD R17, R8.reuse, UR4 ;  /* 0x0000000408117c36 */ /* 0x040fe40008000000 */
[----:B0-----:R-:W-:-:S04]  /*0270*/  IMAD.WIDE.U32 R12, R8, 0x2, R10 ;  /* 0x00000002080c7825 */ /* 0x001fc800078e000a */
[----:B------:R-:W-:Y:S01]  /*0280*/  IMAD.WIDE.U32 R10, R17, 0x2, R10 ;  /* 0x00000002110a7825 */ /* 0x000fe200078e000a */
[----:B------:R-:W2:Y:S05]  /*0290*/  LDG.E.U16 R9, desc[UR10][R12.64] ;  /* 0x0000000a0c097981 */ /* 0x000eaa000c1e1500 */
[----:B------:R-:W2:Y:S02]  /*02a0*/  LDG.E.U16 R10, desc[UR10][R10.64] ;  /* 0x0000000a0a0a7981 */ /* 0x000ea4000c1e1500 */
[----:B--2---:R-:W-:-:S13]  /*02b0*/  ISETP.GE.U32.AND P0, PT, R9, R10, PT ;  /* 0x0000000a0900720c */ /* 0x004fda0003f06070 */
[----:B------:R-:W-:Y:S05]  /*02c0*/  @P0 BRA `(.L_x_2234) ;  /* 0x0000000000100947 */ /* 0x000fea0003800000 */
[----:B------:R-:W0:Y:S02]  /*02d0*/  LDC.64 R8, c[0x0][0x390] ;  /* 0x0000e400ff087b82 */ /* 0x000e240000000a00 */
[----:B0-----:R-:W-:-:S06]  /*02e0*/  IMAD.WIDE.U32 R8, R17, 0x8, R8 ;  /* 0x0000000811087825 */ /* 0x001fcc00078e0008 */
[----:B------:R-:W5:Y:S01]  /*02f0*/  LDG.E.64 R8, desc[UR10][R8.64] ;  /* 0x0000000a08087981 */ /* 0x000f62000c1e1b00 */
[----:B------:R-:W-:Y:S05]  /*0300*/  BRA `(.L_x_2235) ;  /* 0x0000000000507947 */ /* 0x000fea0003800000 */
.L_x_2234:
[----:B------:R-:W-:Y:S01]  /*0310*/  PRMT R11, R10, 0x9910, RZ ;  /* 0x000099100a0b7816 */ /* 0x000fe200000000ff */
[----:B------:R-:W-:Y:S01]  /*0320*/  BSSY.RELIABLE B1, `(.L_x_2236) ;  /* 0x0000016000017945 */ /* 0x000fe20003800100 */
[----:B------:R-:W-:-:S04]  /*0330*/  PRMT R12, R9, 0x9910, RZ ;  /* 0x00009910090c7816 */ /* 0x000fc800000000ff */
[----:B------:R-:W-:-:S13]  /*0340*/  ISETP.NE.AND P0, PT, R12, R11, PT ;  /* 0x0000000b0c00720c */ /* 0x000fda0003f05270 */
[----:B------:R-:W-:Y:S05]  /*0350*/  @!P0 BRA `(.L_x_2237) ;  /* 0x0000000000108947 */ /* 0x000fea0003800000 */
[----:B------:R-:W0:Y:S02]  /*0360*/  LDC.64 R10, c[0x0][0x390] ;  /* 0x0000e400ff0a7b82 */ /* 0x000e240000000a00 */
[----:B0-----:R-:W-:-:S05]  /*0370*/  IMAD.WIDE.U32 R10, R8, 0x8, R10 ;  /* 0x00000008080a7825 */ /* 0x001fca00078e000a */
[----:B------:R0:W5:Y:S01]  /*0380*/  LDG.E.64 R12, desc[UR10][R10.64] ;  /* 0x0000000a0a0c7981 */ /* 0x000162000c1e1b00 */
[----:B------:R-:W-:Y:S05]  /*0390*/  BRA `(.L_x_2238) ;  /* 0x0000000000387947 */ /* 0x000fea0003800000 */
.L_x_2237:
        /* <DEDUP_REMOVED lines=11> */
.L_x_2235:
[----:B------:R0:W-:Y:S04]  /*0450*/  STS.U16 [R4], R10 ;  /* 0x0000000a04007388 */ /* 0x0001e80000000400 */
[----:B-----5:R0:W-:Y:S01]  /*0460*/  STS.64 [R6], R8 ;  /* 0x0000000806007388 */ /* 0x0201e20000000a00 */
[----:B------:R-:W-:Y:S05]  /*0470*/  BRA `(.L_x_2239) ;  /* 0x00000000003c7947 */ /* 0x000fea0003800000 */
.L_x_2238:
[----:B------:R-:W-:Y:S05]  /*0480*/  BSYNC.RELIABLE B1 ;  /* 0x0000000000017941 */ /* 0x000fea0003800100 */
.L_x_2236:
[----:B------:R1:W-:Y:S04]  /*0490*/  STS.U16 [R4], R9 ;  /* 0x0000000904007388 */ /* 0x0003e80000000400 */
[----:B-----5:R1:W-:Y:S01]  /*04a0*/  STS.64 [R6], R12 ;  /* 0x0000000c06007388 */ /* 0x0203e20000000a00 */
[----:B------:R-:W-:Y:S05]  /*04b0*/  BRA `(.L_x_2239) ;  /* 0x00000000002c7947 */ /* 0x000fea0003800000 */
.L_x_2233:
[----:B------:R-:W-:-:S04]  /*04c0*/  ISETP.GE.U32.AND P0, PT, R10, UR12, PT ;  /* 0x0000000c0a007c0c */ /* 0x000fc8000bf06070 */
[----:B------:R-:W-:-:S13]  /*04d0*/  ISETP.GE.U32.AND.EX P0, PT, RZ, UR13, PT, P0 ;  /* 0x0000000dff007c0c */ /* 0x000fda000bf06100 */
[----:B------:R-:W-:Y:S05]  /*04e0*/  @P0 BRA `(.L_x_2239) ;  /* 0x0000000000200947 */ /* 0x000fea0003800000 */
[----:B0-----:R-:W0:Y:S08]  /*04f0*/  LDC.64 R10, c[0x0][0x388] ;  /* 0x0000e200ff0a7b82 */ /* 0x001e300000000a00 */
[----:B------:R-:W1:Y:S01]  /*0500*/  LDC.64 R12, c[0x0][0x390] ;  /* 0x0000e400ff0c7b82 */ /* 0x000e620000000a00 */
[----:B0-----:R-:W-:-:S06]  /*0510*/  IMAD.WIDE.U32 R10, R8, 0x2, R10 ;  /* 0x00000002080a7825 */ /* 0x001fcc00078e000a */
[----:B------:R-:W2:Y:S01]  /*0520*/  LDG.E.U16 R11, desc[UR10][R10.64] ;  /* 0x0000000a0a0b7981 */ /* 0x000ea2000c1e1500 */
[----:B-1----:R-:W-:-:S06]  /*0530*/  IMAD.WIDE.U32 R12, R8, 0x8, R12 ;  /* 0x00000008080c7825 */ /* 0x002fcc00078e000c */
[----:B------:R-:W3:Y:S04]  /*0540*/  LDG.E.64 R12, desc[UR10][R12.64] ;  /* 0x0000000a0c0c7981 */ /* 0x000ee8000c1e1b00 */
[----:B--2---:R2:W-:Y:S04]  /*0550*/  STS.U16 [R4], R11 ;  /* 0x0000000b04007388 */ /* 0x0045e80000000400 */
[----:B---3--:R2:W-:Y:S02]  /*0560*/  STS.64 [R6], R12 ;  /* 0x0000000c06007388 */ /* 0x0085e40000000a00 */
.L_x_2239:
[----:B------:R-:W-:Y:S05]  /*0570*/  BSYNC.RECONVERGENT B0 ;  /* 0x0000000000007941 */ /* 0x000fea0003800200 */
.L_x_2232:
[----:B------:R-:W-:Y:S05]  /*0580*/  WARPSYNC.ALL ;  /* 0x0000000000007948 */ /* 0x000fea0003800000 */
[----:B------:R-:W-:Y:S01]  /*0590*/  BAR.SYNC.DEFER_BLOCKING 0x0 ;  /* 0x0000000000007b1d */ /* 0x000fe20000010000 */
[----:B------:R-:W-:-:S09]  /*05a0*/  UISETP.GE.U32.AND UP0, UPT, UR4, 0x42, UPT ;  /* 0x000000420400788c */ /* 0x000fd2000bf06070 */
[----:B------:R-:W-:Y:S05]  /*05b0*/  BRA.U !UP0, `(.L_x_2240) ;  /* 0x00000001088c7547 */ /* 0x000fea000b800000 */
.L_x_2245:
[----:B------:R-:W-:Y:S01]  /*05c0*/  UMOV UR5, UR4 ;  /* 0x0000000400057c82 */ /* 0x000fe20008000000 */
[----:B------:R-:W-:Y:S01]  /*05d0*/  USHF.R.U32.HI UR4, URZ, 0x1, UR4 ;  /* 0x00000001ff047899 */ /* 0x000fe20008011604 */
[----:B------:R-:W-:Y:S05]  /*05e0*/  BSSY.RECONVERGENT B0, `(.L_x_2241) ;  /* 0x000001c000007945 */ /* 0x000fea0003800200 */
[----:B------:R-:W-:-:S13]  /*05f0*/  ISETP.GE.U32.AND P0, PT, R0, UR4, PT ;  /* 0x0000000400007c0c */ /* 0x000fda000bf06070 */
[----:B---3--:R-:W-:Y:S05]  /*0600*/  @P0 BRA `(.L_x_2242) ;  /* 0x0000000000640947 */ /* 0x008fea0003800000 */
[----:B------:R-:W-:Y:S01]  /*0610*/  ULOP3.LUT UR6, UR5, 0x7fe, URZ, 0xc0, !UPT ;  /* 0x000007fe05067892 */ /* 0x000fe2000f8ec0ff */
[----:B0-----:R-:W-:Y:S01]  /*0620*/  LDS.U16 R10, [R4] ;  /* 0x00000000040a7984 */ /* 0x001fe20000000400 */
[----:B--2---:R-:W-:Y:S01]  /*0630*/  IMAD.U32 R11, RZ, RZ, UR4 ;  /* 0x00000004ff0b7e24 */ /* 0x004fe2000f8e00ff */
[----:B------:R-:W-:Y:S03]  /*0640*/  BSSY.RELIABLE B1, `(.L_x_2243) ;  /* 0x0000013000017945 */ /* 0x000fe60003800100 */
[----:B------:R-:W-:-:S03]  /*0650*/  IMAD R11, R11, 0x8, R6 ;  /* 0x000000080b0b7824 */ /* 0x000fc600078e0206 */
[----:B-1----:R-:W0:Y:S02]  /*0660*/  LDS.U16 R13, [R4+UR6] ;  /* 0x00000006040d7984 */ /* 0x002e240008000400 */
[----:B0-----:R-:W-:-:S13]  /*0670*/  ISETP.GE.U32.AND P0, PT, R10, R13, PT ;  /* 0x0000000d0a00720c */ /* 0x001fda0003f06070 */
[----:B------:R0:W1:Y:S01]  /*0680*/  @!P0 LDS.64 R8, [R11] ;  /* 0x000000000b088984 */ /* 0x0000620000000a00 */
[----:B------:R-:W-:Y:S05]  /*0690*/  @!P0 BRA `(.L_x_2244) ;  /* 0x0000000000348947 */ /* 0x000fea0003800000 */
[----:B-1----:R-:W-:Y:S02]  /*06a0*/  PRMT R9, R10, 0x9910, RZ ;  /* 0x000099100a097816 */ /* 0x002fe400000000ff */
[----:B------:R-:W-:-:S04]  /*06b0*/  PRMT R8, R13, 0x9910, RZ ;  /* 0x000099100d087816 */ /* 0x000fc800000000ff */
[----:B------:R-:W-:-:S13]  /*06c0*/  ISETP.NE.AND P0, PT, R9, R8, PT ;  /* 0x000000080900720c */ /* 0x000fda0003f05270 */
[----:B------:R-:W-:Y:S05]  /*06d0*/  @P0 BREAK.RELIABLE B1 ;  /* 0x0000000000010942 */ /* 0x000fea0003800100 */
[----:B------:R-:W-:Y:S05]  /*06e0*/  @P0 BRA `(.L_x_2242) ;  /* 0x00000000002c0947 */ /* 0x000fea0003800000 */
[----:B0-----:R-:W-:Y:S04]  /*06f0*/  LDS.64 R10, [R11] ;  /* 0x000000000b0a7984 */ /* 0x001fe80000000a00 */
[----:B------:R-:W0:Y:S02]  /*0700*/  LDS.64 R8, [R6] ;  /* 0x0000000006087984 */ /* 0x000e240000000a00 */
[----:B0-----:R-:W-:-:S04]  /*0710*/  ISETP.GT.U32.AND P0, PT, R8, R10, PT ;  /* 0x0000000a0800720c */ /* 0x001fc80003f04070 */
[----:B------:R-:W-:-:S13]  /*0720*/  ISETP.GT.AND.EX P0, PT, R9, R11, PT, P0 ;  /* 0x0000000b0900720c */ /* 0x000fda0003f04300 */
[----:B------:R-:W-:Y:S05]  /*0730*/  @!P0 BREAK.RELIABLE B1 ;  /* 0x0000000000018942 */ /* 0x000fea0003800100 */
[----:B------:R-:W-:Y:S05]  /*0740*/  @!P0 BRA `(.L_x_2242) ;  /* 0x0000000000148947 */ /* 0x000fea0003800000 */
[----:B------:R-:W-:Y:S02]  /*0750*/  IMAD.MOV.U32 R8, RZ, RZ, R10 ;  /* 0x000000ffff087224 */ /* 0x000fe400078e000a */
[----:B------:R-:W-:-:S07]  /*0760*/  IMAD.MOV.U32 R9, RZ, RZ, R11 ;  /* 0x000000ffff097224 */ /* 0x000fce00078e000b */
.L_x_2244:
[----:B------:R-:W-:Y:S05]  /*0770*/  BSYNC.RELIABLE B1 ;  /* 0x0000000000017941 */ /* 0x000fea0003800100 */
.L_x_2243:
[----:B------:R3:W-:Y:S04]  /*0780*/  STS.U16 [R4], R13 ;  /* 0x0000000d04007388 */ /* 0x0007e80000000400 */
[----:B-1----:R3:W-:Y:S02]  /*0790*/  STS.64 [R6], R8 ;  /* 0x0000000806007388 */ /* 0x0027e40000000a00 */
.L_x_2242:
[----:B------:R-:W-:Y:S05]  /*07a0*/  BSYNC.RECONVERGENT B0 ;  /* 0x0000000000007941 */ /* 0x000fea0003800200 */
.L_x_2241:
[----:B------:R-:W-:Y:S05]  /*07b0*/  WARPSYNC.ALL ;  /* 0x0000000000007948 */ /* 0x000fea0003800000 */
[----:B------:R-:W-:Y:S01]  /*07c0*/  BAR.SYNC.DEFER_BLOCKING 0x0 ;  /* 0x0000000000007b1d */ /* 0x000fe20000010000 */
[----:B------:R-:W-:-:S09]  /*07d0*/  UISETP.GT.U32.AND UP0, UPT, UR5, 0x83, UPT ;  /* 0x000000830500788c */ /* 0x000fd2000bf04070 */
[----:B------:R-:W-:Y:S05]  /*07e0*/  BRA.U UP0, `(.L_x_2245) ;  /* 0xfffffffd00747547 */ /* 0x000fea000b83ffff */
.L_x_2240:
[----:B------:R-:W-:-:S13]  /*07f0*/  ISETP.GT.U32.AND P0, PT, R0, 0x1f, PT ;  /* 0x0000001f0000780c */ /* 0x000fda0003f04070 */
[----:B------:R-:W-:Y:S05]  /*0800*/  @P0 EXIT ;  /* 0x000000000000094d */ /* 0x000fea0003800000 */
[----:B0--3--:R-:W-:Y:S01]  /*0810*/  LDS.U16 R8, [R4] ;  /* 0x0000000004087984 */ /* 0x009fe20000000400 */
[----:B------:R-:W-:Y:S04]  /*0820*/  BSSY.RECONVERGENT B1, `(.L_x_2246) ;  /* 0x0000018000017945 */ /* 0x000fe80003800200 */
[----:B------:R-:W-:Y:S01]  /*0830*/  BSSY.RELIABLE B0, `(.L_x_2247) ;  /* 0x0000012000007945 */ /* 0x000fe20003800100 */
[----:B-1----:R-:W0:Y:S02]  /*0840*/  LDS.U16 R9, [R4+0x40] ;  /* 0x0000400004097984 */ /* 0x002e240000000400 */
[----:B0-----:R-:W-:-:S13]  /*0850*/  ISETP.GE.U32.AND P0, PT, R8, R9, PT ;  /* 0x000000090800720c */ /* 0x001fda0003f06070 */
[----:B------:R-:W-:Y:S05]  /*0860*/  @!P0 BRA `(.L_x_2248) ;  /* 0x0000000000388947 */ /* 0x000fea0003800000 */
[----:B------:R-:W0:Y:S04]  /*0870*/  LDS.U16 R8, [R4] ;  /* 0x0000000004087984 */ /* 0x000e280000000400 */
[----:B------:R-:W1:Y:S01]  /*0880*/  LDS.U16 R9, [R4+0x40] ;  /* 0x0000400004097984 */ /* 0x000e620000000400 */
[----:B0-----:R-:W-:Y:S02]  /*0890*/  PRMT R10, R8, 0x9910, RZ ;  /* 0x00009910080a7816 */ /* 0x001fe400000000ff */
[----:B-1----:R-:W-:-:S03]  /*08a0*/  PRMT R8, R9, 0x9910, RZ ;  /* 0x0000991009087816 */ /* 0x002fc600000000ff */
[----:B------:R-:W-:-:S05]  /*08b0*/  IMAD.MOV.U32 R9, RZ, RZ, R10 ;  /* 0x000000ffff097224 */ /* 0x000fca00078e000a */
[----:B------:R-:W-:-:S13]  /*08c0*/  ISETP.NE.AND P0, PT, R9, R8, PT ;  /* 0x000000080900720c */ /* 0x000fda0003f05270 */
[----:B------:R-:W-:Y:S05]  /*08d0*/  @P0 BREAK.RELIABLE B0 ;  /* 0x0000000000000942 */ /* 0x000fea0003800100 */
[----:B------:R-:W-:Y:S05]  /*08e0*/  @P0 BRA `(.L_x_2249) ;  /* 0x00000000002c0947 */ /* 0x000fea0003800000 */
[----:B------:R-:W-:Y:S04]  /*08f0*/  LDS.64 R8, [R6] ;  /* 0x0000000006087984 */ /* 0x000fe80000000a00 */
[----:B--2---:R-:W0:Y:S02]  /*0900*/  LDS.64 R10, [R6+0x100] ;  /* 0x00010000060a7984 */ /* 0x004e240000000a00 */
[----:B0-----:R-:W-:-:S04]  /*0910*/  ISETP.GT.U32.AND P0, PT, R8, R10, PT ;  /* 0x0000000a0800720c */ /* 0x001fc80003f04070 */
[----:B------:R-:W-:-:S13]  /*0920*/  ISETP.GT.AND.EX P0, PT, R9, R11, PT, P0 ;  /* 0x0000000b0900720c */ /* 0x000fda0003f04300 */
[----:B------:R-:W-:Y:S05]  /*0930*/  @!P0 BREAK.RELIABLE B0 ;  /* 0x0000000000008942 */ /* 0x000fea0003800100 */
[----:B------:R-:W-:Y:S05]  /*0940*/  @!P0 BRA `(.L_x_2249) ;  /* 0x0000000000148947 */ /* 0x000fea0003800000 */
.L_x_2248:
[----:B------:R-:W-:Y:S05]  /*0950*/  BSYNC.RELIABLE B0 ;  /* 0x0000000000007941 */ /* 0x000fea0003800100 */
.L_x_2247:
[----:B------:R-:W0:Y:S04]  /*0960*/  LDS.64 R8, [R6+0x100] ;  /* 0x0001000006087984 */ /* 0x000e280000000a00 */
[----:B0-----:R-:W-:Y:S04]  /*0970*/  STS.64 [R6], R8 ;  /* 0x0000000806007388 */ /* 0x001fe80000000a00 */
[----:B--2---:R-:W0:Y:S04]  /*0980*/  LDS.U16 R11, [R4+0x40] ;  /* 0x00004000040b7984 */ /* 0x004e280000000400 */
[----:B0-----:R0:W-:Y:S02]  /*0990*/  STS.U16 [R4], R11 ;  /* 0x0000000b04007388 */ /* 0x0011e40000000400 */
.L_x_2249:
[----:B------:R-:W-:Y:S05]  /*09a0*/  BSYNC.RECONVERGENT B1 ;  /* 0x0000000000017941 */ /* 0x000fea0003800200 */
.L_x_2246:
[----:B------:R-:W-:Y:S05]  /*09b0*/  WARPSYNC.ALL ;  /* 0x0000000000007948 */ /* 0x000fea0003800000 */
[----:B------:R-:W-:Y:S01]  /*09c0*/  LDS.U16 R8, [R4] ;  /* 0x0000000004087984 */ /* 0x000fe20000000400 */
[----:B------:R-:W-:Y:S04]  /*09d0*/  BSSY.RECONVERGENT B2, `(.L_x_2250) ;  /* 0x0000018000027945 */ /* 0x000fe80003800200 */
[----:B------:R-:W-:Y:S01]  /*09e0*/  BSSY.RELIABLE B1, `(.L_x_2251) ;  /* 0x0000012000017945 */ /* 0x000fe20003800100 */
[----:B------:R-:W1:Y:S02]  /*09f0*/  LDS.U16 R9, [R4+0x20] ;  /* 0x0000200004097984 */ /* 0x000e640000000400 */
[----:B-1----:R-:W-:-:S13]  /*0a00*/  ISETP.GE.U32.AND P0, PT, R8, R9, PT ;  /* 0x000000090800720c */ /* 0x002fda0003f06070 */
[----:B------:R-:W-:Y:S05]  /*0a10*/  @!P0 BRA `(.L_x_2252) ;  /* 0x0000000000388947 */ /* 0x000fea0003800000 */
[----:B------:R-:W1:Y:S04]  /*0a20*/  LDS.U16 R8, [R4] ;  /* 0x0000000004087984 */ /* 0x000e680000000400 */
[----:B------:R-:W3:Y:S01]  /*0a30*/  LDS.U16 R9, [R4+0x20] ;  /* 0x0000200004097984 */ /* 0x000ee20000000400 */
[----:B-1----:R-:W-:Y:S02]  /*0a40*/  PRMT R10, R8, 0x9910, RZ ;  /* 0x00009910080a7816 */ /* 0x002fe400000000ff */
[----:B---3--:R-:W-:-:S03]  /*0a50*/  PRMT R8, R9, 0x9910, RZ ;  /* 0x0000991009087816 */ /* 0x008fc600000000ff */
[----:B------:R-:W-:-:S05]  /*0a60*/  IMAD.MOV.U32 R9, RZ, RZ, R10 ;  /* 0x000000ffff097224 */ /* 0x000fca00078e000a */
[----:B------:R-:W-:-:S13]  /*0a70*/  ISETP.NE.AND P0, PT, R9, R8, PT ;  /* 0x000000080900720c */ /* 0x000fda0003f05270 */
[----:B------:R-:W-:Y:S05]  /*0a80*/  @P0 BREAK.RELIABLE B1 ;  /* 0x0000000000010942 */ /* 0x000fea0003800100 */
[----:B------:R-:W-:Y:S05]  /*0a90*/  @P0 BRA `(.L_x_2253) ;  /* 0x00000000002c0947 */ /* 0x000fea0003800000 */
[----:B------:R-:W-:Y:S04]  /*0aa0*/  LDS.64 R8, [R6] ;  /* 0x0000000006087984 */ /* 0x000fe80000000a00 */
[----:B0-2---:R-:W0:Y:S02]  /*0ab0*/  LDS.64 R10, [R6+0x80] ;  /* 0x00008000060a7984 */ /* 0x005e240000000a00 */
[----:B0-----:R-:W-:-:S04]  /*0ac0*/  ISETP.GT.U32.AND P0, PT, R8, R10, PT ;  /* 0x0000000a0800720c */ /* 0x001fc80003f04070 */
[----:B------:R-:W-:-:S13]  /*0ad0*/  ISETP.GT.AND.EX P0, PT, R9, R11, PT, P0 ;  /* 0x0000000b0900720c */ /* 0x000fda0003f04300 */
[----:B------:R-:W-:Y:S05]  /*0ae0*/  @!P0 BREAK.RELIABLE B1 ;  /* 0x0000000000018942 */ /* 0x000fea0003800100 */
[----:B------:R-:W-:Y:S05]  /*0af0*/  @!P0 BRA `(.L_x_2253) ;  /* 0x0000000000148947 */ /* 0x000fea0003800000 */
.L_x_2252:
[----:B------:R-:W-:Y:S05]  /*0b00*/  BSYNC.RELIABLE B1 ;  /* 0x0000000000017941 */ /* 0x000fea0003800100 */
.L_x_2251:
[----:B------:R-:W1:Y:S04]  /*0b10*/  LDS.64 R8, [R6+0x80] ;  /* 0x0000800006087984 */ /* 0x000e680000000a00 */
[----:B-1----:R-:W-:Y:S04]  /*0b20*/  STS.64 [R6], R8 ;  /* 0x0000000806007388 */ /* 0x002fe80000000a00 */
[----:B0-2---:R-:W0:Y:S04]  /*0b30*/  LDS.U16 R11, [R4+0x20] ;  /* 0x00002000040b7984 */ /* 0x005e280000000400 */
[----:B0-----:R1:W-:Y:S02]  /*0b40*/  STS.U16 [R4], R11 ;  /* 0x0000000b04007388 */ /* 0x0013e40000000400 */
.L_x_2253:
[----:B------:R-:W-:Y:S05]  /*0b50*/  BSYNC.RECONVERGENT B2 ;  /* 0x0000000000027941 */ /* 0x000fea0003800200 */
.L_x_2250:
[----:B------:R-:W-:Y:S05]  /*0b60*/  WARPSYNC.ALL ;  /* 0x0000000000007948 */ /* 0x000fea0003800000 */
[----:B------:R-:W-:Y:S01]  /*0b70*/  LDS.U16 R8, [R4] ;  /* 0x0000000004087984 */ /* 0x000fe20000000400 */
[----:B------:R-:W-:Y:S04]  /*0b80*/  BSSY.RECONVERGENT B3, `(.L_x_2254) ;  /* 0x0000018000037945 */ /* 0x000fe80003800200 */
[----:B------:R-:W-:Y:S01]  /*0b90*/  BSSY.RELIABLE B2, `(.L_x_2255) ;  /* 0x0000012000027945 */ /* 0x000fe20003800100 */
[----:B------:R-:W3:Y:S02]  /*0ba0*/  LDS.U16 R9, [R4+0x10] ;  /* 0x0000100004097984 */ /* 0x000ee40000000400 */
[----:B---3--:R-:W-:-:S13]  /*0bb0*/  ISETP.GE.U32.AND P0, PT, R8, R9, PT ;  /* 0x000000090800720c */ /* 0x008fda0003f06070 */
[----:B------:R-:W-:Y:S05]  /*0bc0*/  @!P0 BRA `(.L_x_2256) ;  /* 0x0000000000388947 */ /* 0x000fea0003800000 */
[----:B------:R-:W3:Y:S04]  /*0bd0*/  LDS.U16 R8, [R4] ;  /* 0x0000000004087984 */ /* 0x000ee80000000400 */
[----:B------:R-:W4:Y:S01]  /*0be0*/  LDS.U16 R9, [R4+0x10] ;  /* 0x0000100004097984 */ /* 0x000f220000000400 */
[----:B---3--:R-:W-:Y:S02]  /*0bf0*/  PRMT R10, R8, 0x9910, RZ ;  /* 0x00009910080a7816 */ /* 0x008fe400000000ff */
[----:B----4-:R-:W-:-:S03]  /*0c00*/  PRMT R8, R9, 0x9910, RZ ;  /* 0x0000991009087816 */ /* 0x010fc600000000ff */
[----:B------:R-:W-:-:S05]  /*0c10*/  IMAD.MOV.U32 R9, RZ, RZ, R10 ;  /* 0x000000ffff097224 */ /* 0x000fca00078e000a */
[----:B------:R-:W-:-:S13]  /*0c20*/  ISETP.NE.AND P0, PT, R9, R8, PT ;  /* 0x000000080900720c */ /* 0x000fda0003f05270 */
        /* <DEDUP_REMOVED lines=8> */
.L_x_2256:
[----:B------:R-:W-:Y:S05]  /*0cb0*/  BSYNC.RELIABLE B2 ;  /* 0x0000000000027941 */ /* 0x000fea0003800100 */
.L_x_2255:
[----:B------:R-:W3:Y:S04]  /*0cc0*/  LDS.64 R8, [R6+0x40] ;  /* 0x0000400006087984 */ /* 0x000ee80000000a00 */
[----:B---3--:R-:W-:Y:S04]  /*0cd0*/  STS.64 [R6], R8 ;  /* 0x0000000806007388 */ /* 0x008fe80000000a00 */
[----:B012---:R-:W0:Y:S04]  /*0ce0*/  LDS.U16 R11, [R4+0x10] ;  /* 0x00001000040b7984 */ /* 0x007e280000000400 */
[----:B0-----:R3:W-:Y:S02]  /*0cf0*/  STS.U16 [R4], R11 ;  /* 0x0000000b04007388 */ /* 0x0017e40000000400 */
.L_x_2257:
[----:B------:R-:W-:Y:S05]  /*0d00*/  BSYNC.RECONVERGENT B3 ;  /* 0x0000000000037941 */ /* 0x000fea0003800200 */
.L_x_2254:
[----:B------:R-:W-:Y:S05]  /*0d10*/  WARPSYNC.ALL ;  /* 0x0000000000007948 */ /* 0x000fea0003800000 */
[----:B------:R-:W-:Y:S01]  /*0d20*/  LDS.U16 R8, [R4] ;  /* 0x0000000004087984 */ /* 0x000fe20000000400 */
[----:B------:R-:W-:Y:S04]  /*0d30*/  BSSY.RECONVERGENT B4, `(.L_x_2258) ;  /* 0x0000018000047945 */ /* 0x000fe80003800200 */
[----:B------:R-:W-:Y:S01]  /*0d40*/  BSSY.RELIABLE B3, `(.L_x_2259) ;  /* 0x0000012000037945 */ /* 0x000fe20003800100 */
[----:B------:R-:W4:Y:S02]  /*0d50*/  LDS.U16 R9, [R4+0x8] ;  /* 0x0000080004097984 */ /* 0x000f240000000400 */
[----:B----4-:R-:W-:-:S13]  /*0d60*/  ISETP.GE.U32.AND P0, PT, R8, R9, PT ;  /* 0x000000090800720c */ /* 0x010fda0003f06070 */
[----:B------:R-:W-:Y:S05]  /*0d70*/  @!P0 BRA `(.L_x_2260) ;  /* 0x0000000000388947 */ /* 0x000fea0003800000 */
[----:B------:R-:W4:Y:S04]  /*0d80*/  LDS.U16 R8, [R4] ;  /* 0x0000000004087984 */ /* 0x000f280000000400 */
[----:B------:R-:W5:Y:S01]  /*0d90*/  LDS.U16 R9, [R4+0x8] ;  /* 0x0000080004097984 */ /* 0x000f620000000400 */
[----:B----4-:R-:W-:Y:S02]  /*0da0*/  PRMT R10, R8, 0x9910, RZ ;  /* 0x00009910080a7816 */ /* 0x010fe400000000ff */
[----:B-----5:R-:W-:-:S03]  /*0db0*/  PRMT R8, R9, 0x9910, RZ ;  /* 0x0000991009087816 */ /* 0x020fc600000000ff */
[----:B------:R-:W-:-:S05]  /*0dc0*/  IMAD.MOV.U32 R9, RZ, RZ, R10 ;  /* 0x000000ffff097224 */ /* 0x000fca00078e000a */
[----:B------:R-:W-:-:S13]  /*0dd0*/  ISETP.NE.AND P0, PT, R9, R8, PT ;  /* 0x000000080900720c */ /* 0x000fda0003f05270 */
        /* <DEDUP_REMOVED lines=8> */
.L_x_2260:
[----:B------:R-:W-:Y:S05]  /*0e60*/  BSYNC.RELIABLE B3 ;  /* 0x0000000000037941 */ /* 0x000fea0003800100 */
.L_x_2259:
[----:B------:R-:W4:Y:S04]  /*0e70*/  LDS.64 R8, [R6+0x20] ;  /* 0x0000200006087984 */ /* 0x000f280000000a00 */
[----:B----4-:R-:W-:Y:S04]  /*0e80*/  STS.64 [R6], R8 ;  /* 0x0000000806007388 */ /* 0x010fe80000000a00 */
[----:B0123--:R-:W0:Y:S04]  /*0e90*/  LDS.U16 R11, [R4+0x8] ;  /* 0x00000800040b7984 */ /* 0x00fe280000000400 */
[----:B0-----:R4:W-:Y:S02]  /*0ea0*/  STS.U16 [R4], R11 ;  /* 0x0000000b04007388 */ /* 0x0019e40000000400 */
.L_x_2261:
[----:B------:R-:W-:Y:S05]  /*0eb0*/  BSYNC.RECONVERGENT B4 ;  /* 0x0000000000047941 */ /* 0x000fea0003800200 */
.L_x_2258:
[----:B------:R-:W-:Y:S05]  /*0ec0*/  WARPSYNC.ALL ;  /* 0x0000000000007948 */ /* 0x000fea0003800000 */
[----:B------:R-:W-:Y:S01]  /*0ed0*/  LDS.U16 R8, [R4] ;  /* 0x0000000004087984 */ /* 0x000fe20000000400 */
[----:B------:R-:W-:Y:S04]  /*0ee0*/  BSSY.RECONVERGENT B5, `(.L_x_2262) ;  /* 0x0000018000057945 */ /* 0x000fe80003800200 */
[----:B------:R-:W-:Y:S01]  /*0ef0*/  BSSY.RELIABLE B4, `(.L_x_2263) ;  /* 0x0000012000047945 */ /* 0x000fe20003800100 */
[----:B------:R-:W5:Y:S02]  /*0f00*/  LDS.U16 R9, [R4+0x4] ;  /* 0x0000040004097984 */ /* 0x000f640000000400 */
[----:B-----5:R-:W-:-:S13]  /*0f10*/  ISETP.GE.U32.AND P0, PT, R8, R9, PT ;  /* 0x000000090800720c */ /* 0x020fda0003f06070 */
[----:B------:R-:W-:Y:S05]  /*0f20*/  @!P0 BRA `(.L_x_2264) ;  /* 0x0000000000388947 */ /* 0x000fea0003800000 */
[----:B------:R-:W5:Y:S04]  /*0f30*/  LDS.U16 R8, [R4] ;  /* 0x0000000004087984 */ /* 0x000f680000000400 */
[----:B------:R-:W0:Y:S01]  /*0f40*/  LDS.U16 R9, [R4+0x4] ;  /* 0x0000040004097984 */ /* 0x000e220000000400 */
[----:B-----5:R-:W-:Y:S02]  /*0f50*/  PRMT R10, R8, 0x9910, RZ ;  /* 0x00009910080a7816 */ /* 0x020fe400000000ff */
[----:B0-----:R-:W-:-:S03]  /*0f60*/  PRMT R8, R9, 0x9910, RZ ;  /* 0x0000991009087816 */ /* 0x001fc600000000ff */
[----:B------:R-:W-:-:S05]  /*0f70*/  IMAD.MOV.U32 R9, RZ, RZ, R10 ;  /* 0x000000ffff097224 */ /* 0x000fca00078e000a */
[----:B------:R-:W-:-:S13]  /*0f80*/  ISETP.NE.AND P0, PT, R9, R8, PT ;  /* 0x000000080900720c */ /* 0x000fda0003f05270 */
[----:B------:R-:W-:Y:S05]  /*0f90*/  @P0 BREAK.RELIABLE B4 ;  /* 0x0000000000040942 */ /* 0x000fea0003800100 */
[----:B------:R-:W-:Y:S05]  /*0fa0*/  @P0 BRA `(.L_x_2265) ;  /* 0x00000000002c0947 */ /* 0x000fea0003800000 */
[----:B------:R-:W-:Y:S04]  /*0fb0*/  LDS.64 R8, [R6] ;  /* 0x0000000006087984 */ /* 0x000fe80000000a00 */
[----:B-1234-:R-:W0:Y:S02]  /*0fc0*/  LDS.64 R10, [R6+0x10] ;  /* 0x00001000060a7984 */ /* 0x01ee240000000a00 */
[----:B0-----:R-:W-:-:S04]  /*0fd0*/  ISETP.GT.U32.AND P0, PT, R8, R10, PT ;  /* 0x0000000a0800720c */ /* 0x001fc80003f04070 */
[----:B------:R-:W-:-:S13]  /*0fe0*/  ISETP.GT.AND.EX P0, PT, R9, R11, PT, P0 ;  /* 0x0000000b0900720c */ /* 0x000fda0003f04300 */
[----:B------:R-:W-:Y:S05]  /*0ff0*/  @!P0 BREAK.RELIABLE B4 ;  /* 0x0000000000048942 */ /* 0x000fea0003800100 */
[----:B------:R-:W-:Y:S05]  /*1000*/  @!P0 BRA `(.L_x_2265) ;  /* 0x0000000000148947 */ /* 0x000fea0003800000 */
.L_x_2264:
[----:B------:R-:W-:Y:S05]  /*1010*/  BSYNC.RELIABLE B4 ;  /* 0x0000000000047941 */ /* 0x000fea0003800100 */
.L_x_2263:
[----:B------:R-:W5:Y:S04]  /*1020*/  LDS.64 R8, [R6+0x10] ;  /* 0x0000100006087984 */ /* 0x000f680000000a00 */
[----:B-----5:R-:W-:Y:S04]  /*1030*/  STS.64 [R6], R8 ;  /* 0x0000000806007388 */ /* 0x020fe80000000a00 */
[----:B01234-:R-:W0:Y:S04]  /*1040*/  LDS.U16 R11, [R4+0x4] ;  /* 0x00000400040b7984 */ /* 0x01fe280000000400 */
[----:B0-----:R0:W-:Y:S02]  /*1050*/  STS.U16 [R4], R11 ;  /* 0x0000000b04007388 */ /* 0x0011e40000000400 */
.L_x_2265:
[----:B------:R-:W-:Y:S05]  /*1060*/  BSYNC.RECONVERGENT B5 ;  /* 0x0000000000057941 */ /* 0x000fea0003800200 */
.L_x_2262:
        /* <DEDUP_REMOVED lines=21> */
.L_x_2268:
[----:B------:R-:W-:Y:S05]  /*11c0*/  BSYNC.RELIABLE B6 ;  /* 0x0000000000067941 */ /* 0x000fea0003800100 */
.L_x_2267:
[----:B------:R-:W5:Y:S04]  /*11d0*/  LDS.64 R8, [R6+0x8] ;  /* 0x0000080006087984 */ /* 0x000f680000000a00 */
[----:B-----5:R-:W-:Y:S04]  /*11e0*/  STS.64 [R6], R8 ;  /* 0x0000000806007388 */ /* 0x020fe80000000a00 */
[----:B01234-:R-:W0:Y:S04]  /*11f0*/  LDS.U16 R11, [R4+0x2] ;  /* 0x00000200040b7984 */ /* 0x01fe280000000400 */
[----:B0-----:R0:W-:Y:S02]  /*1200*/  STS.U16 [R4], R11 ;  /* 0x0000000b04007388 */ /* 0x0011e40000000400 */
.L_x_2269:
[----:B------:R-:W-:Y:S05]  /*1210*/  BSYNC.RECONVERGENT B5 ;  /* 0x0000000000057941 */ /* 0x000fea0003800200 */
.L_x_2266:
[----:B------:R-:W-:Y:S05]  /*1220*/  WARPSYNC.ALL ;  /* 0x0000000000007948 */ /* 0x000fea0003800000 */
[----:B------:R-:W-:-:S13]  /*1230*/  ISETP.NE.AND P0, PT, R0, RZ, PT ;  /* 0x000000ff0000720c */ /* 0x000fda0003f05270 */
[----:B------:R-:W-:Y:S05]  /*1240*/  @P0 EXIT ;  /* 0x000000000000094d */ /* 0x000fea0003800000 */
[----:B------:R-:W5:Y:S01]  /*1250*/  S2UR UR5, SR_CgaCtaId ;  /* 0x00000000000579c3 */ /* 0x000f620000008800 */
[----:B------:R-:W-:Y:S01]  /*1260*/  UMOV UR4, 0x400 ;  /* 0x0000040000047882 */ /* 0x000fe20000000000 */
[----:B------:R-:W-:Y:S01]  /*1270*/  LDS.64 R8, [UR9] ;  /* 0x00000009ff087984 */ /* 0x000fe20008000a00 */
[----:B------:R-:W-:-:S05]  /*1280*/  IADD3 R5, P0, PT, R5, R2, RZ ;  /* 0x0000000205057210 */ /* 0x000fca0007f1e0ff */
[----:B--2---:R-:W2:Y:S01]  /*1290*/  LDC.64 R12, c[0x0][0x380] ;  /* 0x0000e000ff0c7b82 */ /* 0x004ea20000000a00 */
[----:B------:R-:W-:-:S07]  /*12a0*/  IMAD.X R0, R3, 0x1, R7, P0 ;  /* 0x0000000103007824 */ /* 0x000fce00000e0607 */
[----:B------:R-:W0:Y:S01]  /*12b0*/  LDC.64 R14, c[0x0][0x390] ;  /* 0x0000e400ff0e7b82 */ /* 0x000e220000000a00 */
[----:B-----5:R-:W-:Y:S01]  /*12c0*/  ULEA UR4, UR5, UR4, 0x18 ;  /* 0x0000000405047291 */ /* 0x020fe2000f8ec0ff */
[----:B--2---:R-:W-:-:S08]  /*12d0*/  LEA R2, P0, R5, R12, 0x1 ;  /* 0x0000000c05027211 */ /* 0x004fd000078008ff */
[----:B01-34-:R-:W0:Y:S01]  /*12e0*/  LDS.U16 R11, [UR4] ;  /* 0x00000004ff0b7984 */ /* 0x01be220008000400 */
[C---:B------:R-:W-:Y:S02]  /*12f0*/  LEA.HI.X R3, R5.reuse, R13, R0, 0x1, P0 ;  /* 0x0000000d05037211 */ /* 0x040fe400000f0c00 */
[----:B------:R-:W-:-:S04]  /*1300*/  LEA R4, P1, R5, R14, 0x3 ;  /* 0x0000000e05047211 */ /* 0x000fc800078218ff */
[----:B------:R-:W-:Y:S01]  /*1310*/  LEA.HI.X R5, R5, R15, R0, 0x3, P1 ;  /* 0x0000000f05057211 */ /* 0x000fe200008f1c00 */
[----:B0-----:R-:W-:Y:S04]  /*1320*/  STG.E.U16 desc[UR10][R2.64], R11 ;  /* 0x0000000b02007986 */ /* 0x001fe8000c10150a */
[----:B------:R-:W-:Y:S01]  /*1330*/  STG.E.64 desc[UR10][R4.64], R8 ;  /* 0x0000000804007986 */ /* 0x000fe2000c101b0a */
[----:B------:R-:W-:Y:S05]  /*1340*/  EXIT ;  /* 0x000000000000794d */ /* 0x000fea0003800000 */
.L_x_2270:
        /* <DEDUP_REMOVED lines=11> */
.L_x_4918:


//--------------------- .text.nkd_u16             --------------------------
	.section	.text.nkd_u16,"ax",@progbits
	.align	128
        .global         nkd_u16
        .type           nkd_u16,@function
        .size           nkd_u16,(.L_x_4861 - nkd_u16)
        .other          nkd_u16,@"STO_CUDA_ENTRY STV_DEFAULT"
nkd_u16:
.text.nkd_u16:
        /* <DEDUP_REMOVED lines=21> */
[----:B------:R0:W-:Y:S04]  /*0150*/  STS.U16 [R2], RZ ;  /* 0x000000ff02007388 */ /* 0x0001e80000000400 */
        /* <DEDUP_REMOVED lines=10> */
[----:B------:R-:W-:Y:S01]  /*0200*/  IMAD.U32 R5, RZ, RZ, UR13 ;  /* 0x0000000dff057e24 */ /* 0x000fe2000f8e00ff */
        /* <DEDUP_REMOVED lines=25> */
.L_x_2299:
[----:B------:R-:W1:Y:S01]  /*03a0*/  LDC.64 R30, c[0x0][0x398] ;  /* 0x0000e600ff1e7b82 */ /* 0x000e620000000a00 */
[----:B------:R-:W-:-:S05]  /*03b0*/  IADD3 R7, PT, PT, R4, 0x1, RZ ;  /* 0x0000000104077810 */ /* 0x000fca0007ffe0ff */
[----:B-1----:R-:W-:-:S06]  /*03c0*/  IMAD.WIDE.U32 R30, R7, 0x8, R30 ;  /* 0x00000008071e7825 */ /* 0x002fcc00078e001e */
[----:B------:R-:W2:Y:S01]  /*03d0*/  LDG.E.64 R30, desc[UR10][R30.64] ;  /* 0x0000000a1e1e7981 */ /* 0x000ea2000c1e1b00 */
[----:B------:R-:W-:Y:S01]  /*03e0*/  VIADD R6, R6, 0x4 ;  /* 0x0000000406067836 */ /* 0x000fe20000000000 */
[----:B------:R-:W-:Y:S04]  /*03f0*/  BSSY.RECONVERGENT B1, `(.L_x_2275) ;  /* 0x000002c000017945 */ /* 0x000fe80003800200 */
[----:B------:R-:W-:Y:S02]  /*0400*/  ISETP.NE.AND P1, PT, R6, RZ, PT ;  /* 0x000000ff0600720c */ /* 0x000fe40003f25270 */
[----:B--2---:R-:W-:-:S04]  /*0410*/  LOP3.LUT R8, R5, R31, RZ, 0xfc, !PT ;  /* 0x0000001f05087212 */ /* 0x004fc800078efcff */
[----:B------:R-:W-:-:S13]  /*0420*/  ISETP.NE.U32.AND P0, PT, R8, RZ, PT ;  /* 0x000000ff0800720c */ /* 0x000fda0003f05070 */
[----:B------:R-:W-:Y:S05]  /*0430*/  @P0 BRA `(.L_x_2276) ;  /* 0x00000000005c0947 */ /* 0x000fea0003800000 */
[----:B------:R-:W1:Y:S01]  /*0440*/  I2F.U32.RP R5, R30 ;  /* 0x0000001e00057306 */ /* 0x000e620000209000 */
[----:B------:R-:W-:Y:S01]  /*0450*/  IMAD.MOV R11, RZ, RZ, -R30 ;  /* 0x000000ffff0b7224 */ /* 0x000fe200078e0a1e */
[----:B------:R-:W-:Y:S01]  /*0460*/  ISETP.NE.U32.AND P3, PT, R30, RZ, PT ;  /* 0x000000ff1e00720c */ /* 0x000fe20003f65070 */
[----:B------:R-:W-:-:S05]  /*0470*/  IMAD.MOV.U32 R29, RZ, RZ, RZ ;  /* 0x000000ffff1d7224 */ /* 0x000fca00078e00ff */
        /* <DEDUP_REMOVED lines=19> */
.L_x_2276:
[----:B------:R-:W-:Y:S01]  /*05b0*/  MOV R32, R22 ;  /* 0x0000001600207202 */ /* 0x000fe20000000f00 */
[----:B------:R-:W-:Y:S01]  /*05c0*/  IMAD.MOV.U32 R11, RZ, RZ, R5 ;  /* 0x000000ffff0b7224 */ /* 0x000fe200078e0005 */
[----:B------:R-:W-:Y:S01]  /*05d0*/  MOV R10, R30 ;  /* 0x0000001e000a7202 */ /* 0x000fe20000000f00 */
[----:B------:R-:W-:Y:S01]  /*05e0*/  IMAD.MOV.U32 R9, RZ, RZ, R31 ;  /* 0x000000ffff097224 */ /* 0x000fe200078e001f */
[----:B------:R-:W-:-:S07]  /*05f0*/  MOV R8, 0x610 ;  /* 0x0000061000087802 */ /* 0x000fce0000000f00 */
[----:B0-----:R-:W-:Y:S05]  /*0600*/  CALL.REL.NOINC `($__internal_24_$__cuda_sm20_div_s64) ;  /* 0x0000007000247944 */ /* 0x001fea0003c00000 */
        /* <DEDUP_REMOVED lines=10> */
.L_x_2277:
[----:B------:R-:W-:Y:S05]  /*06b0*/  BSYNC.RECONVERGENT B1 ;  /* 0x0000000000017941 */ /* 0x000fea0003800200 */
.L_x_2275:
        /* <DEDUP_REMOVED lines=34> */
.L_x_2279:
[----:B------:R-:W-:Y:S01]  /*08e0*/  IMAD.MOV.U32 R32, RZ, RZ, R24 ;  /* 0x000000ffff207224 */ /* 0x000fe200078e0018 */
[----:B------:R-:W-:Y:S01]  /*08f0*/  MOV R11, R23 ;  /* 0x00000017000b7202 */ /* 0x000fe20000000f00 */
[----:B------:R-:W-:Y:S01]  /*0900*/  IMAD.MOV.U32 R10, RZ, RZ, R30 ;  /* 0x000000ffff0a7224 */ /* 0x000fe200078e001e */
[----:B------:R-:W-:Y:S02]  /*0910*/  MOV R9, R31 ;  /* 0x0000001f00097202 */ /* 0x000fe40000000f00 */
[----:B------:R-:W-:-:S07]  /*0920*/  MOV R8, 0x940 ;  /* 0x0000094000087802 */ /* 0x000fce0000000f00 */
[----:B0-----:R-:W-:Y:S05]  /*0930*/  CALL.REL.NOINC `($__internal_24_$__cuda_sm20_div_s64) ;  /* 0x0000006c00587944 */ /* 0x001fea0003c00000 */
        /* <DEDUP_REMOVED lines=9> */
.L_x_2280:
[----:B------:R-:W-:Y:S05]  /*09d0*/  BSYNC.RECONVERGENT B1 ;  /* 0x0000000000017941 */ /* 0x000fea0003800200 */
.L_x_2278:
[----:B------:R-:W1:Y:S02]  /*09e0*/  LDC.64 R42, c[0x0][0x398] ;  /* 0x0000e600ff2a7b82 */ /* 0x000e640000000a00 */
[----:B-1----:R-:W-:-:S06]  /*09f0*/  IMAD.WIDE.U32 R42, R4, 0x8, R42 ;  /* 0x00000008042a7825 */ /* 0x002fcc00078e002a */
        /* <DEDUP_REMOVED lines=33> */
.L_x_2282:
[----:B------:R-:W-:Y:S01]  /*0c10*/  MOV R32, R28 ;  /* 0x0000001c00207202 */ /* 0x000fe20000000f00 */
[----:B------:R-:W-:Y:S01]  /*0c20*/  IMAD.MOV.U32 R11, RZ, RZ, R29 ;  /* 0x000000ffff0b7224 */ /* 0x000fe200078e001d */
[----:B------:R-:W-:Y:S01]  /*0c30*/  MOV R10, R42 ;  /* 0x0000002a000a7202 */ /* 0x000fe20000000f00 */
[----:B------:R-:W-:Y:S01]  /*0c40*/  IMAD.MOV.U32 R9, RZ, RZ, R43 ;  /* 0x000000ffff097224 */ /* 0x000fe200078e002b */
[----:B------:R-:W-:-:S07]  /*0c50*/  MOV R8, 0xc70 ;  /* 0x00000c7000087802 */ /* 0x000fce0000000f00 */
[----:B0-----:R-:W-:Y:S05]  /*0c60*/  CALL.REL.NOINC `($__internal_24_$__cuda_sm20_div_s64) ;  /* 0x00000068008c7944 */ /* 0x001fea0003c00000 */
        /* <DEDUP_REMOVED lines=11> */
.L_x_2283:
[----:B------:R-:W-:Y:S05]  /*0d20*/  BSYNC.RECONVERGENT B1 ;  /* 0x0000000000017941 */ /* 0x000fea0003800200 */
.L_x_2281:
[----:B------:R-:W1:Y:S02]  /*0d30*/  LDC.64 R40, c[0x0][0x3a0] ;  /* 0x0000e800ff287b82 */ /* 0x000e640000000a00 */
[----:B-1----:R-:W-:-:S06]  /*0d40*/  IMAD.WIDE.U32 R40, R4, 0x8, R40 ;  /* 0x0000000804287825 */ /* 0x002fcc00078e0028 */
        /* <DEDUP_REMOVED lines=34> */
.L_x_2285:
        /* <DEDUP_REMOVED lines=17> */
.L_x_2286:
[----:B------:R-:W-:Y:S05]  /*1080*/  BSYNC.RECONVERGENT B1 ;  /* 0x0000000000017941 */ /* 0x000fea0003800200 */
.L_x_2284:
        /* <DEDUP_REMOVED lines=37> */
.L_x_2288:
[----:B------:R-:W-:Y:S01]  /*12e0*/  IMAD.MOV.U32 R32, RZ, RZ, R22 ;  /* 0x000000ffff207224 */ /* 0x000fe200078e0016 */
[----:B------:R-:W-:Y:S01]  /*12f0*/  MOV R11, R23 ;  /* 0x00000017000b7202 */ /* 0x000fe20000000f00 */
[----:B------:R-:W-:Y:S01]  /*1300*/  IMAD.MOV.U32 R10, RZ, RZ, R26 ;  /* 0x000000ffff0a7224 */ /* 0x000fe200078e001a */
[----:B------:R-:W-:Y:S02]  /*1310*/  MOV R9, R27 ;  /* 0x0000001b00097202 */ /* 0x000fe40000000f00 */
[----:B------:R-:W-:-:S07]  /*1320*/  MOV R8, 0x1340 ;  /* 0x0000134000087802 */ /* 0x000fce0000000f00 */
[----:B0-----:R-:W-:Y:S05]  /*1330*/  CALL.REL.NOINC `($__internal_24_$__cuda_sm20_div_s64) ;  /* 0x0000006000d87944 */ /* 0x001fea0003c00000 */
        /* <DEDUP_REMOVED lines=11> */
.L_x_2289:
[----:B------:R-:W-:Y:S05]  /*13f0*/  BSYNC.RECONVERGENT B1 ;  /* 0x0000000000017941 */ /* 0x000fea0003800200 */
.L_x_2287:
[----:B------:R-:W1:Y:S02]  /*1400*/  LDC.64 R40, c[0x0][0x3a0] ;  /* 0x0000e800ff287b82 */ /* 0x000e640000000a00 */
[----:B-1----:R-:W-:-:S06]  /*1410*/  IMAD.WIDE.U32 R40, R13, 0x8, R40 ;  /* 0x000000080d287825 */ /* 0x002fcc00078e0028 */
        /* <DEDUP_REMOVED lines=34> */
.L_x_2291:
[----:B------:R-:W-:Y:S01]  /*1640*/  IMAD.MOV.U32 R32, RZ, RZ, R28 ;  /* 0x000000ffff207224 */ /* 0x000fe200078e001c */
[----:B------:R-:W-:Y:S01]  /*1650*/  MOV R11, R29 ;  /* 0x0000001d000b7202 */ /* 0x000fe20000000f00 */
[----:B------:R-:W-:Y:S01]  /*1660*/  IMAD.MOV.U32 R10, RZ, RZ, R26 ;  /* 0x000000ffff0a7224 */ /* 0x000fe200078e001a */
[----:B------:R-:W-:Y:S02]  /*1670*/  MOV R9, R27 ;  /* 0x0000001b00097202 */ /* 0x000fe40000000f00 */
[----:B------:R-:W-:-:S07]  /*1680*/  MOV R8, 0x16a0 ;  /* 0x000016a000087802 */ /* 0x000fce0000000f00 */
[----:B0-----:R-:W-:Y:S05]  /*1690*/  CALL.REL.NOINC `($__internal_24_$__cuda_sm20_div_s64) ;  /* 0x0000006000007944 */ /* 0x001fea0003c00000 */
        /* <DEDUP_REMOVED lines=10> */
.L_x_2292:
[----:B------:R-:W-:Y:S05]  /*1740*/  BSYNC.RECONVERGENT B1 ;  /* 0x0000000000017941 */ /* 0x000fea0003800200 */
.L_x_2290:
[----:B------:R-:W1:Y:S02]  /*1750*/  LDC.64 R28, c[0x0][0x398] ;  /* 0x0000e600ff1c7b82 */ /* 0x000e640000000a00 */
[----:B-1----:R-:W-:-:S06]  /*1760*/  IMAD.WIDE.U32 R28, R12, 0x8, R28 ;  /* 0x000000080c1c7825 */ /* 0x002fcc00078e001c */
        /* <DEDUP_REMOVED lines=10> */
[----:B------:R-:W1:Y:S01]  /*1810*/  I2F.U32.RP R5, R28 ;  /* 0x0000001c00057306 */ /* 0x000e620000209000 */
[----:B------:R-:W-:Y:S02]  /*1820*/  IADD3 R11, PT, PT, RZ, -R28, RZ ;  /* 0x8000001cff0b7210 */ /* 0x000fe40007ffe0ff */
        /* <DEDUP_REMOVED lines=22> */
.L_x_2294:
        /* <DEDUP_REMOVED lines=17> */
.L_x_2295:
[----:B------:R-:W-:Y:S05]  /*1aa0*/  BSYNC.RECONVERGENT B1 ;  /* 0x0000000000017941 */ /* 0x000fea0003800200 */
.L_x_2293:
        /* <DEDUP_REMOVED lines=35> */
.L_x_2297:
[----:B------:R-:W-:Y:S01]  /*1ce0*/  IMAD.MOV.U32 R32, RZ, RZ, R26 ;  /* 0x000000ffff207224 */ /* 0x000fe200078e001a */
[----:B------:R-:W-:Y:S01]  /*1cf0*/  MOV R11, R27 ;  /* 0x0000001b000b7202 */ /* 0x000fe20000000f00 */
[----:B------:R-:W-:Y:S01]  /*1d00*/  IMAD.MOV.U32 R10, RZ, RZ, R28 ;  /* 0x000000ffff0a7224 */ /* 0x000fe200078e001c */
[----:B------:R-:W-:Y:S02]  /*1d10*/  MOV R9, R29 ;  /* 0x0000001d00097202 */ /* 0x000fe40000000f00 */
[----:B------:R-:W-:-:S07]  /*1d20*/  MOV R8, 0x1d40 ;  /* 0x00001d4000087802 */ /* 0x000fce0000000f00 */
[----:B0-----:R-:W-:Y:S05]  /*1d30*/  CALL.REL.NOINC `($__internal_24_$__cuda_sm20_div_s64) ;  /* 0x0000005800587944 */ /* 0x001fea0003c00000 */
        /* <DEDUP_REMOVED lines=10> */
.L_x_2298:
[----:B------:R-:W-:Y:S05]  /*1de0*/  BSYNC.RECONVERGENT B1 ;  /* 0x0000000000017941 */ /* 0x000fea0003800200 */
.L_x_2296:
        /* <DEDUP_REMOVED lines=9> */
.L_x_2274:
        /* <DEDUP_REMOVED lines=35> */
.L_x_2302:
        /* <DEDUP_REMOVED lines=16> */
.L_x_2303:
[----:B------:R-:W-:Y:S05]  /*21b0*/  BSYNC.RECONVERGENT B1 ;  /* 0x0000000000017941 */ /* 0x000fea0003800200 */
.L_x_2301:
        /* <DEDUP_REMOVED lines=34> */
.L_x_2305:
        /* <DEDUP_REMOVED lines=15> */
.L_x_2306:
[----:B------:R-:W-:Y:S05]  /*24d0*/  BSYNC.RECONVERGENT B1 ;  /* 0x0000000000017941 */ /* 0x000fea0003800200 */
.L_x_2304:
[----:B------:R-:W1:Y:S01]  /*24e0*/  LDC.64 R24, c[0x0][0x398] ;  /* 0x0000e600ff187b82 */ /* 0x000e620000000a00 */
[----:B------:R-:W-:-:S05]  /*24f0*/  IADD3 R6, PT, PT, R4, -0x1, RZ ;  /* 0xffffffff04067810 */ /* 0x000fca0007ffe0ff */
[----:B-1----:R-:W-:-:S06]  /*2500*/  IMAD.WIDE.U32 R24, R6, 0x8, R24 ;  /* 0x0000000806187825 */ /* 0x002fcc00078e0018 */
        /* <DEDUP_REMOVED lines=11> */
[----:B------:R-:W-:-:S06]  /*25c0*/  ISETP.NE.U32.AND P2, PT, R24, RZ, PT ;  /* 0x000000ff1800720c */ /* 0x000fcc0003f45070 */
[----:B-1----:R-:W1:Y:S02]  /*25d0*/  MUFU.RCP R5, R5 ;  /* 0x0000000500057308 */ /* 0x002e640000001000 */
[----:B-1----:R-:W-:Y:S02]  /*25e0*/  IADD3 R8, PT, PT, R5, 0xffffffe, RZ ;  /* 0x0ffffffe05087810 */ /* 0x002fe40007ffe0ff */
[----:B------:R-:W-:-:S04]  /*25f0*/  MOV R5, RZ ;  /* 0x000000ff00057202 */ /* 0x000fc80000000f00 */
        /* <DEDUP_REMOVED lines=17> */
.L_x_2308:
        /* <DEDUP_REMOVED lines=17> */
.L_x_2309:
[----:B------:R-:W-:Y:S05]  /*2820*/  BSYNC.RECONVERGENT B1 ;  /* 0x0000000000017941 */ /* 0x000fea0003800200 */
.L_x_2307:
        /* <DEDUP_REMOVED lines=36> */
.L_x_2311:
        /* <DEDUP_REMOVED lines=17> */
.L_x_2312:
[----:B------:R-:W-:Y:S05]  /*2b80*/  BSYNC.RECONVERGENT B1 ;  /* 0x0000000000017941 */ /* 0x000fea0003800200 */
.L_x_2310:
[----:B------:R-:W-:Y:S01]  /*2b90*/  IMAD R9, R9, R30, RZ ;  /* 0x0000001e09097224 */ /* 0x000fe200078e02ff */
[----:B------:R-:W-:Y:S01]  /*2ba0*/  IADD3 R4, PT, PT, R4, -0x2, RZ ;  /* 0xfffffffe04047810 */ /* 0x000fe20007ffe0ff */
[----:B------:R-:W-:Y:S02]  /*2bb0*/  IMAD.MOV.U32 R6, RZ, RZ, R26 ;  /* 0x000000ffff067224 */ /* 0x000fe400078e001a */
[-C--:B------:R-:W-:Y:S02]  /*2bc0*/  IMAD R9, R31, R25.reuse, R9 ;  /* 0x000000191f097224 */ /* 0x080fe400078e0209 */
[----:B------:R-:W-:-:S04]  /*2bd0*/  IMAD.WIDE.U32 R26, R30, R25, R6 ;  /* 0x000000191e1a7225 */ /* 0x000fc800078e0006 */
[----:B------:R-:W-:-:S07]  /*2be0*/  IMAD.IADD R27, R27, 0x1, R9 ;  /* 0x000000011b1b7824 */ /* 0x000fce00078e0209 */
.L_x_2300:
        /* <DEDUP_REMOVED lines=31> */
.L_x_2314:
[----:B------:R-:W-:Y:S01]  /*2de0*/  MOV R25, R5 ;  /* 0x0000000500197202 */ /* 0x000fe20000000f00 */
[----:B------:R-:W-:Y:S01]  /*2df0*/  IMAD.MOV.U32 R28, RZ, RZ, R20 ;  /* 0x000000ffff1c7224 */ /* 0x000fe200078e0014 */
[----:B------:R-:W-:Y:S02]  /*2e00*/  MOV R29, R21 ;  /* 0x00000015001d7202 */ /* 0x000fe40000000f00 */
[----:B------:R-:W-:-:S07]  /*2e10*/  MOV R30, 0x2e30 ;  /* 0x00002e30001e7802 */ /* 0x000fce0000000f00 */
[----:B0-----:R-:W-:Y:S05]  /*2e20*/  CALL.REL.NOINC `($__internal_25_$__cuda_sm20_rem_s64) ;  /* 0x0000004c00687944 */ /* 0x001fea0003c00000 */
.L_x_2315:
[----:B------:R-:W-:Y:S05]  /*2e30*/  BSYNC.RECONVERGENT B1 ;  /* 0x0000000000017941 */ /* 0x000fea0003800200 */
.L_x_2313:
        /* <DEDUP_REMOVED lines=11> */
[----:B------:R-:W1:Y:S01]  /*2ef0*/  I2F.U32.RP R8, R20 ;  /* 0x0000001400087306 */ /* 0x000e620000209000 */
[----:B------:R-:W-:Y:S02]  /*2f00*/  HFMA2 R6, -RZ, RZ, 0, 0 ;  /* 0x00000000ff067431 */ /* 0x000fe400000001ff */
[----:B------:R-:W-:Y:S01]  /*2f10*/  IMAD.MOV R11, RZ, RZ, -R20 ;  /* 0x000000ffff0b7224 */ /* 0x000fe200078e0a14 */
[----:B------:R-:W-:-:S04]  /*2f20*/  ISETP.NE.U32.AND P1, PT, R20, RZ, PT ;  /* 0x000000ff1400720c */ /* 0x000fc80003f25070 */
[----:B-1----:R-:W1:Y:S02]  /*2f30*/  MUFU.RCP R8, R8 ;  /* 0x0000000800087308 */ /* 0x002e640000001000 */
[----:B-1----:R-:W-:-:S06]  /*2f40*/  IADD3 R9, PT, PT, R8, 0xffffffe, RZ ;  /* 0x0ffffffe08097810 */ /* 0x002fcc0007ffe0ff */
[----:B------:R-:W1:Y:S02]  /*2f50*/  F2I.FTZ.U32.TRUNC.NTZ R7, R9 ;  /* 0x0000000900077305 */ /* 0x000e64000021f000 */
        /* <DEDUP_REMOVED lines=12> */
.L_x_2317:
[----:B------:R-:W-:Y:S01]  /*3020*/  IMAD.MOV.U32 R28, RZ, RZ, R20 ;  /* 0x000000ffff1c7224 */ /* 0x000fe200078e0014 */
[----:B------:R-:W-:Y:S01]  /*3030*/  MOV R29, R21 ;  /* 0x00000015001d7202 */ /* 0x000fe20000000f00 */
[----:B------:R-:W-:Y:S01]  /*3040*/  IMAD.MOV.U32 R22, RZ, RZ, R24 ;  /* 0x000000ffff167224 */ /* 0x000fe200078e0018 */
[----:B------:R-:W-:Y:S02]  /*3050*/  MOV R25, R23 ;  /* 0x0000001700197202 */ /* 0x000fe40000000f00 */
[----:B------:R-:W-:-:S07]  /*3060*/  MOV R30, 0x3080 ;  /* 0x00003080001e7802 */ /* 0x000fce0000000f00 */
[----:B0-----:R-:W-:Y:S05]  /*3070*/  CALL.REL.NOINC `($__internal_25_$__cuda_sm20_rem_s64) ;  /* 0x0000004800d47944 */ /* 0x001fea0003c00000 */
.L_x_2318:
[----:B------:R-:W-:Y:S05]  /*3080*/  BSYNC.RECONVERGENT B1 ;  /* 0x0000000000017941 */ /* 0x000fea0003800200 */
.L_x_2316:
[----:B------:R-:W-:Y:S02]  /*3090*/  IMAD R7, R7, R4, RZ ;  /* 0x0000000407077224 */ /* 0x000fe400078e02ff */
[----:B------:R-:W-:-:S04]  /*30a0*/  IMAD.WIDE.U32 R26, R4, R6, R26 ;  /* 0x00000006041a7225 */ /* 0x000fc800078e001a */
[----:B------:R-:W-:-:S04]  /*30b0*/  IMAD R7, R5, R6, R7 ;  /* 0x0000000605077224 */ /* 0x000fc800078e0207 */
[----:B------:R-:W-:-:S07]  /*30c0*/  IMAD.IADD R27, R27, 0x1, R7 ;  /* 0x000000011b1b7824 */ /* 0x000fce00078e0207 */
.L_x_2273:
[----:B------:R-:W1:Y:S02]  /*30d0*/  LDCU.64 UR12, c[0x0][0x388] ;  /* 0x00007100ff0c77ac */ /* 0x000e640008000a00 */
[----:B-1----:R-:W-:Y:S02]  /*30e0*/  LEA R4, P0, R12, UR12, 0x1 ;  /* 0x0000000c0c047c11 */ /* 0x002fe4000f8008ff */
[----:B------:R-:W-:Y:S02]  /*30f0*/  LEA R6, P1, R26, UR12, 0x1 ;  /* 0x0000000c1a067c11 */ /* 0x000fe4000f8208ff */
[----:B------:R-:W-:Y:S02]  /*3100*/  LEA.HI.X R5, R12, UR13, R13, 0x1, P0 ;  /* 0x0000000d0c057c11 */ /* 0x000fe400080f0c0d */
[----:B------:R-:W-:-:S04]  /*3110*/  LEA.HI.X R7, R26, UR13, R27, 0x1, P1 ;  /* 0x0000000d1a077c11 */ /* 0x000fc800088f0c1b */
[----:B------:R-:W2:Y:S04]  /*3120*/  LDG.E.U16 R5, desc[UR10][R4.64] ;  /* 0x0000000a04057981 */ /* 0x000ea8000c1e1500 */
[----:B------:R-:W2:Y:S02]  /*3130*/  LDG.E.U16 R6, desc[UR10][R6.64] ;  /* 0x0000000a06067981 */ /* 0x000ea4000c1e1500 */
[----:B--2---:R-:W-:-:S13]  /*3140*/  ISETP.GE.U32.AND P0, PT, R5, R6, PT ;  /* 0x000000060500720c */ /* 0x004fda0003f06070 */
[----:B------:R-:W-:Y:S01]  /*3150*/  @!P0 MOV R19, RZ ;  /* 0x000000ff00138202 */ /* 0x000fe20000000f00 */
[----:B------:R1:W-:Y:S04]  /*3160*/  @!P0 STS.U16 [R2], R6 ;  /* 0x0000000602008388 */ /* 0x0003e80000000400 */
[----:B------:R1:W-:Y:S04]  /*3170*/  @!P0 STS.64 [R3], R18 ;  /* 0x0000001203008388 */ /* 0x0003e80000000a00 */
[----:B------:R1:W-:Y:S04]  /*3180*/  @P0 STS.U16 [R2], R5 ;  /* 0x0000000502000388 */ /* 0x0003e80000000400 */
[----:B------:R1:W-:Y:S01]  /*3190*/  @P0 STS.64 [R3], R16 ;  /* 0x0000001003000388 */ /* 0x0003e20000000a00 */
[----:B------:R-:W-:Y:S05]  /*31a0*/  BRA `(.L_x_2319) ;  /* 0x0000003400b87947 */ /* 0x000fea0003800000 */
.L_x_2272:
        /* <DEDUP_REMOVED lines=16> */
.L_x_2346:
[----:B------:R-:W1:Y:S01]  /*32b0*/  LDC.64 R22, c[0x0][0x398] ;  /* 0x0000e600ff167b82 */ /* 0x000e620000000a00 */
[----:B------:R-:W-:-:S04]  /*32c0*/  VIADD R13, R18, 0x3 ;  /* 0x00000003120d7836 */ /* 0x000fc80000000000 */
        /* <DEDUP_REMOVED lines=30> */
.L_x_2323:
[----:B------:R-:W-:Y:S01]  /*34b0*/  IMAD.MOV.U32 R32, RZ, RZ, R24 ;  /* 0x000000ffff207224 */ /* 0x000fe200078e0018 */
[----:B------:R-:W-:Y:S01]  /*34c0*/  MOV R11, R25 ;  /* 0x00000019000b7202 */ /* 0x000fe20000000f00 */
[----:B------:R-:W-:Y:S01]  /*34d0*/  IMAD.MOV.U32 R10, RZ, RZ, R6 ;  /* 0x000000ffff0a7224 */ /* 0x000fe200078e0006 */
[----:B------:R-:W-:Y:S02]  /*34e0*/  MOV R9, R7 ;  /* 0x0000000700097202 */ /* 0x000fe40000000f00 */
[----:B------:R-:W-:-:S07]  /*34f0*/  MOV R8, 0x3510 ;  /* 0x0000351000087802 */ /* 0x000fce0000000f00 */
[----:B0-----:R-:W-:Y:S05]  /*3500*/  CALL.REL.NOINC `($__internal_24_$__cuda_sm20_div_s64) ;  /* 0x0000004000647944 */ /* 0x001fea0003c00000 */
        /* <DEDUP_REMOVED lines=9> */
.L_x_2324:
[----:B------:R-:W-:Y:S05]  /*35a0*/  BSYNC.RECONVERGENT B1 ;  /* 0x0000000000017941 */ /* 0x000fea0003800200 */
.L_x_2322:
[----:B------:R-:W1:Y:S01]  /*35b0*/  LDC.64 R8, c[0x0][0x3a0] ;  /* 0x0000e800ff087b82 */ /* 0x000e620000000a00 */
[----:B------:R-:W-:-:S05]  /*35c0*/  IADD3 R7, PT, PT, R18, 0x2, RZ ;  /* 0x0000000212077810 */ /* 0x000fca0007ffe0ff */
        /* <DEDUP_REMOVED lines=36> */
.L_x_2326:
        /* <DEDUP_REMOVED lines=17> */
.L_x_2327:
[----:B------:R-:W-:Y:S05]  /*3920*/  BSYNC.RECONVERGENT B1 ;  /* 0x0000000000017941 */ /* 0x000fea0003800200 */
.L_x_2325:
[----:B------:R-:W1:Y:S01]  /*3930*/  LDC.64 R8, c[0x0][0x3a0] ;  /* 0x0000e800ff087b82 */ /* 0x000e620000000a00 */
[----:B------:R-:W-:-:S05]  /*3940*/  IADD3 R6, PT, PT, R18, 0x1, RZ ;  /* 0x0000000112067810 */ /* 0x000fca0007ffe0ff */
[----:B------:R-:W-:-:S06]  /*3950*/  IMAD.WIDE.U32 R26, R6, 0x8, R22 ;  /* 0x00000008061a7825 */ /* 0x000fcc00078e0016 */
        /* <DEDUP_REMOVED lines=35> */
.L_x_2329:
        /* <DEDUP_REMOVED lines=17> */
.L_x_2330:
[----:B------:R-:W-:Y:S05]  /*3ca0*/  BSYNC.RECONVERGENT B1 ;  /* 0x0000000000017941 */ /* 0x000fea0003800200 */
.L_x_2328:
[----:B------:R-:W1:Y:S01]  /*3cb0*/  LDC.64 R10, c[0x0][0x3a0] ;  /* 0x0000e800ff0a7b82 */ /* 0x000e620000000a00 */
[----:B------:R-:W-:-:S06]  /*3cc0*/  IMAD.WIDE.U32 R26, R18, 0x8, R22 ;  /* 0x00000008121a7825 */ /* 0x000fcc00078e0016 */
        /* <DEDUP_REMOVED lines=37> */
.L_x_2332:
        /* <DEDUP_REMOVED lines=17> */
.L_x_2333:
[----:B------:R-:W-:Y:S05]  /*4030*/  BSYNC.RECONVERGENT B1 ;  /* 0x0000000000017941 */ /* 0x000fea0003800200 */
.L_x_2331:
[----:B------:R-:W1:Y:S01]  /*4040*/  LDC.64 R8, c[0x0][0x3a0] ;  /* 0x0000e800ff087b82 */ /* 0x000e620000000a00 */
[----:B------:R-:W-:-:S04]  /*4050*/  VIADD R6, R18, 0xffffffff ;  /* 0xffffffff12067836 */ /* 0x000fc80000000000 */
        /* <DEDUP_REMOVED lines=36> */
.L_x_2335:
        /* <DEDUP_REMOVED lines=17> */
.L_x_2336:
[----:B------:R-:W-:Y:S05]  /*43b0*/  BSYNC.RECONVERGENT B1 ;  /* 0x0000000000017941 */ /* 0x000fea0003800200 */
.L_x_2334:
[----:B------:R-:W1:Y:S01]  /*43c0*/  LDC.64 R26, c[0x0][0x398] ;  /* 0x0000e600ff1a7b82 */ /* 0x000e620000000a00 */
[----:B------:R-:W-:-:S07]  /*43d0*/  VIADD R13, R18, 0xfffffffe ;  /* 0xfffffffe120d7836 */ /* 0x000fce0000000000 */
[----:B------:R-:W2:Y:S01]  /*43e0*/  LDC.64 R10, c[0x0][0x3a0] ;  /* 0x0000e800ff0a7b82 */ /* 0x000ea20000000a00 */
[----:B-1----:R-:W-:-:S06]  /*43f0*/  IMAD.WIDE.U32 R26, R13, 0x8, R26 ;  /* 0x000000080d1a7825 */ /* 0x002fcc00078e001a */
[----:B------:R-:W3:Y:S01]  /*4400*/  LDG.E.64 R26, desc[UR10][R26.64] ;  /* 0x0000000a1a1a7981 */ /* 0x000ee2000c1e1b00 */
[----:B--2---:R-:W-:-:S06]  /*4410*/  IMAD.WIDE.U32 R10, R6, 0x8, R10 ;  /* 0x00000008060a7825 */ /* 0x004fcc00078e000a */
[----:B------:R-:W2:Y:S01]  /*4420*/  LDG.E.64 R10, desc[UR10][R10.64] ;  /* 0x0000000a0a0a7981 */ /* 0x000ea2000c1e1b00 */
        /* <DEDUP_REMOVED lines=32> */
.L_x_2338:
        /* <DEDUP_REMOVED lines=17> */
.L_x_2339:
[----:B------:R-:W-:Y:S05]  /*4740*/  BSYNC.RECONVERGENT B1 ;  /* 0x0000000000017941 */ /* 0x000fea0003800200 */
.L_x_2337:
        /* <DEDUP_REMOVED lines=40> */
.L_x_2341:
        /* <DEDUP_REMOVED lines=17> */
.L_x_2342:
[----:B------:R-:W-:Y:S05]  /*4ae0*/  BSYNC.RECONVERGENT B1 ;  /* 0x0000000000017941 */ /* 0x000fea0003800200 */
.L_x_2340:
[----:B------:R-:W1:Y:S08]  /*4af0*/  LDC.64 R26, c[0x0][0x398] ;  /* 0x0000e600ff1a7b82 */ /* 0x000e700000000a00 */
        /* <DEDUP_REMOVED lines=16> */
[----:B------:R-:W-:Y:S02]  /*4c00*/  ISETP.NE.U32.AND P2, PT, R26, RZ, PT ;  /* 0x000000ff1a00720c */ /* 0x000fe40003f45070 */
        /* <DEDUP_REMOVED lines=21> */
.L_x_2344:
        /* <DEDUP_REMOVED lines=16> */
.L_x_2345:
[----:B------:R-:W-:Y:S05]  /*4e60*/  BSYNC.RECONVERGENT B1 ;  /* 0x0000000000017941 */ /* 0x000fea0003800200 */
.L_x_2343:
        /* <DEDUP_REMOVED lines=15> */
.L_x_2321:
        /* <DEDUP_REMOVED lines=37> */
.L_x_2349:
[----:B------:R-:W-:Y:S01]  /*51b0*/  MOV R32, R24 ;  /* 0x0000001800207202 */ /* 0x000fe20000000f00 */
[----:B------:R-:W-:Y:S01]  /*51c0*/  IMAD.MOV.U32 R11, RZ, RZ, R25 ;  /* 0x000000ffff0b7224 */ /* 0x000fe200078e0019 */
[----:B------:R-:W-:Y:S01]  /*51d0*/  MOV R10, R12 ;  /* 0x0000000c000a7202 */ /* 0x000fe20000000f00 */
[----:B------:R-:W-:Y:S01]  /*51e0*/  IMAD.MOV.U32 R9, RZ, RZ, R13 ;  /* 0x000000ffff097224 */ /* 0x000fe200078e000d */
[----:B------:R-:W-:-:S07]  /*51f0*/  MOV R8, 0x5210 ;  /* 0x0000521000087802 */ /* 0x000fce0000000f00 */
[----:B0-----:R-:W-:Y:S05]  /*5200*/  CALL.REL.NOINC `($__internal_24_$__cuda_sm20_div_s64) ;  /* 0x0000002400247944 */ /* 0x001fea0003c00000 */
        /* <DEDUP_REMOVED lines=9> */
.L_x_2350:
[----:B------:R-:W-:Y:S05]  /*52a0*/  BSYNC.RECONVERGENT B1 ;  /* 0x0000000000017941 */ /* 0x000fea0003800200 */
.L_x_2348:
        /* <DEDUP_REMOVED lines=39> */
.L_x_2352:
        /* <DEDUP_REMOVED lines=17> */
.L_x_2353:
[----:B------:R-:W-:Y:S05]  /*5630*/  BSYNC.RECONVERGENT B1 ;  /* 0x0000000000017941 */ /* 0x000fea0003800200 */
.L_x_2351:
        /* <DEDUP_REMOVED lines=40> */
.L_x_2355:
        /* <DEDUP_REMOVED lines=17> */
.L_x_2356:
[----:B------:R-:W-:Y:S05]  /*59d0*/  BSYNC.RECONVERGENT B1 ;  /* 0x0000000000017941 */ /* 0x000fea0003800200 */
.L_x_2354:
        /* <DEDUP_REMOVED lines=40> */
.L_x_2358:
        /* <DEDUP_REMOVED lines=17> */
.L_x_2359:
[----:B------:R-:W-:Y:S05]  /*5d70*/  BSYNC.RECONVERGENT B1 ;  /* 0x0000000000017941 */ /* 0x000fea0003800200 */
.L_x_2357:
        /* <DEDUP_REMOVED lines=11> */
.L_x_2347:
        /* <DEDUP_REMOVED lines=35> */
.L_x_2362:
        /* <DEDUP_REMOVED lines=15> */
.L_x_2363:
[----:B------:R-:W-:Y:S05]  /*6150*/  BSYNC.RECONVERGENT B1 ;  /* 0x0000000000017941 */ /* 0x000fea0003800200 */
.L_x_2361:
        /* <DEDUP_REMOVED lines=39> */
.L_x_2365:
        /* <DEDUP_REMOVED lines=14> */
[----:B------:R-:W-:Y:S01]  /*64b0*/  IMAD R11, R23, R19, R11 ;  /* 0x00000013170b7224 */ /* 0x000fe200078e020b */
[----:B------:R-:W-:-:S03]  /*64c0*/  MOV R23, R8 ;  /* 0x0000000800177202 */ /* 0x000fc60000000f00 */
[----:B------:R-:W-:-:S07]  /*64d0*/  IMAD.IADD R11, R9, 0x1, R11 ;  /* 0x00000001090b7824 */ /* 0x000fce00078e020b */
.L_x_2366:
[----:B------:R-:W-:Y:S05]  /*64e0*/  BSYNC.RECONVERGENT B1 ;  /* 0x0000000000017941 */ /* 0x000fea0003800200 */
.L_x_2364:
        /* <DEDUP_REMOVED lines=11> */
.L_x_2360:
        /* <DEDUP_REMOVED lines=31> */
.L_x_2368:
[----:B------:R-:W-:Y:S02]  /*6790*/  MOV R22, R24 ;  /* 0x0000001800167202 */ /* 0x000fe40000000f00 */
[----:B------:R-:W-:-:S07]  /*67a0*/  MOV R30, 0x67c0 ;  /* 0x000067c0001e7802 */ /* 0x000fce0000000f00 */
[----:B0-----:R-:W-:Y:S05]  /*67b0*/  CALL.REL.NOINC `($__internal_25_$__cuda_sm20_rem_s64) ;  /* 0x0000001400047944 */ /* 0x001fea0003c00000 */
.L_x_2369:
[----:B------:R-:W-:Y:S05]  /*67c0*/  BSYNC.RECONVERGENT B1 ;  /* 0x0000000000017941 */ /* 0x000fea0003800200 */
.L_x_2367:
        /* <DEDUP_REMOVED lines=9> */
.L_x_2320:
[----:B------:R-:W2:Y:S04]  /*6860*/  LDG.E.U16 R5, desc[UR10][R4.64] ;  /* 0x0000000a04057981 */ /* 0x000ea8000c1e1500 */
[----:B--2---:R2:W-:Y:S04]  /*6870*/  STS.U16 [R2], R5 ;  /* 0x0000000502007388 */ /* 0x0045e80000000400 */
[----:B------:R2:W-:Y:S02]  /*6880*/  STS.64 [R3], R16 ;  /* 0x0000001003007388 */ /* 0x0005e40000000a00 */
.L_x_2319:
[----:B------:R-:W-:Y:S05]  /*6890*/  BSYNC.RECONVERGENT B0 ;  /* 0x0000000000007941 */ /* 0x000fea0003800200 */
.L_x_2271:
[----:B------:R-:W-:Y:S01]  /*68a0*/  BAR.SYNC.DEFER_BLOCKING 0x0 ;  /* 0x0000000000007b1d */ /* 0x000fe20000010000 */
[----:B------:R-:W-:-:S09]  /*68b0*/  UISETP.GE.U32.AND UP0, UPT, UR4, 0x42, UPT ;  /* 0x000000420400788c */ /* 0x000fd2000bf06070 */
[----:B------:R-:W-:Y:S05]  /*68c0*/  BRA.U !UP0, `(.L_x_2370) ;  /* 0x00000001088c7547 */ /* 0x000fea000b800000 */
.L_x_2375:
[----:B------:R-:W-:Y:S01]  /*68d0*/  UMOV UR5, UR4 ;  /* 0x0000000400057c82 */ /* 0x000fe20008000000 */
[----:B------:R-:W-:Y:S01]  /*68e0*/  USHF.R.U32.HI UR4, URZ, 0x1, UR4 ;  /* 0x00000001ff047899 */ /* 0x000fe20008011604 */
[----:B------:R-:W-:Y:S05]  /*68f0*/  BSSY.RECONVERGENT B0, `(.L_x_2371) ;  /* 0x000001c000007945 */ /* 0x000fea0003800200 */
[----:B------:R-:W-:-:S13]  /*6900*/  ISETP.GE.U32.AND P0, PT, R0, UR4, PT ;  /* 0x0000000400007c0c */ /* 0x000fda000bf06070 */
[----:B-1-3--:R-:W-:Y:S05]  /*6910*/  @P0 BRA `(.L_x_2372) ;  /* 0x0000000000640947 */ /* 0x00afea0003800000 */
[----:B------:R-:W-:Y:S01]  /*6920*/  ULOP3.LUT UR6, UR5, 0x7fe, URZ, 0xc0, !UPT ;  /* 0x000007fe05067892 */ /* 0x000fe2000f8ec0ff */
[----:B-1----:R-:W-:Y:S01]  /*6930*/  LDS.U16 R6, [R2] ;  /* 0x0000000002067984 */ /* 0x002fe20000000400 */
[----:B------:R-:W-:Y:S01]  /*6940*/  IMAD.U32 R4, RZ, RZ, UR4 ;  /* 0x00000004ff047e24 */ /* 0x000fe2000f8e00ff */
[----:B------:R-:W-:Y:S04]  /*6950*/  BSSY.RELIABLE B1, `(.L_x_2373) ;  /* 0x0000013000017945 */ /* 0x000fe80003800100 */
[----:B------:R-:W-:Y:S02]  /*6960*/  LEA R7, R4, R3, 0x3 ;  /* 0x0000000304077211 */ /* 0x000fe400078e18ff */
[----:B------:R-:W1:Y:S02]  /*6970*/  LDS.U16 R9, [R2+UR6] ;  /* 0x0000000602097984 */ /* 0x000e640008000400 */
[----:B-1----:R-:W-:-:S13]  /*6980*/  ISETP.GE.U32.AND P0, PT, R6, R9, PT ;  /* 0x000000090600720c */ /* 0x002fda0003f06070 */
[----:B--2---:R1:W2:Y:S01]  /*6990*/  @!P0 LDS.64 R4, [R7] ;  /* 0x0000000007048984 */ /* 0x0042a20000000a00 */
[----:B------:R-:W-:Y:S05]  /*69a0*/  @!P0 BRA `(.L_x_2374) ;  /* 0x0000000000348947 */ /* 0x000fea0003800000 */
[----:B--2---:R-:W-:Y:S02]  /*69b0*/  PRMT R5, R6, 0x9910, RZ ;  /* 0x0000991006057816 */ /* 0x004fe400000000ff */
[----:B------:R-:W-:-:S04]  /*69c0*/  PRMT R4, R9, 0x9910, RZ ;  /* 0x0000991009047816 */ /* 0x000fc800000000ff */
[----:B------:R-:W-:-:S13]  /*69d0*/  ISETP.NE.AND P0, PT, R5, R4, PT ;  /* 0x000000040500720c */ /* 0x000fda0003f05270 */
        /* <DEDUP_REMOVED lines=8> */
[----:B------:R-:W-:Y:S01]  /*6a60*/  MOV R4, R6 ;  /* 0x0000000600047202 */ /* 0x000fe20000000f00 */
[----:B------:R-:W-:-:S07]  /*6a70*/  IMAD.MOV.U32 R5, RZ, RZ, R7 ;  /* 0x000000ffff057224 */ /* 0x000fce00078e0007 */
.L_x_2374:
[----:B------:R-:W-:Y:S05]  /*6a80*/  BSYNC.RELIABLE B1 ;  /* 0x0000000000017941 */ /* 0x000fea0003800100 */
.L_x_2373:
[----:B------:R3:W-:Y:S04]  /*6a90*/  STS.U16 [R2], R9 ;  /* 0x0000000902007388 */ /* 0x0007e80000000400 */
[----:B--2---:R3:W-:Y:S02]  /*6aa0*/  STS.64 [R3], R4 ;  /* 0x0000000403007388 */ /* 0x0047e40000000a00 */
.L_x_2372:
[----:B------:R-:W-:Y:S05]  /*6ab0*/  BSYNC.RECONVERGENT B0 ;  /* 0x0000000000007941 */ /* 0x000fea0003800200 */
.L_x_2371:
[----:B------:R-:W-:Y:S05]  /*6ac0*/  WARPSYNC.ALL ;  /* 0x0000000000007948 */ /* 0x000fea0003800000 */
[----:B------:R-:W-:Y:S01]  /*6ad0*/  BAR.SYNC.DEFER_BLOCKING 0x0 ;  /* 0x0000000000007b1d */ /* 0x000fe20000010000 */
[----:B------:R-:W-:-:S09]  /*6ae0*/  UISETP.GT.U32.AND UP0, UPT, UR5, 0x83, UPT ;  /* 0x000000830500788c */ /* 0x000fd2000bf04070 */
[----:B------:R-:W-:Y:S05]  /*6af0*/  BRA.U UP0, `(.L_x_2375) ;  /* 0xfffffffd00747547 */ /* 0x000fea000b83ffff */
.L_x_2370:
[----:B------:R-:W-:-:S13]  /*6b00*/  ISETP.GT.U32.AND P0, PT, R0, 0x1f, PT ;  /* 0x0000001f0000780c */ /* 0x000fda0003f04070 */
[----:B------:R-:W-:Y:S05]  /*6b10*/  @P0 EXIT ;  /* 0x000000000000094d */ /* 0x000fea0003800000 */
[----:B---3--:R-:W-:Y:S01]  /*6b20*/  LDS.U16 R4, [R2] ;  /* 0x0000000002047984 */ /* 0x008fe20000000400 */
[----:B------:R-:W-:Y:S04]  /*6b30*/  BSSY.RECONVERGENT B0, `(.L_x_2376) ;  /* 0x0000018000007945 */ /* 0x000fe80003800200 */
[----:B------:R-:W-:Y:S01]  /*6b40*/  BSSY.RELIABLE B1, `(.L_x_2377) ;  /* 0x0000012000017945 */ /* 0x000fe20003800100 */
[----:B-12---:R-:W1:Y:S02]  /*6b50*/  LDS.U16 R5, [R2+0x40] ;  /* 0x0000400002057984 */ /* 0x006e640000000400 */
[----:B-1----:R-:W-:-:S13]  /*6b60*/  ISETP.GE.U32.AND P0, PT, R4, R5, PT ;  /* 0x000000050400720c */ /* 0x002fda0003f06070 */
[----:B------:R-:W-:Y:S05]  /*6b70*/  @!P0 BRA `(.L_x_2378) ;  /* 0x0000000000388947 */ /* 0x000fea0003800000 */
[----:B------:R-:W1:Y:S04]  /*6b80*/  LDS.U16 R4, [R2] ;  /* 0x0000000002047984 */ /* 0x000e680000000400 */
[----:B------:R-:W2:Y:S01]  /*6b90*/  LDS.U16 R5, [R2+0x40] ;  /* 0x0000400002057984 */ /* 0x000ea20000000400 */
[----:B-1----:R-:W-:Y:S02]  /*6ba0*/  PRMT R6, R4, 0x9910, RZ ;  /* 0x0000991004067816 */ /* 0x002fe400000000ff */
[----:B--2---:R-:W-:Y:S02]  /*6bb0*/  PRMT R4, R5, 0x9910, RZ ;  /* 0x0000991005047816 */ /* 0x004fe400000000ff */
[----:B------:R-:W-:-:S04]  /*6bc0*/  MOV R5, R6 ;  /* 0x0000000600057202 */ /* 0x000fc80000000f00 */
[----:B------:R-:W-:-:S13]  /*6bd0*/  ISETP.NE.AND P0, PT, R5, R4, PT ;  /* 0x000000040500720c */ /* 0x000fda0003f05270 */
        /* <DEDUP_REMOVED lines=8> */
.L_x_2378:
[----:B------:R-:W-:Y:S05]  /*6c60*/  BSYNC.RELIABLE B1 ;  /* 0x0000000000017941 */ /* 0x000fea0003800100 */
.L_x_2377:
[----:B------:R-:W1:Y:S04]  /*6c70*/  LDS.64 R4, [R3+0x100] ;  /* 0x0001000003047984 */ /* 0x000e680000000a00 */
[----:B-1----:R-:W-:Y:S04]  /*6c80*/  STS.64 [R3], R4 ;  /* 0x0000000403007388 */ /* 0x002fe80000000a00 */
[----:B------:R-:W1:Y:S04]  /*6c90*/  LDS.U16 R7, [R2+0x40] ;  /* 0x0000400002077984 */ /* 0x000e680000000400 */
[----:B-1----:R1:W-:Y:S02]  /*6ca0*/  STS.U16 [R2], R7 ;  /* 0x0000000702007388 */ /* 0x0023e40000000400 */
.L_x_2379:
[----:B------:R-:W-:Y:S05]  /*6cb0*/  BSYNC.RECONVERGENT B0 ;  /* 0x0000000000007941 */ /* 0x000fea0003800200 */
.L_x_2376:
[----:B------:R-:W-:Y:S05]  /*6cc0*/  WARPSYNC.ALL ;  /* 0x0000000000007948 */ /* 0x000fea0003800000 */
[----:B------:R-:W-:Y:S01]  /*6cd0*/  LDS.U16 R4, [R2] ;  /* 0x0000000002047984 */ /* 0x000fe20000000400 */
[----:B------:R-:W-:Y:S04]  /*6ce0*/  BSSY.RECONVERGENT B0, `(.L_x_2380) ;  /* 0x0000018000007945 */ /* 0x000fe80003800200 */
[----:B------:R-:W-:Y:S01]  /*6cf0*/  BSSY.RELIABLE B2, `(.L_x_2381) ;  /* 0x0000012000027945 */ /* 0x000fe20003800100 */
[----:B------:R-:W2:Y:S02]  /*6d00*/  LDS.U16 R5, [R2+0x20] ;  /* 0x0000200002057984 */ /* 0x000ea40000000400 */
[----:B--2---:R-:W-:-:S13]  /*6d10*/  ISETP.GE.U32.AND P0, PT, R4, R5, PT ;  /* 0x000000050400720c */ /* 0x004fda0003f06070 */
[----:B------:R-:W-:Y:S05]  /*6d20*/  @!P0 BRA `(.L_x_2382) ;  /* 0x0000000000388947 */ /* 0x000fea0003800000 */
[----:B------:R-:W2:Y:S04]  /*6d30*/  LDS.U16 R4, [R2] ;  /* 0x0000000002047984 */ /* 0x000ea80000000400 */
[----:B------:R-:W3:Y:S01]  /*6d40*/  LDS.U16 R5, [R2+0x20] ;  /* 0x0000200002057984 */ /* 0x000ee20000000400 */
[----:B--2---:R-:W-:Y:S02]  /*6d50*/  PRMT R6, R4, 0x9910, RZ ;  /* 0x0000991004067816 */ /* 0x004fe400000000ff */
[----:B---3--:R-:W-:Y:S02]  /*6d60*/  PRMT R4, R5, 0x9910, RZ ;  /* 0x0000991005047816 */ /* 0x008fe400000000ff */
[----:B------:R-:W-:-:S04]  /*6d70*/  MOV R5, R6 ;  /* 0x0000000600057202 */ /* 0x000fc80000000f00 */
[----:B------:R-:W-:-:S13]  /*6d80*/  ISETP.NE.AND P0, PT, R5, R4, PT ;  /* 0x000000040500720c */ /* 0x000fda0003f05270 */
[----:B------:R-:W-:Y:S05]  /*6d90*/  @P0 BREAK.RELIABLE B2 ;  /* 0x0000000000020942 */ /* 0x000fea0003800100 */
[----:B------:R-:W-:Y:S05]  /*6da0*/  @P0 BRA `(.L_x_2383) ;  /* 0x00000000002c0947 */ /* 0x000fea0003800000 */
[----:B------:R-:W-:Y:S04]  /*6db0*/  LDS.64 R4, [R3] ;  /* 0x0000000003047984 */ /* 0x000fe80000000a00 */
[----:B-1----:R-:W1:Y:S02]  /*6dc0*/  LDS.64 R6, [R3+0x80] ;  /* 0x0000800003067984 */ /* 0x002e640000000a00 */
[----:B-1----:R-:W-:-:S04]  /*6dd0*/  ISETP.GT.U32.AND P0, PT, R4, R6, PT ;  /* 0x000000060400720c */ /* 0x002fc80003f04070 */
[----:B------:R-:W-:-:S13]  /*6de0*/  ISETP.GT.AND.EX P0, PT, R5, R7, PT, P0 ;  /* 0x000000070500720c */ /* 0x000fda0003f04300 */
[----:B------:R-:W-:Y:S05]  /*6df0*/  @!P0 BREAK.RELIABLE B2 ;  /* 0x0000000000028942 */ /* 0x000fea0003800100 */
[----:B------:R-:W-:Y:S05]  /*6e00*/  @!P0 BRA `(.L_x_2383) ;  /* 0x0000000000148947 */ /* 0x000fea0003800000 */
.L_x_2382:
[----:B------:R-:W-:Y:S05]  /*6e10*/  BSYNC.RELIABLE B2 ;  /* 0x0000000000027941 */ /* 0x000fea0003800100 */
.L_x_2381:
[----:B------:R-:W2:Y:S04]  /*6e20*/  LDS.64 R4, [R3+0x80] ;  /* 0x0000800003047984 */ /* 0x000ea80000000a00 */
[----:B--2---:R-:W-:Y:S04]  /*6e30*/  STS.64 [R3], R4 ;  /* 0x0000000403007388 */ /* 0x004fe80000000a00 */
[----:B-1----:R-:W1:Y:S04]  /*6e40*/  LDS.U16 R7, [R2+0x20] ;  /* 0x0000200002077984 */ /* 0x002e680000000400 */
[----:B-1----:R2:W-:Y:S02]  /*6e50*/  STS.U16 [R2], R7 ;  /* 0x0000000702007388 */ /* 0x0025e40000000400 */
.L_x_2383:
[----:B------:R-:W-:Y:S05]  /*6e60*/  BSYNC.RECONVERGENT B0 ;  /* 0x0000000000007941 */ /* 0x000fea0003800200 */
.L_x_2380:
        /* <DEDUP_REMOVED lines=16> */
[----:B-12---:R-:W1:Y:S02]  /*6f70*/  LDS.64 R6, [R3+0x40] ;  /* 0x0000400003067984 */ /* 0x006e640000000a00 */
[----:B-1----:R-:W-:-:S04]  /*6f80*/  ISETP.GT.U32.AND P0, PT, R4, R6, PT ;  /* 0x000000060400720c */ /* 0x002fc80003f04070 */
[----:B------:R-:W-:-:S13]  /*6f90*/  ISETP.GT.AND.EX P0, PT, R5, R7, PT, P0 ;  /* 0x000000070500720c */ /* 0x000fda0003f04300 */
[----:B------:R-:W-:Y:S05]  /*6fa0*/  @!P0 BREAK.RELIABLE B3 ;  /* 0x0000000000038942 */ /* 0x000fea0003800100 */
[----:B------:R-:W-:Y:S05]  /*6fb0*/  @!P0 BRA `(.L_x_2387) ;  /* 0x0000000000148947 */ /* 0x000fea0003800000 */
.L_x_2386:
[----:B------:R-:W-:Y:S05]  /*6fc0*/  BSYNC.RELIABLE B3 ;  /* 0x0000000000037941 */ /* 0x000fea0003800100 */
.L_x_2385:
[----:B------:R-:W3:Y:S04]  /*6fd0*/  LDS.64 R4, [R3+0x40] ;  /* 0x0000400003047984 */ /* 0x000ee80000000a00 */
[----:B---3--:R-:W-:Y:S04]  /*6fe0*/  STS.64 [R3], R4 ;  /* 0x0000000403007388 */ /* 0x008fe80000000a00 */
[----:B-12---:R-:W1:Y:S04]  /*6ff0*/  LDS.U16 R7, [R2+0x10] ;  /* 0x0000100002077984 */ /* 0x006e680000000400 */
[----:B-1----:R3:W-:Y:S02]  /*7000*/  STS.U16 [R2], R7 ;  /* 0x0000000702007388 */ /* 0x0027e40000000400 */
.L_x_2387:
[----:B------:R-:W-:Y:S05]  /*7010*/  BSYNC.RECONVERGENT B0 ;  /* 0x0000000000007941 */ /* 0x000fea0003800200 */
.L_x_2384:
        /* <DEDUP_REMOVED lines=10> */
[----:B-----5:R-:W-:Y:S02]  /*70c0*/  PRMT R4, R5, 0x9910, RZ ;  /* 0x0000991005047816 */ /* 0x020fe400000000ff */
[----:B------:R-:W-:-:S04]  /*70d0*/  MOV R5, R6 ;  /* 0x0000000600057202 */ /* 0x000fc80000000f00 */
[----:B------:R-:W-:-:S13]  /*70e0*/  ISETP.NE.AND P0, PT, R5, R4, PT ;  /* 0x000000040500720c */ /* 0x000fda0003f05270 */
        /* <DEDUP_REMOVED lines=8> */
.L_x_2390:
[----:B------:R-:W-:Y:S05]  /*7170*/  BSYNC.RELIABLE B4 ;  /* 0x0000000000047941 */ /* 0x000fea0003800100 */
.L_x_2389:
[----:B------:R-:W4:Y:S04]  /*7180*/  LDS.64 R4, [R3+0x20] ;  /* 0x0000200003047984 */ /* 0x000f280000000a00 */
[----:B----4-:R-:W-:Y:S04]  /*7190*/  STS.64 [R3], R4 ;  /* 0x0000000403007388 */ /* 0x010fe80000000a00 */
[----:B-123--:R-:W1:Y:S04]  /*71a0*/  LDS.U16 R7, [R2+0x8] ;  /* 0x0000080002077984 */ /* 0x00ee680000000400 */
[----:B-1----:R4:W-:Y:S02]  /*71b0*/  STS.U16 [R2], R7 ;  /* 0x0000000702007388 */ /* 0x0029e40000000400 */
.L_x_2391:
[----:B------:R-:W-:Y:S05]  /*71c0*/  BSYNC.RECONVERGENT B0 ;  /* 0x0000000000007941 */ /* 0x000fea0003800200 */
.L_x_2388:
        /* <DEDUP_REMOVED lines=10> */
[----:B0-----:R-:W-:Y:S02]  /*7270*/  PRMT R4, R5, 0x9910, RZ ;  /* 0x0000991005047816 */ /* 0x001fe400000000ff */
[----:B------:R-:W-:-:S04]  /*7280*/  MOV R5, R6 ;  /* 0x0000000600057202 */ /* 0x000fc80000000f00 */
        /* <DEDUP_REMOVED lines=9> */
.L_x_2394:
[----:B------:R-:W-:Y:S05]  /*7320*/  BSYNC.RELIABLE B5 ;  /* 0x0000000000057941 */ /* 0x000fea0003800100 */
.L_x_2393:
[----:B------:R-:W5:Y:S04]  /*7330*/  LDS.64 R4, [R3+0x10] ;  /* 0x0000100003047984 */ /* 0x000f680000000a00 */
[----:B-----5:R-:W-:Y:S04]  /*7340*/  STS.64 [R3], R4 ;  /* 0x0000000403007388 */ /* 0x020fe80000000a00 */
[----:B-1234-:R-:W1:Y:S04]  /*7350*/  LDS.U16 R7, [R2+0x4] ;  /* 0x0000040002077984 */ /* 0x01ee680000000400 */
[----:B-1----:R1:W-:Y:S02]  /*7360*/  STS.U16 [R2], R7 ;  /* 0x0000000702007388 */ /* 0x0023e40000000400 */
.L_x_2395:
[----:B------:R-:W-:Y:S05]  /*7370*/  BSYNC.RECONVERGENT B0 ;  /* 0x0000000000007941 */ /* 0x000fea0003800200 */
.L_x_2392:
        /* <DEDUP_REMOVED lines=21> */
.L_x_2398:
[----:B------:R-:W-:Y:S05]  /*74d0*/  BSYNC.RELIABLE B6 ;  /* 0x0000000000067941 */ /* 0x000fea0003800100 */
.L_x_2397:
[----:B------:R-:W5:Y:S04]  /*74e0*/  LDS.64 R4, [R3+0x8] ;  /* 0x0000080003047984 */ /* 0x000f680000000a00 */
[----:B-----5:R-:W-:Y:S04]  /*74f0*/  STS.64 [R3], R4 ;  /* 0x0000000403007388 */ /* 0x020fe80000000a00 */
[----:B-1234-:R-:W1:Y:S04]  /*7500*/  LDS.U16 R7, [R2+0x2] ;  /* 0x0000020002077984 */ /* 0x01ee680000000400 */
[----:B-1----:R1:W-:Y:S02]  /*7510*/  STS.U16 [R2], R7 ;  /* 0x0000000702007388 */ /* 0x0023e40000000400 */
.L_x_2399:
[----:B------:R-:W-:Y:S05]  /*7520*/  BSYNC.RECONVERGENT B0 ;  /* 0x0000000000007941 */ /* 0x000fea0003800200 */
.L_x_2396:
        /* <DEDUP_REMOVED lines=23> */
        .weak           $__internal_24_$__cuda_sm20_div_s64
        .type           $__internal_24_$__cuda_sm20_div_s64,@function
        .size           $__internal_24_$__cuda_sm20_div_s64,($__internal_25_$__cuda_sm20_rem_s64 - $__internal_24_$__cuda_sm20_div_s64)
$__internal_24_$__cuda_sm20_div_s64:
        /* <DEDUP_REMOVED lines=82> */
[----:B------:R-:W-:Y:S06]  /*7bc0*/  RET.REL.NODEC R8 `(nkd_u16) ;  /* 0xffffff84080c7950 */ /* 0x000fec0003c3ffff */
        .weak           $__internal_25_$__cuda_sm20_rem_s64
        .type           $__internal_25_$__cuda_sm20_rem_s64,@function
        .size           $__internal_25_$__cuda_sm20_rem_s64,(.L_x_4861 - $__internal_25_$__cuda_sm20_rem_s64)
$__internal_25_$__cuda_sm20_rem_s64:
        /* <DEDUP_REMOVED lines=76> */
[----:B------:R-:W-:Y:S06]  /*8090*/  RET.REL.NODEC R30 `(nkd_u16) ;  /* 0xffffff7c1ed87950 */ /* 0x000fec0003c3ffff */
.L_x_2400:
        /* <DEDUP_REMOVED lines=14> */
.L_x_4861:


//--------------------- .text.contiguous_reduce2_u16 --------------------------
	.section	.text.contiguous_reduce2_u16,"ax",@progbits
	.align	128
        .global         contiguous_reduce2_u16
        .type           contiguous_reduce2_u16,@function
        .size           contiguous_reduce2_u16,(.L_x_4920 - contiguous_reduce2_u16)
        .other          contiguous_reduce2_u16,@"STO_CUDA_ENTRY STV_DEFAULT"
contiguous_reduce2_u16:
.text.contiguous_reduce2_u16:
        /* <DEDUP_REMOVED lines=9> */
[----:B-1----:R-:W-:-:S04]  /*0090*/  ULEA UR4, UR6, UR4, 0x18 ;  /* 0x0000000406047291 */ /* 0x002fc8000f8ec0ff */
[----:B--2---:R-:W-:Y:S02]  /*00a0*/  ULEA UR6, UR5, UR4, 0x1 ;  /* 0x0000000405067291 */ /* 0x004fe4000f8e08ff */
        /* <DEDUP_REMOVED lines=8> */
[----:B------:R0:W-:Y:S02]  /*0130*/  STS.U16 [R4], RZ ;  /* 0x000000ff04007388 */ /* 0x0001e40000000400 */
[----:B------:R-:W-:-:S13]  /*0140*/  ISETP.GE.U32.AND.EX P0, PT, RZ, UR11, PT, P0 ;  /* 0x0000000bff007c0c */ /* 0x000fda000bf06100 */
[----:B0-----:R-:W-:Y:S05]  /*0150*/  @P0 BRA `(.L_x_2402) ;  /* 0x0000000000b00947 */ /* 0x001fea0003800000 */
[----:B------:R-:W0:Y:S02]  /*0160*/  LDCU.64 UR12, c[0x0][0x390] ;  /* 0x00007200ff0c77ac */ /* 0x000e240008000a00 */
[C---:B0-----:R-:W-:Y:S02]  /*0170*/  LEA R8, P0, R6.reuse, UR12, 0x1 ;  /* 0x0000000c06087c11 */ /* 0x041fe4000f8008ff */
[C---:B------:R-:W-:Y:S02]  /*0180*/  LEA R10, P1, R5.reuse, UR12, 0x1 ;  /* 0x0000000c050a7c11 */ /* 0x040fe4000f8208ff */
[----:B------:R-:W-:Y:S02]  /*0190*/  LEA.HI.X R9, R6, UR13, RZ, 0x1, P0 ;  /* 0x0000000d06097c11 */ /* 0x000fe400080f0cff */
[----:B------:R-:W-:-:S03]  /*01a0*/  LEA.HI.X R11, R5, UR13, RZ, 0x1, P1 ;  /* 0x0000000d050b7c11 */ /* 0x000fc600088f0cff */
[----:B------:R-:W2:Y:S04]  /*01b0*/  LDG.E.U16 R13, desc[UR8][R8.64] ;  /* 0x00000008080d7981 */ /* 0x000ea8000c1e1500 */
[----:B------:R-:W2:Y:S02]  /*01c0*/  LDG.E.U16 R12, desc[UR8][R10.64] ;  /* 0x000000080a0c7981 */ /* 0x000ea4000c1e1500 */
[----:B--2---:R-:W-:-:S13]  /*01d0*/  ISETP.GE.U32.AND P0, PT, R13, R12, PT ;  /* 0x0000000c0d00720c */ /* 0x004fda0003f06070 */
[----:B------:R-:W-:Y:S05]  /*01e0*/  @P0 BRA `(.L_x_2403) ;  /* 0x0000000000140947 */ /* 0x000fea0003800000 */
[----:B------:R-:W0:Y:S02]  /*01f0*/  LDCU.64 UR12, c[0x0][0x388] ;  /* 0x00007100ff0c77ac */ /* 0x000e240008000a00 */
[----:B0-----:R-:W-:-:S04]  /*0200*/  LEA R6, P0, R5, UR12, 0x3 ;  /* 0x0000000c05067c11 */ /* 0x001fc8000f8018ff */
[----:B------:R-:W-:-:S06]  /*0210*/  LEA.HI.X R7, R5, UR13, RZ, 0x3, P0 ;  /* 0x0000000d05077c11 */ /* 0x000fcc00080f1cff */
[----:B------:R-:W5:Y:S01]  /*0220*/  LDG.E.64 R6, desc[UR8][R6.64] ;  /* 0x0000000806067981 */ /* 0x000f62000c1e1b00 */
[----:B------:R-:W-:Y:S05]  /*0230*/  BRA `(.L_x_2404) ;  /* 0x00000000005c7947 */ /* 0x000fea0003800000 */
.L_x_2403:
[----:B------:R-:W-:Y:S01]  /*0240*/  PRMT R8, R12, 0x9910, RZ ;  /* 0x000099100c087816 */ /* 0x000fe200000000ff */
[----:B------:R-:W-:Y:S01]  /*0250*/  BSSY.RELIABLE B1, `(.L_x_2405) ;  /* 0x0000019000017945 */ /* 0x000fe20003800100 */
[----:B------:R-:W-:-:S04]  /*0260*/  PRMT R9, R13, 0x9910, RZ ;  /* 0x000099100d097816 */ /* 0x000fc800000000ff */
[----:B------:R-:W-:-:S13]  /*0270*/  ISETP.NE.AND P0, PT, R9, R8, PT ;  /* 0x000000080900720c */ /* 0x000fda0003f05270 */
[----:B------:R-:W-:Y:S05]  /*0280*/  @!P0 BRA `(.L_x_2406) ;  /* 0x0000000000148947 */ /* 0x000fea0003800000 */
[----:B------:R-:W0:Y:S02]  /*0290*/  LDCU.64 UR12, c[0x0][0x388] ;  /* 0x00007100ff0c77ac */ /* 0x000e240008000a00 */
[----:B0-----:R-:W-:-:S04]  /*02a0*/  LEA R8, P0, R6, UR12, 0x3 ;  /* 0x0000000c06087c11 */ /* 0x001fc8000f8018ff */
[----:B------:R-:W-:-:S05]  /*02b0*/  LEA.HI.X R9, R6, UR13, RZ, 0x3, P0 ;  /* 0x0000000d06097c11 */ /* 0x000fca00080f1cff */
[----:B------:R0:W5:Y:S01]  /*02c0*/  LDG.E.64 R6, desc[UR8][R8.64] ;  /* 0x0000000808067981 */ /* 0x000162000c1e1b00 */
[----:B------:R-:W-:Y:S05]  /*02d0*/  BRA `(.L_x_2407) ;  /* 0x0000000000407947 */ /* 0x000fea0003800000 */
.L_x_2406:
[----:B------:R-:W0:Y:S02]  /*02e0*/  LDCU.64 UR12, c[0x0][0x388] ;  /* 0x00007100ff0c77ac */ /* 0x000e240008000a00 */
[C---:B0-----:R-:W-:Y:S02]  /*02f0*/  LEA R10, P1, R5.reuse, UR12, 0x3 ;  /* 0x0000000c050a7c11 */ /* 0x041fe4000f8218ff */
[C---:B------:R-:W-:Y:S02]  /*0300*/  LEA R8, P0, R6.reuse, UR12, 0x3 ;  /* 0x0000000c06087c11 */ /* 0x040fe4000f8018ff */
        /* <DEDUP_REMOVED lines=10> */
.L_x_2404:
[----:B------:R2:W-:Y:S04]  /*03b0*/  STS.U16 [R4], R12 ;  /* 0x0000000c04007388 */ /* 0x0005e80000000400 */
[----:B-----5:R2:W-:Y:S01]  /*03c0*/  STS.64 [R3], R6 ;  /* 0x0000000603007388 */ /* 0x0205e20000000a00 */
[----:B------:R-:W-:Y:S05]  /*03d0*/  BRA `(.L_x_2408) ;  /* 0x0000000000447947 */ /* 0x000fea0003800000 */
.L_x_2407:
[----:B------:R-:W-:Y:S05]  /*03e0*/  BSYNC.RELIABLE B1 ;  /* 0x0000000000017941 */ /* 0x000fea0003800100 */
.L_x_2405:
[----:B------:R1:W-:Y:S04]  /*03f0*/  STS.U16 [R4], R13 ;  /* 0x0000000d04007388 */ /* 0x0003e80000000400 */
[----:B-----5:R1:W-:Y:S01]  /*0400*/  STS.64 [R3], R6 ;  /* 0x0000000603007388 */ /* 0x0203e20000000a00 */
[----:B------:R-:W-:Y:S05]  /*0410*/  BRA `(.L_x_2408) ;  /* 0x0000000000347947 */ /* 0x000fea0003800000 */
.L_x_2402:
        /* <DEDUP_REMOVED lines=13> */
.L_x_2408:
[----:B------:R-:W-:Y:S05]  /*04f0*/  BSYNC.RECONVERGENT B0 ;  /* 0x0000000000007941 */ /* 0x000fea0003800200 */
.L_x_2401:
[----:B------:R-:W-:Y:S05]  /*0500*/  WARPSYNC.ALL ;  /* 0x0000000000007948 */ /* 0x000fea0003800000 */
[----:B------:R-:W-:Y:S01]  /*0510*/  BAR.SYNC.DEFER_BLOCKING 0x0 ;  /* 0x0000000000007b1d */ /* 0x000fe20000010000 */
[----:B------:R-:W-:-:S09]  /*0520*/  UISETP.GE.U32.AND UP0, UPT, UR5, 0x42, UPT ;  /* 0x000000420500788c */ /* 0x000fd2000bf06070 */
[----:B------:R-:W-:Y:S05]  /*0530*/  BRA.U !UP0, `(.L_x_2409) ;  /* 0x00000001088c7547 */ /* 0x000fea000b800000 */
.L_x_2414:
[----:B------:R-:W-:Y:S01]  /*0540*/  UMOV UR4, UR5 ;  /* 0x0000000500047c82 */ /* 0x000fe20008000000 */
[----:B------:R-:W-:Y:S01]  /*0550*/  USHF.R.U32.HI UR5, URZ, 0x1, UR5 ;  /* 0x00000001ff057899 */ /* 0x000fe20008011605 */
[----:B------:R-:W-:Y:S05]  /*0560*/  BSSY.RECONVERGENT B0, `(.L_x_2410) ;  /* 0x000001c000007945 */ /* 0x000fea0003800200 */
[----:B------:R-:W-:-:S13]  /*0570*/  ISETP.GE.U32.AND P0, PT, R2, UR5, PT ;  /* 0x0000000502007c0c */ /* 0x000fda000bf06070 */
[----:B---3--:R-:W-:Y:S05]  /*0580*/  @P0 BRA `(.L_x_2411) ;  /* 0x0000000000640947 */ /* 0x008fea0003800000 */
[----:B------:R-:W-:Y:S01]  /*0590*/  ULOP3.LUT UR7, UR4, 0x7fe, URZ, 0xc0, !UPT ;  /* 0x000007fe04077892 */ /* 0x000fe2000f8ec0ff */
[----:B------:R-:W-:Y:S01]  /*05a0*/  LDS.U16 R5, [R4] ;  /* 0x0000000004057984 */ /* 0x000fe20000000400 */
[----:B0-----:R-:W-:Y:S01]  /*05b0*/  IMAD.U32 R8, RZ, RZ, UR5 ;  /* 0x00000005ff087e24 */ /* 0x001fe2000f8e00ff */
[----:B------:R-:W-:Y:S03]  /*05c0*/  BSSY.RELIABLE B1, `(.L_x_2412) ;  /* 0x0000013000017945 */ /* 0x000fe60003800100 */
[----:B------:R-:W-:-:S03]  /*05d0*/  IMAD R8, R8, 0x8, R3 ;  /* 0x0000000808087824 */ /* 0x000fc600078e0203 */
[----:B------:R-:W0:Y:S02]  /*05e0*/  LDS.U16 R10, [R4+UR7] ;  /* 0x00000007040a7984 */ /* 0x000e240008000400 */
[----:B0-----:R-:W-:-:S13]  /*05f0*/  ISETP.GE.U32.AND P0, PT, R5, R10, PT ;  /* 0x0000000a0500720c */ /* 0x001fda0003f06070 */
[----:B-12---:R0:W1:Y:S01]  /*0600*/  @!P0 LDS.64 R6, [R8] ;  /* 0x0000000008068984 */ /* 0x0060620000000a00 */
        /* <DEDUP_REMOVED lines=14> */
.L_x_2413:
[----:B------:R-:W-:Y:S05]  /*06f0*/  BSYNC.RELIABLE B1 ;  /* 0x0000000000017941 */ /* 0x000fea0003800100 */
.L_x_2412:
[----:B------:R3:W-:Y:S04]  /*0700*/  STS.U16 [R4], R10 ;  /* 0x0000000a04007388 */ /* 0x0007e80000000400 */
[----:B-1----:R3:W-:Y:S02]  /*0710*/  STS.64 [R3], R6 ;  /* 0x0000000603007388 */ /* 0x0027e40000000a00 */
.L_x_2411:
[----:B------:R-:W-:Y:S05]  /*0720*/  BSYNC.RECONVERGENT B0 ;  /* 0x0000000000007941 */ /* 0x000fea0003800200 */
.L_x_2410:
[----:B------:R-:W-:Y:S05]  /*0730*/  WARPSYNC.ALL ;  /* 0x0000000000007948 */ /* 0x000fea0003800000 */
[----:B------:R-:W-:Y:S01]  /*0740*/  BAR.SYNC.DEFER_BLOCKING 0x0 ;  /* 0x0000000000007b1d */ /* 0x000fe20000010000 */
[----:B------:R-:W-:-:S09]  /*0750*/  UISETP.GT.U32.AND UP0, UPT, UR4, 0x83, UPT ;  /* 0x000000830400788c */ /* 0x000fd2000bf04070 */
[----:B------:R-:W-:Y:S05]  /*0760*/  BRA.U UP0, `(.L_x_2414) ;  /* 0xfffffffd00747547 */ /* 0x000fea000b83ffff */
.L_x_2409:
[----:B------:R-:W-:-:S13]  /*0770*/  ISETP.GT.U32.AND P0, PT, R2, 0x1f, PT ;  /* 0x0000001f0200780c */ /* 0x000fda0003f04070 */
[----:B------:R-:W-:Y:S05]  /*0780*/  @P0 EXIT ;  /* 0x000000000000094d */ /* 0x000fea0003800000 */
[----:B------:R-:W-:Y:S01]  /*0790*/  LDS.U16 R5, [R4] ;  /* 0x0000000004057984 */ /* 0x000fe20000000400 */
[----:B------:R-:W-:Y:S04]  /*07a0*/  BSSY.RECONVERGENT B1, `(.L_x_2415) ;  /* 0x0000018000017945 */ /* 0x000fe80003800200 */
[----:B------:R-:W-:Y:S01]  /*07b0*/  BSSY.RELIABLE B0, `(.L_x_2416) ;  /* 0x0000012000007945 */ /* 0x000fe20003800100 */
[----:B-123--:R-:W1:Y:S02]  /*07c0*/  LDS.U16 R6, [R4+0x40] ;  /* 0x0000400004067984 */ /* 0x00ee640000000400 */
[----:B-1----:R-:W-:-:S13]  /*07d0*/  ISETP.GE.U32.AND P0, PT, R5, R6, PT ;  /* 0x000000060500720c */ /* 0x002fda0003f06070 */
[----:B------:R-:W-:Y:S05]  /*07e0*/  @!P0 BRA `(.L_x_2417) ;  /* 0x0000000000388947 */ /* 0x000fea0003800000 */
[----:B------:R-:W1:Y:S04]  /*07f0*/  LDS.U16 R5, [R4] ;  /* 0x0000000004057984 */ /* 0x000e680000000400 */
[----:B------:R-:W2:Y:S01]  /*0800*/  LDS.U16 R6, [R4+0x40] ;  /* 0x0000400004067984 */ /* 0x000ea20000000400 */
[----:B-1----:R-:W-:Y:S02]  /*0810*/  PRMT R7, R5, 0x9910, RZ ;  /* 0x0000991005077816 */ /* 0x002fe400000000ff */
[----:B--2---:R-:W-:-:S03]  /*0820*/  PRMT R5, R6, 0x9910, RZ ;  /* 0x0000991006057816 */ /* 0x004fc600000000ff */
[----:B------:R-:W-:-:S05]  /*0830*/  IMAD.MOV.U32 R6, RZ, RZ, R7 ;  /* 0x000000ffff067224 */ /* 0x000fca00078e0007 */
[----:B------:R-:W-:-:S13]  /*0840*/  ISETP.NE.AND P0, PT, R6, R5, PT ;  /* 0x000000050600720c */ /* 0x000fda0003f05270 */
        /* <DEDUP_REMOVED lines=8> */
.L_x_2417:
[----:B------:R-:W-:Y:S05]  /*08d0*/  BSYNC.RELIABLE B0 ;  /* 0x0000000000007941 */ /* 0x000fea0003800100 */
.L_x_2416:
[----:B------:R-:W1:Y:S04]  /*08e0*/  LDS.64 R6, [R3+0x100] ;  /* 0x0001000003067984 */ /* 0x000e680000000a00 */
[----:B-1----:R-:W-:Y:S04]  /*08f0*/  STS.64 [R3], R6 ;  /* 0x0000000603007388 */ /* 0x002fe80000000a00 */
[----:B------:R-:W1:Y:S04]  /*0900*/  LDS.U16 R5, [R4+0x40] ;  /* 0x0000400004057984 */ /* 0x000e680000000400 */
[----:B-1----:R1:W-:Y:S02]  /*0910*/  STS.U16 [R4], R5 ;  /* 0x0000000504007388 */ /* 0x0023e40000000400 */
.L_x_2418:
[----:B------:R-:W-:Y:S05]  /*0920*/  BSYNC.RECONVERGENT B1 ;  /* 0x0000000000017941 */ /* 0x000fea0003800200 */
.L_x_2415:
[----:B------:R-:W-:Y:S05]  /*0930*/  WARPSYNC.ALL ;  /* 0x0000000000007948 */ /* 0x000fea0003800000 */
[----:B-1----:R-:W-:Y:S01]  /*0940*/  LDS.U16 R5, [R4] ;  /* 0x0000000004057984 */ /* 0x002fe20000000400 */
[----:B------:R-:W-:Y:S04]  /*0950*/  BSSY.RECONVERGENT B2, `(.L_x_2419) ;  /* 0x0000018000027945 */ /* 0x000fe80003800200 */
[----:B------:R-:W-:Y:S01]  /*0960*/  BSSY.RELIABLE B1, `(.L_x_2420) ;  /* 0x0000012000017945 */ /* 0x000fe20003800100 */
[----:B------:R-:W1:Y:S02]  /*0970*/  LDS.U16 R6, [R4+0x20] ;  /* 0x0000200004067984 */ /* 0x000e640000000400 */
        /* <DEDUP_REMOVED lines=16> */
.L_x_2421:
[----:B------:R-:W-:Y:S05]  /*0a80*/  BSYNC.RELIABLE B1 ;  /* 0x0000000000017941 */ /* 0x000fea0003800100 */
.L_x_2420:
[----:B------:R-:W1:Y:S04]  /*0a90*/  LDS.64 R6, [R3+0x80] ;  /* 0x0000800003067984 */ /* 0x000e680000000a00 */
[----:B-1----:R-:W-:Y:S04]  /*0aa0*/  STS.64 [R3], R6 ;  /* 0x0000000603007388 */ /* 0x002fe80000000a00 */
[----:B------:R-:W1:Y:S04]  /*0ab0*/  LDS.U16 R5, [R4+0x20] ;  /* 0x0000200004057984 */ /* 0x000e680000000400 */
[----:B-1----:R1:W-:Y:S02]  /*0ac0*/  STS.U16 [R4], R5 ;  /* 0x0000000504007388 */ /* 0x0023e40000000400 */
.L_x_2422:
[----:B------:R-:W-:Y:S05]  /*0ad0*/  BSYNC.RECONVERGENT B2 ;  /* 0x0000000000027941 */ /* 0x000fea0003800200 */
.L_x_2419:
        /* <DEDUP_REMOVED lines=21> */
.L_x_2425:
[----:B------:R-:W-:Y:S05]  /*0c30*/  BSYNC.RELIABLE B2 ;  /* 0x0000000000027941 */ /* 0x000fea0003800100 */
.L_x_2424:
[----:B------:R-:W1:Y:S04]  /*0c40*/  LDS.64 R6, [R3+0x40] ;  /* 0x0000400003067984 */ /* 0x000e680000000a00 */
[----:B-1----:R-:W-:Y:S04]  /*0c50*/  STS.64 [R3], R6 ;  /* 0x0000000603007388 */ /* 0x002fe80000000a00 */
[----:B------:R-:W1:Y:S04]  /*0c60*/  LDS.U16 R5, [R4+0x10] ;  /* 0x0000100004057984 */ /* 0x000e680000000400 */
[----:B-1----:R1:W-:Y:S02]  /*0c70*/  STS.U16 [R4], R5 ;  /* 0x0000000504007388 */ /* 0x0023e40000000400 */
.L_x_2426:
[----:B------:R-:W-:Y:S05]  /*0c80*/  BSYNC.RECONVERGENT B3 ;  /* 0x0000000000037941 */ /* 0x000fea0003800200 */
.L_x_2423:
        /* <DEDUP_REMOVED lines=21> */
.L_x_2429:
[----:B------:R-:W-:Y:S05]  /*0de0*/  BSYNC.RELIABLE B3 ;  /* 0x0000000000037941 */ /* 0x000fea0003800100 */
.L_x_2428:
[----:B------:R-:W1:Y:S04]  /*0df0*/  LDS.64 R6, [R3+0x20] ;  /* 0x0000200003067984 */ /* 0x000e680000000a00 */
[----:B-1----:R-:W-:Y:S04]  /*0e00*/  STS.64 [R3], R6 ;  /* 0x0000000603007388 */ /* 0x002fe80000000a00 */
[----:B------:R-:W1:Y:S04]  /*0e10*/  LDS.U16 R5, [R4+0x8] ;  /* 0x0000080004057984 */ /* 0x000e680000000400 */
[----:B-1----:R1:W-:Y:S02]  /*0e20*/  STS.U16 [R4], R5 ;  /* 0x0000000504007388 */ /* 0x0023e40000000400 */
.L_x_2430:
[----:B------:R-:W-:Y:S05]  /*0e30*/  BSYNC.RECONVERGENT B4 ;  /* 0x0000000000047941 */ /* 0x000fea0003800200 */
.L_x_2427:
        /* <DEDUP_REMOVED lines=21> */
.L_x_2433:
[----:B------:R-:W-:Y:S05]  /*0f90*/  BSYNC.RELIABLE B4 ;  /* 0x0000000000047941 */ /* 0x000fea0003800100 */
.L_x_2432:
[----:B------:R-:W1:Y:S04]  /*0fa0*/  LDS.64 R6, [R3+0x10] ;  /* 0x0000100003067984 */ /* 0x000e680000000a00 */
[----:B-1----:R-:W-:Y:S04]  /*0fb0*/  STS.64 [R3], R6 ;  /* 0x0000000603007388 */ /* 0x002fe80000000a00 */
[----:B------:R-:W1:Y:S04]  /*0fc0*/  LDS.U16 R5, [R4+0x4] ;  /* 0x0000040004057984 */ /* 0x000e680000000400 */
[----:B-1----:R1:W-:Y:S02]  /*0fd0*/  STS.U16 [R4], R5 ;  /* 0x0000000504007388 */ /* 0x0023e40000000400 */
.L_x_2434:
[----:B------:R-:W-:Y:S05]  /*0fe0*/  BSYNC.RECONVERGENT B5 ;  /* 0x0000000000057941 */ /* 0x000fea0003800200 */
.L_x_2431:
        /* <DEDUP_REMOVED lines=21> */
.L_x_2437:
[----:B------:R-:W-:Y:S05]  /*1140*/  BSYNC.RELIABLE B6 ;  /* 0x0000000000067941 */ /* 0x000fea0003800100 */
.L_x_2436:
[----:B------:R-:W1:Y:S04]  /*1150*/  LDS.64 R6, [R3+0x8] ;  /* 0x0000080003067984 */ /* 0x000e680000000a00 */
[----:B-1----:R-:W-:Y:S04]  /*1160*/  STS.64 [R3], R6 ;  /* 0x0000000603007388 */ /* 0x002fe80000000a00 */
[----:B------:R-:W1:Y:S04]  /*1170*/  LDS.U16 R5, [R4+0x2] ;  /* 0x0000020004057984 */ /* 0x000e680000000400 */
[----:B-1----:R1:W-:Y:S02]  /*1180*/  STS.U16 [R4], R5 ;  /* 0x0000000504007388 */ /* 0x0023e40000000400 */
.L_x_2438:
[----:B------:R-:W-:Y:S05]  /*1190*/  BSYNC.RECONVERGENT B5 ;  /* 0x0000000000057941 */ /* 0x000fea0003800200 */
.L_x_2435:
        /* <DEDUP_REMOVED lines=10> */
[----:B------:R-:W0:Y:S01]  /*1240*/  LDS.U16 R9, [UR4] ;  /* 0x00000004ff097984 */ /* 0x000e220008000400 */
[----:B-1----:R-:W-:-:S03]  /*1250*/  IMAD.WIDE.U32 R6, R0, 0x8, R6 ;  /* 0x0000000800067825 */ /* 0x002fc600078e0006 */
[----:B0-----:R-:W-:Y:S04]  /*1260*/  STG.E.U16 desc[UR8][R2.64], R9 ;  /* 0x0000000902007986 */ /* 0x001fe8000c101508 */
[----:B------:R-:W-:Y:S01]  /*1270*/  STG.E.64 desc[UR8][R6.64], R4 ;  /* 0x0000000406007986 */ /* 0x000fe2000c101b08 */
[----:B------:R-:W-:Y:S05]  /*1280*/  EXIT ;  /* 0x000000000000794d */ /* 0x000fea0003800000 */
.L_x_2439:
        /* <DEDUP_REMOVED lines=15> */
.L_x_4920:


//--------------------- .text.uncontiguous_reduce_u16 --------------------------
	.section	.text.uncontiguous_reduce_u16,"ax",@progbits
	.align	128
        .global         uncontiguous_reduce_u16
        .type           uncontiguous_reduce_u16,@function
        .size           uncontiguous_reduce_u16,(.L_x_4863 - uncontiguous_reduce_u16)
        .other          uncontiguous_reduce_u16,@"STO_CUDA_ENTRY STV_DEFAULT"
uncontiguous_reduce_u16:
.text.uncontiguous_reduce_u16:
        /* <DEDUP_REMOVED lines=8> */
[----:B------:R-:W5:Y:S01]  /*0080*/  LDCU UR9, c[0x0][0x3a8] ;  /* 0x00007500ff0977ac */ /* 0x000f620008000800 */
[----:B------:R-:W0:Y:S01]  /*0090*/  LDCU.64 UR10, c[0x0][0x358] ;  /* 0x00006b00ff0a77ac */ /* 0x000e220008000a00 */
[----:B-1----:R-:W-:-:S04]  /*00a0*/  ULEA UR4, UR6, UR4, 0x18 ;  /* 0x0000000406047291 */ /* 0x002fc8000f8ec0ff */
[----:B--2---:R-:W-:Y:S02]  /*00b0*/  ULEA UR6, UR5, UR4, 0x1 ;  /* 0x0000000405067291 */ /* 0x004fe4000f8e08ff */
[----:B-----5:R-:W-:Y:S01]  /*00c0*/  UIADD3 UR7, UPT, UPT, UR9, -0x1, URZ ;  /* 0xffffffff09077890 */ /* 0x020fe2000fffe0ff */
[----:B0-----:R-:W-:-:S03]  /*00d0*/  IMAD R21, R21, UR5, RZ ;  /* 0x0000000515157c24 */ /* 0x001fc6000f8e02ff */
[C---:B---3--:R-:W-:Y:S02]  /*00e0*/  LEA R2, R0.reuse, UR6, 0x3 ;  /* 0x0000000600027c11 */ /* 0x048fe4000f8e18ff */
[----:B------:R-:W-:Y:S01]  /*00f0*/  LEA R20, R21, R0, 0x1 ;  /* 0x0000000015147211 */ /* 0x000fe200078e08ff */
[----:B------:R-:W-:Y:S01]  /*0100*/  IMAD.MOV.U32 R21, RZ, RZ, RZ ;  /* 0x000000ffff157224 */ /* 0x000fe200078e00ff */
[----:B------:R-:W-:Y:S02]  /*0110*/  LEA R3, R0, UR4, 0x1 ;  /* 0x0000000400037c11 */ /* 0x000fe4000f8e08ff */
[----:B------:R-:W-:Y:S02]  /*0120*/  IADD3 R18, PT, PT, R20, UR5, RZ ;  /* 0x0000000514127c10 */ /* 0x000fe4000fffe0ff */
[----:B------:R0:W-:Y:S02]  /*0130*/  STS.64 [R2], R20 ;  /* 0x0000001402007388 */ /* 0x0001e40000000a00 */
[----:B----4-:R-:W-:-:S02]  /*0140*/  ISETP.GE.U32.AND P0, PT, R18, UR12, PT ;  /* 0x0000000c12007c0c */ /* 0x010fc4000bf06070 */
[----:B------:R0:W-:Y:S02]  /*0150*/  STS.U16 [R3], RZ ;  /* 0x000000ff03007388 */ /* 0x0001e40000000400 */
        /* <DEDUP_REMOVED lines=26> */
.L_x_2468:
        /* <DEDUP_REMOVED lines=34> */
.L_x_2445:
[----:B------:R-:W-:Y:S01]  /*0520*/  MOV R28, R14 ;  /* 0x0000000e001c7202 */ /* 0x000fe20000000f00 */
[----:B------:R-:W-:Y:S01]  /*0530*/  IMAD.MOV.U32 R13, RZ, RZ, R15 ;  /* 0x000000ffff0d7224 */ /* 0x000fe200078e000f */
[----:B------:R-:W-:Y:S01]  /*0540*/  MOV R12, R16 ;  /* 0x00000010000c7202 */ /* 0x000fe20000000f00 */
[----:B------:R-:W-:Y:S01]  /*0550*/  IMAD.MOV.U32 R11, RZ, RZ, R17 ;  /* 0x000000ffff0b7224 */ /* 0x000fe200078e0011 */
[----:B------:R-:W-:-:S07]  /*0560*/  MOV R10, 0x580 ;  /* 0x00000580000a7802 */ /* 0x000fce0000000f00 */
[----:B------:R-:W-:Y:S05]  /*0570*/  CALL.REL.NOINC `($__internal_26_$__cuda_sm20_div_s64) ;  /* 0x0000007000087944 */ /* 0x000fea0003c00000 */
        /* <DEDUP_REMOVED lines=9> */
.L_x_2446:
[----:B------:R-:W-:Y:S05]  /*0610*/  BSYNC.RECONVERGENT B1 ;  /* 0x0000000000017941 */ /* 0x000fea0003800200 */
.L_x_2444:
        /* <DEDUP_REMOVED lines=35> */
.L_x_2448:
[----:B------:R-:W-:Y:S01]  /*0850*/  IMAD.MOV.U32 R28, RZ, RZ, R6 ;  /* 0x000000ffff1c7224 */ /* 0x000fe200078e0006 */
[----:B------:R-:W-:Y:S01]  /*0860*/  MOV R13, R7 ;  /* 0x00000007000d7202 */ /* 0x000fe20000000f00 */
[----:B------:R-:W-:Y:S01]  /*0870*/  IMAD.MOV.U32 R12, RZ, RZ, R16 ;  /* 0x000000ffff0c7224 */ /* 0x000fe200078e0010 */
[----:B------:R-:W-:Y:S02]  /*0880*/  MOV R11, R17 ;  /* 0x00000011000b7202 */ /* 0x000fe40000000f00 */
[----:B------:R-:W-:-:S07]  /*0890*/  MOV R10, 0x8b0 ;  /* 0x000008b0000a7802 */ /* 0x000fce0000000f00 */
[----:B------:R-:W-:Y:S05]  /*08a0*/  CALL.REL.NOINC `($__internal_26_$__cuda_sm20_div_s64) ;  /* 0x0000006c003c7944 */ /* 0x000fea0003c00000 */
        /* <DEDUP_REMOVED lines=9> */
.L_x_2449:
[----:B------:R-:W-:Y:S05]  /*0940*/  BSYNC.RECONVERGENT B1 ;  /* 0x0000000000017941 */ /* 0x000fea0003800200 */
.L_x_2447:
        /* <DEDUP_REMOVED lines=34> */
.L_x_2451:
[----:B------:R-:W-:Y:S01]  /*0b70*/  IMAD.MOV.U32 R28, RZ, RZ, R14 ;  /* 0x000000ffff1c7224 */ /* 0x000fe200078e000e */
[----:B------:R-:W-:Y:S01]  /*0b80*/  MOV R13, R15 ;  /* 0x0000000f000d7202 */ /* 0x000fe20000000f00 */
[----:B------:R-:W-:Y:S01]  /*0b90*/  IMAD.MOV.U32 R12, RZ, RZ, R6 ;  /* 0x000000ffff0c7224 */ /* 0x000fe200078e0006 */
[----:B------:R-:W-:Y:S02]  /*0ba0*/  MOV R11, R7 ;  /* 0x00000007000b7202 */ /* 0x000fe40000000f00 */
[----:B------:R-:W-:-:S07]  /*0bb0*/  MOV R10, 0xbd0 ;  /* 0x00000bd0000a7802 */ /* 0x000fce0000000f00 */
[----:B------:R-:W-:Y:S05]  /*0bc0*/  CALL.REL.NOINC `($__internal_26_$__cuda_sm20_div_s64) ;  /* 0x0000006800747944 */ /* 0x000fea0003c00000 */
        /* <DEDUP_REMOVED lines=11> */
.L_x_2452:
[----:B------:R-:W-:Y:S05]  /*0c80*/  BSYNC.RECONVERGENT B1 ;  /* 0x0000000000017941 */ /* 0x000fea0003800200 */
.L_x_2450:
        /* <DEDUP_REMOVED lines=35> */
.L_x_2454:
[----:B------:R-:W-:Y:S01]  /*0ec0*/  MOV R28, R16 ;  /* 0x00000010001c7202 */ /* 0x000fe20000000f00 */
[----:B------:R-:W-:Y:S01]  /*0ed0*/  IMAD.MOV.U32 R13, RZ, RZ, R17 ;  /* 0x000000ffff0d7224 */ /* 0x000fe200078e0011 */
[----:B------:R-:W-:Y:S01]  /*0ee0*/  MOV R12, R6 ;  /* 0x00000006000c7202 */ /* 0x000fe20000000f00 */
[----:B------:R-:W-:Y:S01]  /*0ef0*/  IMAD.MOV.U32 R11, RZ, RZ, R7 ;  /* 0x000000ffff0b7224 */ /* 0x000fe200078e0007 */
[----:B------:R-:W-:-:S07]  /*0f00*/  MOV R10, 0xf20 ;  /* 0x00000f20000a7802 */ /* 0x000fce0000000f00 */
[----:B------:R-:W-:Y:S05]  /*0f10*/  CALL.REL.NOINC `($__internal_26_$__cuda_sm20_div_s64) ;  /* 0x0000006400a07944 */ /* 0x000fea0003c00000 */
        /* <DEDUP_REMOVED lines=11> */
.L_x_2455:
[----:B------:R-:W-:Y:S05]  /*0fd0*/  BSYNC.RECONVERGENT B1 ;  /* 0x0000000000017941 */ /* 0x000fea0003800200 */
.L_x_2453:
        /* <DEDUP_REMOVED lines=36> */
.L_x_2457:
        /* <DEDUP_REMOVED lines=17> */
.L_x_2458:
[----:B------:R-:W-:Y:S05]  /*1330*/  BSYNC.RECONVERGENT B1 ;  /* 0x0000000000017941 */ /* 0x000fea0003800200 */
.L_x_2456:
        /* <DEDUP_REMOVED lines=36> */
.L_x_2460:
[----:B------:R-:W-:Y:S01]  /*1580*/  MOV R28, R34 ;  /* 0x00000022001c7202 */ /* 0x000fe20000000f00 */
[----:B------:R-:W-:Y:S01]  /*1590*/  IMAD.MOV.U32 R13, RZ, RZ, R35 ;  /* 0x000000ffff0d7224 */ /* 0x000fe200078e0023 */
[----:B------:R-:W-:Y:S01]  /*15a0*/  MOV R12, R16 ;  /* 0x00000010000c7202 */ /* 0x000fe20000000f00 */
[----:B------:R-:W-:Y:S01]  /*15b0*/  IMAD.MOV.U32 R11, RZ, RZ, R17 ;  /* 0x000000ffff0b7224 */ /* 0x000fe200078e0011 */
[----:B------:R-:W-:-:S07]  /*15c0*/  MOV R10, 0x15e0 ;  /* 0x000015e0000a7802 */ /* 0x000fce0000000f00 */
[----:B------:R-:W-:Y:S05]  /*15d0*/  CALL.REL.NOINC `($__internal_26_$__cuda_sm20_div_s64) ;  /* 0x0000005c00f07944 */ /* 0x000fea0003c00000 */
        /* <DEDUP_REMOVED lines=11> */
.L_x_2461:
[----:B------:R-:W-:Y:S05]  /*1690*/  BSYNC.RECONVERGENT B1 ;  /* 0x0000000000017941 */ /* 0x000fea0003800200 */
.L_x_2459:
        /* <DEDUP_REMOVED lines=36> */
.L_x_2463:
        /* <DEDUP_REMOVED lines=16> */
.L_x_2464:
[----:B------:R-:W-:Y:S05]  /*19e0*/  BSYNC.RECONVERGENT B1 ;  /* 0x0000000000017941 */ /* 0x000fea0003800200 */
.L_x_2462:
        /* <DEDUP_REMOVED lines=36> */
.L_x_2466:
[----:B------:R-:W-:Y:S01]  /*1c30*/  IMAD.MOV.U32 R28, RZ, RZ, R34 ;  /* 0x000000ffff1c7224 */ /* 0x000fe200078e0022 */
[----:B------:R-:W-:Y:S01]  /*1c40*/  MOV R13, R35 ;  /* 0x00000023000d7202 */ /* 0x000fe20000000f00 */
[----:B------:R-:W-:Y:S01]  /*1c50*/  IMAD.MOV.U32 R12, RZ, RZ, R16 ;  /* 0x000000ffff0c7224 */ /* 0x000fe200078e0010 */
[----:B------:R-:W-:Y:S02]  /*1c60*/  MOV R11, R17 ;  /* 0x00000011000b7202 */ /* 0x000fe40000000f00 */
[----:B------:R-:W-:-:S07]  /*1c70*/  MOV R10, 0x1c90 ;  /* 0x00001c90000a7802 */ /* 0x000fce0000000f00 */
[----:B------:R-:W-:Y:S05]  /*1c80*/  CALL.REL.NOINC `($__internal_26_$__cuda_sm20_div_s64) ;  /* 0x0000005800447944 */ /* 0x000fea0003c00000 */
        /* <DEDUP_REMOVED lines=10> */
.L_x_2467:
[----:B------:R-:W-:Y:S05]  /*1d30*/  BSYNC.RECONVERGENT B1 ;  /* 0x0000000000017941 */ /* 0x000fea0003800200 */
.L_x_2465:
        /* <DEDUP_REMOVED lines=8> */
.L_x_2443:
        /* <DEDUP_REMOVED lines=36> */
.L_x_2471:
        /* <DEDUP_REMOVED lines=14> */
.L_x_2472:
[----:B------:R-:W-:Y:S05]  /*20e0*/  BSYNC.RECONVERGENT B1 ;  /* 0x0000000000017941 */ /* 0x000fea0003800200 */
.L_x_2470:
        /* <DEDUP_REMOVED lines=34> */
.L_x_2474:
[----:B------:R-:W-:Y:S01]  /*2310*/  IMAD.MOV.U32 R28, RZ, RZ, R6 ;  /* 0x000000ffff1c7224 */ /* 0x000fe200078e0006 */
[----:B------:R-:W-:Y:S01]  /*2320*/  MOV R13, R7 ;  /* 0x00000007000d7202 */ /* 0x000fe20000000f00 */
[----:B------:R-:W-:Y:S01]  /*2330*/  IMAD.MOV.U32 R12, RZ, RZ, R16 ;  /* 0x000000ffff0c7224 */ /* 0x000fe200078e0010 */
[----:B------:R-:W-:Y:S02]  /*2340*/  MOV R11, R17 ;  /* 0x00000011000b7202 */ /* 0x000fe40000000f00 */
[----:B------:R-:W-:-:S07]  /*2350*/  MOV R10, 0x2370 ;  /* 0x00002370000a7802 */ /* 0x000fce0000000f00 */
[----:B------:R-:W-:Y:S05]  /*2360*/  CALL.REL.NOINC `($__internal_26_$__cuda_sm20_div_s64) ;  /* 0x00000050008c7944 */ /* 0x000fea0003c00000 */
        /* <DEDUP_REMOVED lines=9> */
.L_x_2475:
[----:B------:R-:W-:Y:S05]  /*2400*/  BSYNC.RECONVERGENT B1 ;  /* 0x0000000000017941 */ /* 0x000fea0003800200 */
.L_x_2473:
        /* <DEDUP_REMOVED lines=36> */
.L_x_2477:
        /* <DEDUP_REMOVED lines=16> */
.L_x_2478:
[----:B------:R-:W-:Y:S05]  /*2750*/  BSYNC.RECONVERGENT B1 ;  /* 0x0000000000017941 */ /* 0x000fea0003800200 */
.L_x_2476:
        /* <DEDUP_REMOVED lines=35> */
.L_x_2480:
        /* <DEDUP_REMOVED lines=16> */
.L_x_2481:
[----:B------:R-:W-:Y:S05]  /*2a90*/  BSYNC.RECONVERGENT B1 ;  /* 0x0000000000017941 */ /* 0x000fea0003800200 */
.L_x_2479:
[----:B------:R-:W-:Y:S01]  /*2aa0*/  IMAD R9, R9, R38, RZ ;  /* 0x0000002609097224 */ /* 0x000fe200078e02ff */
[----:B------:R-:W-:Y:S01]  /*2ab0*/  IADD3 R8, PT, PT, R8, -0x2, RZ ;  /* 0xfffffffe08087810 */ /* 0x000fe20007ffe0ff */
[----:B------:R-:W-:Y:S02]  /*2ac0*/  IMAD.MOV.U32 R34, RZ, RZ, R4 ;  /* 0x000000ffff227224 */ /* 0x000fe400078e0004 */
[-C--:B------:R-:W-:Y:S02]  /*2ad0*/  IMAD R9, R39, R10.reuse, R9 ;  /* 0x0000000a27097224 */ /* 0x080fe400078e0209 */
[----:B------:R-:W-:-:S04]  /*2ae0*/  IMAD.WIDE.U32 R4, R38, R10, R34 ;  /* 0x0000000a26047225 */ /* 0x000fc800078e0022 */
[----:B------:R-:W-:-:S07]  /*2af0*/  IMAD.IADD R5, R5, 0x1, R9 ;  /* 0x0000000105057824 */ /* 0x000fce00078e0209 */
.L_x_2469:
        /* <DEDUP_REMOVED lines=31> */
.L_x_2483:
[----:B------:R-:W-:Y:S01]  /*2cf0*/  MOV R22, R14 ;  /* 0x0000000e00167202 */ /* 0x000fe20000000f00 */
[----:B------:R-:W-:Y:S01]  /*2d00*/  IMAD.MOV.U32 R9, RZ, RZ, R15 ;  /* 0x000000ffff097224 */ /* 0x000fe200078e000f */
[----:B------:R-:W-:Y:S01]  /*2d10*/  MOV R24, R16 ;  /* 0x0000001000187202 */ /* 0x000fe20000000f00 */
[----:B------:R-:W-:Y:S01]  /*2d20*/  IMAD.MOV.U32 R23, RZ, RZ, R17 ;  /* 0x000000ffff177224 */ /* 0x000fe200078e0011 */
[----:B------:R-:W-:-:S07]  /*2d30*/  MOV R28, 0x2d50 ;  /* 0x00002d50001c7802 */ /* 0x000fce0000000f00 */
[----:B------:R-:W-:Y:S05]  /*2d40*/  CALL.REL.NOINC `($__internal_27_$__cuda_sm20_rem_s64) ;  /* 0x0000004c00607944 */ /* 0x000fea0003c00000 */
.L_x_2484:
[----:B------:R-:W-:Y:S05]  /*2d50*/  BSYNC.RECONVERGENT B1 ;  /* 0x0000000000017941 */ /* 0x000fea0003800200 */
.L_x_2482:
        /* <DEDUP_REMOVED lines=30> */
.L_x_2486:
[----:B------:R-:W-:Y:S01]  /*2f40*/  MOV R24, R16 ;  /* 0x0000001000187202 */ /* 0x000fe20000000f00 */
[----:B------:R-:W-:Y:S01]  /*2f50*/  IMAD.MOV.U32 R23, RZ, RZ, R17 ;  /* 0x000000ffff177224 */ /* 0x000fe200078e0011 */
[----:B------:R-:W-:Y:S01]  /*2f60*/  MOV R22, R6 ;  /* 0x0000000600167202 */ /* 0x000fe20000000f00 */
[----:B------:R-:W-:Y:S01]  /*2f70*/  IMAD.MOV.U32 R9, RZ, RZ, R7 ;  /* 0x000000ffff097224 */ /* 0x000fe200078e0007 */
[----:B------:R-:W-:-:S07]  /*2f80*/  MOV R28, 0x2fa0 ;  /* 0x00002fa0001c7802 */ /* 0x000fce0000000f00 */
[----:B------:R-:W-:Y:S05]  /*2f90*/  CALL.REL.NOINC `($__internal_27_$__cuda_sm20_rem_s64) ;  /* 0x0000004800cc7944 */ /* 0x000fea0003c00000 */
[----:B------:R-:W-:Y:S01]  /*2fa0*/  MOV R6, R10 ;  /* 0x0000000a00067202 */ /* 0x000fe20000000f00 */
[----:B------:R-:W-:-:S07]  /*2fb0*/  IMAD.MOV.U32 R7, RZ, RZ, R11 ;  /* 0x000000ffff077224 */ /* 0x000fce00078e000b */
.L_x_2487:
[----:B------:R-:W-:Y:S05]  /*2fc0*/  BSYNC.RECONVERGENT B1 ;  /* 0x0000000000017941 */ /* 0x000fea0003800200 */
.L_x_2485:
[----:B------:R-:W-:Y:S02]  /*2fd0*/  IMAD R7, R7, R30, RZ ;  /* 0x0000001e07077224 */ /* 0x000fe400078e02ff */
[----:B------:R-:W-:-:S04]  /*2fe0*/  IMAD.WIDE.U32 R4, R30, R6, R4 ;  /* 0x000000061e047225 */ /* 0x000fc800078e0004 */
[----:B------:R-:W-:-:S05]  /*2ff0*/  IMAD R7, R31, R6, R7 ;  /* 0x000000061f077224 */ /* 0x000fca00078e0207 */
[----:B------:R-:W-:-:S07]  /*3000*/  IADD3 R5, PT, PT, R5, R7, RZ ;  /* 0x0000000705057210 */ /* 0x000fce0007ffe0ff */
.L_x_2442:
[----:B------:R-:W0:Y:S02]  /*3010*/  LDCU.64 UR14, c[0x0][0x390] ;  /* 0x00007200ff0e77ac */ /* 0x000e240008000a00 */
[----:B0-----:R-:W-:Y:S02]  /*3020*/  LEA R6, P0, R26, UR14, 0x1 ;  /* 0x0000000e1a067c11 */ /* 0x001fe4000f8008ff */
[----:B------:R-:W-:Y:S02]  /*3030*/  LEA R8, P1, R4, UR14, 0x1 ;  /* 0x0000000e04087c11 */ /* 0x000fe4000f8208ff */
[----:B------:R-:W-:Y:S02]  /*3040*/  LEA.HI.X R7, R26, UR15, R27, 0x1, P0 ;  /* 0x0000000f1a077c11 */ /* 0x000fe400080f0c1b */
[----:B------:R-:W-:-:S03]  /*3050*/  LEA.HI.X R9, R4, UR15, R5, 0x1, P1 ;  /* 0x0000000f04097c11 */ /* 0x000fc600088f0c05 */
[----:B------:R-:W2:Y:S04]  /*3060*/  LDG.E.U16 R6, desc[UR10][R6.64] ;  /* 0x0000000a06067981 */ /* 0x000ea8000c1e1500 */
[----:B------:R-:W2:Y:S02]  /*3070*/  LDG.E.U16 R8, desc[UR10][R8.64] ;  /* 0x0000000a08087981 */ /* 0x000ea4000c1e1500 */
[----:B--2---:R-:W-:-:S13]  /*3080*/  ISETP.GE.U32.AND P0, PT, R6, R8, PT ;  /* 0x000000080600720c */ /* 0x004fda0003f06070 */
[----:B------:R0:W-:Y:S04]  /*3090*/  @!P0 STS.U16 [R3], R6 ;  /* 0x0000000603008388 */ /* 0x0001e80000000400 */
[----:B------:R0:W-:Y:S04]  /*30a0*/  @!P0 STS.64 [R2], R18 ;  /* 0x0000001202008388 */ /* 0x0001e80000000a00 */
[----:B------:R0:W-:Y:S04]  /*30b0*/  @P0 STS.U16 [R3], R6 ;  /* 0x0000000603000388 */ /* 0x0001e80000000400 */
[----:B------:R0:W-:Y:S01]  /*30c0*/  @P0 STS.64 [R2], R20 ;  /* 0x0000001402000388 */ /* 0x0001e20000000a00 */
[----:B------:R-:W-:Y:S05]  /*30d0*/  BRA `(.L_x_2488) ;  /* 0x0000003400c87947 */ /* 0x000fea0003800000 */
.L_x_2441:
        /* <DEDUP_REMOVED lines=25> */
.L_x_2515:
        /* <DEDUP_REMOVED lines=32> */
.L_x_2492:
[----:B------:R-:W-:Y:S01]  /*3470*/  MOV R28, R14 ;  /* 0x0000000e001c7202 */ /* 0x000fe20000000f00 */
[----:B------:R-:W-:Y:S01]  /*3480*/  IMAD.MOV.U32 R13, RZ, RZ, R9 ;  /* 0x000000ffff0d7224 */ /* 0x000fe200078e0009 */
[----:B------:R-:W-:Y:S01]  /*3490*/  MOV R12, R22 ;  /* 0x00000016000c7202 */ /* 0x000fe20000000f00 */
[----:B------:R-:W-:Y:S01]  /*34a0*/  IMAD.MOV.U32 R11, RZ, RZ, R23 ;  /* 0x000000ffff0b7224 */ /* 0x000fe200078e0017 */
[----:B------:R-:W-:-:S07]  /*34b0*/  MOV R10, 0x34d0 ;  /* 0x000034d0000a7802 */ /* 0x000fce0000000f00 */
[----:B-1----:R-:W-:Y:S05]  /*34c0*/  CALL.REL.NOINC `($__internal_26_$__cuda_sm20_div_s64) ;  /* 0x0000004000347944 */ /* 0x002fea0003c00000 */
        /* <DEDUP_REMOVED lines=10> */
.L_x_2493:
[----:B------:R-:W-:Y:S05]  /*3570*/  BSYNC.RECONVERGENT B1 ;  /* 0x0000000000017941 */ /* 0x000fea0003800200 */
.L_x_2491:
        /* <DEDUP_REMOVED lines=38> */
.L_x_2495:
        /* <DEDUP_REMOVED lines=17> */
.L_x_2496:
[----:B------:R-:W-:Y:S05]  /*38f0*/  BSYNC.RECONVERGENT B1 ;  /* 0x0000000000017941 */ /* 0x000fea0003800200 */
.L_x_2494:
        /* <DEDUP_REMOVED lines=38> */
.L_x_2498:
        /* <DEDUP_REMOVED lines=17> */
.L_x_2499:
[----:B------:R-:W-:Y:S05]  /*3c70*/  BSYNC.RECONVERGENT B1 ;  /* 0x0000000000017941 */ /* 0x000fea0003800200 */
.L_x_2497:
        /* <DEDUP_REMOVED lines=37> */
.L_x_2501:
        /* <DEDUP_REMOVED lines=17> */
.L_x_2502:
[----:B------:R-:W-:Y:S05]  /*3fe0*/  BSYNC.RECONVERGENT B1 ;  /* 0x0000000000017941 */ /* 0x000fea0003800200 */
.L_x_2500:
        /* <DEDUP_REMOVED lines=38> */
.L_x_2504:
        /* <DEDUP_REMOVED lines=17> */
.L_x_2505:
[----:B------:R-:W-:Y:S05]  /*4360*/  BSYNC.RECONVERGENT B1 ;  /* 0x0000000000017941 */ /* 0x000fea0003800200 */
.L_x_2503:
        /* <DEDUP_REMOVED lines=38> */
.L_x_2507:
        /* <DEDUP_REMOVED lines=17> */
.L_x_2508:
[----:B------:R-:W-:Y:S05]  /*46e0*/  BSYNC.RECONVERGENT B1 ;  /* 0x0000000000017941 */ /* 0x000fea0003800200 */
.L_x_2506:
        /* <DEDUP_REMOVED lines=38> */
.L_x_2510:
        /* <DEDUP_REMOVED lines=17> */
.L_x_2511:
[----:B------:R-:W-:Y:S05]  /*4a60*/  BSYNC.RECONVERGENT B1 ;  /* 0x0000000000017941 */ /* 0x000fea0003800200 */
.L_x_2509:
        /* <DEDUP_REMOVED lines=37> */
.L_x_2513:
        /* <DEDUP_REMOVED lines=17> */
.L_x_2514:
[----:B------:R-:W-:Y:S05]  /*4dd0*/  BSYNC.RECONVERGENT B1 ;  /* 0x0000000000017941 */ /* 0x000fea0003800200 */
.L_x_2512:
        /* <DEDUP_REMOVED lines=12> */
.L_x_2490:
        /* <DEDUP_REMOVED lines=36> */
.L_x_2518:
        /* <DEDUP_REMOVED lines=16> */
.L_x_2519:
[----:B------:R-:W-:Y:S05]  /*51e0*/  BSYNC.RECONVERGENT B1 ;  /* 0x0000000000017941 */ /* 0x000fea0003800200 */
.L_x_2517:
        /* <DEDUP_REMOVED lines=41> */
.L_x_2521:
        /* <DEDUP_REMOVED lines=17> */
.L_x_2522:
[----:B------:R-:W-:Y:S05]  /*5590*/  BSYNC.RECONVERGENT B1 ;  /* 0x0000000000017941 */ /* 0x000fea0003800200 */
.L_x_2520:
        /* <DEDUP_REMOVED lines=40> */
.L_x_2524:
        /* <DEDUP_REMOVED lines=17> */
.L_x_2525:
[----:B------:R-:W-:Y:S05]  /*5930*/  BSYNC.RECONVERGENT B1 ;  /* 0x0000000000017941 */ /* 0x000fea0003800200 */
.L_x_2523:
        /* <DEDUP_REMOVED lines=40> */
.L_x_2527:
        /* <DEDUP_REMOVED lines=17> */
.L_x_2528:
[----:B------:R-:W-:Y:S05]  /*5cd0*/  BSYNC.RECONVERGENT B1 ;  /* 0x0000000000017941 */ /* 0x000fea0003800200 */
.L_x_2526:
        /* <DEDUP_REMOVED lines=9> */
.L_x_2516:
        /* <DEDUP_REMOVED lines=35> */
.L_x_2531:
[----:B------:R-:W-:Y:S01]  /*5fa0*/  IMAD.MOV.U32 R28, RZ, RZ, R14 ;  /* 0x000000ffff1c7224 */ /* 0x000fe200078e000e */
[----:B------:R-:W-:Y:S01]  /*5fb0*/  MOV R13, R9 ;  /* 0x00000009000d7202 */ /* 0x000fe20000000f00 */
[----:B------:R-:W-:Y:S01]  /*5fc0*/  IMAD.MOV.U32 R12, RZ, RZ, R16 ;  /* 0x000000ffff0c7224 */ /* 0x000fe200078e0010 */
[----:B------:R-:W-:Y:S02]  /*5fd0*/  MOV R11, R17 ;  /* 0x00000011000b7202 */ /* 0x000fe40000000f00 */
[----:B------:R-:W-:-:S07]  /*5fe0*/  MOV R10, 0x6000 ;  /* 0x00006000000a7802 */ /* 0x000fce0000000f00 */
[----:B------:R-:W-:Y:S05]  /*5ff0*/  CALL.REL.NOINC `($__internal_26_$__cuda_sm20_div_s64) ;  /* 0x0000001400687944 */ /* 0x000fea0003c00000 */
[----:B------:R-:W-:Y:S02]  /*6000*/  IADD3 R13, P0, PT, RZ, -R24, RZ ;  /* 0x80000018ff0d7210 */ /* 0x000fe40007f1e0ff */
[----:B------:R-:W-:-:S03]  /*6010*/  MOV R15, R9 ;  /* 0x00000009000f7202 */ /* 0x000fc60000000f00 */
[----:B------:R-:W-:Y:S02]  /*6020*/  IMAD.X R7, RZ, RZ, ~R25, P0 ;  /* 0x000000ffff077224 */ /* 0x000fe400000e0e19 */
[----:B------:R-:W-:-:S04]  /*6030*/  IMAD.WIDE.U32 R10, R16, R13, R14 ;  /* 0x0000000d100a7225 */ /* 0x000fc800078e000e */
[----:B------:R-:W-:Y:S01]  /*6040*/  IMAD R7, R7, R16, RZ ;  /* 0x0000001007077224 */ /* 0x000fe200078e02ff */
[----:B------:R-:W-:-:S03]  /*6050*/  MOV R16, R24 ;  /* 0x0000001800107202 */ /* 0x000fc60000000f00 */
[----:B------:R-:W-:Y:S02]  /*6060*/  IMAD R7, R17, R13, R7 ;  /* 0x0000000d11077224 */ /* 0x000fe400078e0207 */
[----:B------:R-:W-:Y:S02]  /*6070*/  IMAD.MOV.U32 R13, RZ, RZ, R10 ;  /* 0x000000ffff0d7224 */ /* 0x000fe400078e000a */
[----:B------:R-:W-:Y:S01]  /*6080*/  IMAD.MOV.U32 R17, RZ, RZ, R25 ;  /* 0x000000ffff117224 */ /* 0x000fe200078e0019 */
[----:B------:R-:W-:-:S07]  /*6090*/  IADD3 R9, PT, PT, R11, R7, RZ ;  /* 0x000000070b097210 */ /* 0x000fce0007ffe0ff */
.L_x_2532:
[----:B------:R-:W-:Y:S05]  /*60a0*/  BSYNC.RECONVERGENT B1 ;  /* 0x0000000000017941 */ /* 0x000fea0003800200 */
.L_x_2530:
        /* <DEDUP_REMOVED lines=40> */
.L_x_2534:
        /* <DEDUP_REMOVED lines=17> */
.L_x_2535:
[----:B------:R-:W-:Y:S05]  /*6440*/  BSYNC.RECONVERGENT B1 ;  /* 0x0000000000017941 */ /* 0x000fea0003800200 */
.L_x_2533:
        /* <DEDUP_REMOVED lines=9> */
.L_x_2529:
        /* <DEDUP_REMOVED lines=31> */
.L_x_2537:
[----:B------:R-:W-:Y:S02]  /*66d0*/  MOV R24, R22 ;  /* 0x0000001600187202 */ /* 0x000fe40000000f00 */
[----:B------:R-:W-:Y:S02]  /*66e0*/  MOV R22, R14 ;  /* 0x0000000e00167202 */ /* 0x000fe40000000f00 */
[----:B------:R-:W-:-:S07]  /*66f0*/  MOV R28, 0x6710 ;  /* 0x00006710001c7802 */ /* 0x000fce0000000f00 */
[----:B------:R-:W-:Y:S05]  /*6700*/  CALL.REL.NOINC `($__internal_27_$__cuda_sm20_rem_s64) ;  /* 0x0000001000f07944 */ /* 0x000fea0003c00000 */
.L_x_2538:
[----:B------:R-:W-:Y:S05]  /*6710*/  BSYNC.RECONVERGENT B1 ;  /* 0x0000000000017941 */ /* 0x000fea0003800200 */
.L_x_2536:
        /* <DEDUP_REMOVED lines=8> */
.L_x_2489:
[----:B------:R-:W0:Y:S02]  /*67a0*/  LDCU.64 UR14, c[0x0][0x390] ;  /* 0x00007200ff0e77ac */ /* 0x000e240008000a00 */
[----:B0-----:R-:W-:-:S04]  /*67b0*/  LEA R4, P0, R6, UR14, 0x1 ;  /* 0x0000000e06047c11 */ /* 0x001fc8000f8008ff */
[----:B------:R-:W-:-:S05]  /*67c0*/  LEA.HI.X R5, R6, UR15, R5, 0x1, P0 ;  /* 0x0000000f06057c11 */ /* 0x000fca00080f0c05 */
[----:B------:R-:W2:Y:S04]  /*67d0*/  LDG.E.U16 R4, desc[UR10][R4.64] ;  /* 0x0000000a04047981 */ /* 0x000ea8000c1e1500 */
[----:B--2---:R1:W-:Y:S04]  /*67e0*/  STS.U16 [R3], R4 ;  /* 0x0000000403007388 */ /* 0x0043e80000000400 */
[----:B------:R1:W-:Y:S02]  /*67f0*/  STS.64 [R2], R20 ;  /* 0x0000001402007388 */ /* 0x0003e40000000a00 */
.L_x_2488:
[----:B------:R-:W-:Y:S05]  /*6800*/  BSYNC.RECONVERGENT B0 ;  /* 0x0000000000007941 */ /* 0x000fea0003800200 */
.L_x_2440:
[----:B------:R-:W-:Y:S01]  /*6810*/  BAR.SYNC.DEFER_BLOCKING 0x0 ;  /* 0x0000000000007b1d */ /* 0x000fe20000010000 */
[----:B------:R-:W-:-:S09]  /*6820*/  UISETP.GE.U32.AND UP0, UPT, UR5, 0x42, UPT ;  /* 0x000000420500788c */ /* 0x000fd2000bf06070 */
[----:B------:R-:W-:Y:S05]  /*6830*/  BRA.U !UP0, `(.L_x_2539) ;  /* 0x00000001088c7547 */ /* 0x000fea000b800000 */
.L_x_2544:
[----:B------:R-:W-:Y:S01]  /*6840*/  UMOV UR4, UR5 ;  /* 0x0000000500047c82 */ /* 0x000fe20008000000 */
[----:B------:R-:W-:Y:S01]  /*6850*/  USHF.R.U32.HI UR5, URZ, 0x1, UR5 ;  /* 0x00000001ff057899 */ /* 0x000fe20008011605 */
[----:B------:R-:W-:Y:S05]  /*6860*/  BSSY.RECONVERGENT B0, `(.L_x_2540) ;  /* 0x000001c000007945 */ /* 0x000fea0003800200 */
[----:B------:R-:W-:-:S13]  /*6870*/  ISETP.GE.U32.AND P0, PT, R0, UR5, PT ;  /* 0x0000000500007c0c */ /* 0x000fda000bf06070 */
[----:B0-2---:R-:W-:Y:S05]  /*6880*/  @P0 BRA `(.L_x_2541) ;  /* 0x0000000000640947 */ /* 0x005fea0003800000 */
[----:B------:R-:W-:Y:S01]  /*6890*/  ULOP3.LUT UR7, UR4, 0x7fe, URZ, 0xc0, !UPT ;  /* 0x000007fe04077892 */ /* 0x000fe2000f8ec0ff */
[----:B0-----:R-:W-:Y:S01]  /*68a0*/  LDS.U16 R6, [R3] ;  /* 0x0000000003067984 */ /* 0x001fe20000000400 */
[----:B------:R-:W-:Y:S01]  /*68b0*/  MOV R7, UR5 ;  /* 0x0000000500077c02 */ /* 0x000fe20008000f00 */
[----:B------:R-:W-:Y:S04]  /*68c0*/  BSSY.RELIABLE B1, `(.L_x_2542) ;  /* 0x0000013000017945 */ /* 0x000fe80003800100 */
[----:B------:R-:W-:Y:S02]  /*68d0*/  IMAD R7, R7, 0x8, R2 ;  /* 0x0000000807077824 */ /* 0x000fe400078e0202 */
[----:B------:R-:W0:Y:S02]  /*68e0*/  LDS.U16 R8, [R3+UR7] ;  /* 0x0000000703087984 */ /* 0x000e240008000400 */
[----:B0-----:R-:W-:-:S13]  /*68f0*/  ISETP.GE.U32.AND P0, PT, R6, R8, PT ;  /* 0x000000080600720c */ /* 0x001fda0003f06070 */
[----:B-1----:R0:W1:Y:S01]  /*6900*/  @!P0 LDS.64 R4, [R7] ;  /* 0x0000000007048984 */ /* 0x0020620000000a00 */
        /* <DEDUP_REMOVED lines=12> */
[----:B------:R-:W-:Y:S02]  /*69d0*/  MOV R4, R6 ;  /* 0x0000000600047202 */ /* 0x000fe40000000f00 */
[----:B------:R-:W-:-:S07]  /*69e0*/  MOV R5, R7 ;  /* 0x0000000700057202 */ /* 0x000fce0000000f00 */
.L_x_2543:
[----:B------:R-:W-:Y:S05]  /*69f0*/  BSYNC.RELIABLE B1 ;  /* 0x0000000000017941 */ /* 0x000fea0003800100 */
.L_x_2542:
[----:B------:R2:W-:Y:S04]  /*6a00*/  STS.U16 [R3], R8 ;  /* 0x0000000803007388 */ /* 0x0005e80000000400 */
[----:B-1----:R2:W-:Y:S02]  /*6a10*/  STS.64 [R2], R4 ;  /* 0x0000000402007388 */ /* 0x0025e40000000a00 */
.L_x_2541:
[----:B------:R-:W-:Y:S05]  /*6a20*/  BSYNC.RECONVERGENT B0 ;  /* 0x0000000000007941 */ /* 0x000fea0003800200 */
.L_x_2540:
[----:B------:R-:W-:Y:S05]  /*6a30*/  WARPSYNC.ALL ;  /* 0x0000000000007948 */ /* 0x000fea0003800000 */
[----:B------:R-:W-:Y:S01]  /*6a40*/  BAR.SYNC.DEFER_BLOCKING 0x0 ;  /* 0x0000000000007b1d */ /* 0x000fe20000010000 */
[----:B------:R-:W-:-:S09]  /*6a50*/  UISETP.GT.U32.AND UP0, UPT, UR4, 0x83, UPT ;  /* 0x000000830400788c */ /* 0x000fd2000bf04070 */
[----:B------:R-:W-:Y:S05]  /*6a60*/  BRA.U UP0, `(.L_x_2544) ;  /* 0xfffffffd00747547 */ /* 0x000fea000b83ffff */
.L_x_2539:
[----:B------:R-:W-:-:S13]  /*6a70*/  ISETP.GT.U32.AND P0, PT, R0, 0x1f, PT ;  /* 0x0000001f0000780c */ /* 0x000fda0003f04070 */
[----:B------:R-:W-:Y:S05]  /*6a80*/  @P0 EXIT ;  /* 0x000000000000094d */ /* 0x000fea0003800000 */
[----:B-12---:R-:W-:Y:S01]  /*6a90*/  LDS.U16 R4, [R3] ;  /* 0x0000000003047984 */ /* 0x006fe20000000400 */
[----:B------:R-:W-:Y:S04]  /*6aa0*/  BSSY.RECONVERGENT B0, `(.L_x_2545) ;  /* 0x0000018000007945 */ /* 0x000fe80003800200 */
[----:B------:R-:W-:Y:S01]  /*6ab0*/  BSSY.RELIABLE B1, `(.L_x_2546) ;  /* 0x0000012000017945 */ /* 0x000fe20003800100 */
[----:B------:R-:W1:Y:S02]  /*6ac0*/  LDS.U16 R5, [R3+0x40] ;  /* 0x0000400003057984 */ /* 0x000e640000000400 */
[----:B-1----:R-:W-:-:S13]  /*6ad0*/  ISETP.GE.U32.AND P0, PT, R4, R5, PT ;  /* 0x000000050400720c */ /* 0x002fda0003f06070 */
        /* <DEDUP_REMOVED lines=15> */
.L_x_2547:
[----:B------:R-:W-:Y:S05]  /*6bd0*/  BSYNC.RELIABLE B1 ;  /* 0x0000000000017941 */ /* 0x000fea0003800100 */
.L_x_2546:
[----:B------:R-:W1:Y:S04]  /*6be0*/  LDS.64 R4, [R2+0x100] ;  /* 0x0001000002047984 */ /* 0x000e680000000a00 */
[----:B-1----:R-:W-:Y:S04]  /*6bf0*/  STS.64 [R2], R4 ;  /* 0x0000000402007388 */ /* 0x002fe80000000a00 */
[----:B0-----:R-:W0:Y:S04]  /*6c00*/  LDS.U16 R6, [R3+0x40] ;  /* 0x0000400003067984 */ /* 0x001e280000000400 */
[----:B0-----:R0:W-:Y:S02]  /*6c10*/  STS.U16 [R3], R6 ;  /* 0x0000000603007388 */ /* 0x0011e40000000400 */
.L_x_2548:
[----:B------:R-:W-:Y:S05]  /*6c20*/  BSYNC.RECONVERGENT B0 ;  /* 0x0000000000007941 */ /* 0x000fea0003800200 */
.L_x_2545:
[----:B------:R-:W-:Y:S05]  /*6c30*/  WARPSYNC.ALL ;  /* 0x0000000000007948 */ /* 0x000fea0003800000 */
[----:B------:R-:W-:Y:S01]  /*6c40*/  LDS.U16 R4, [R3] ;  /* 0x0000000003047984 */ /* 0x000fe20000000400 */
        /* <DEDUP_REMOVED lines=8> */
[----:B-1----:R-:W-:Y:S02]  /*6cd0*/  PRMT R4, R5, 0x9910, RZ ;  /* 0x0000991005047816 */ /* 0x002fe400000000ff */
[----:B------:R-:W-:-:S04]  /*6ce0*/  MOV R5, R6 ;  /* 0x0000000600057202 */ /* 0x000fc80000000f00 */
        /* <DEDUP_REMOVED lines=9> */
.L_x_2551:
[----:B------:R-:W-:Y:S05]  /*6d80*/  BSYNC.RELIABLE B2 ;  /* 0x0000000000027941 */ /* 0x000fea0003800100 */
.L_x_2550:
[----:B------:R-:W1:Y:S04]  /*6d90*/  LDS.64 R4, [R2+0x80] ;  /* 0x0000800002047984 */ /* 0x000e680000000a00 */
[----:B-1----:R-:W-:Y:S04]  /*6da0*/  STS.64 [R2], R4 ;  /* 0x0000000402007388 */ /* 0x002fe80000000a00 */
[----:B0-----:R-:W0:Y:S04]  /*6db0*/  LDS.U16 R6, [R3+0x20] ;  /* 0x0000200003067984 */ /* 0x001e280000000400 */
[----:B0-----:R0:W-:Y:S02]  /*6dc0*/  STS.U16 [R3], R6 ;  /* 0x0000000603007388 */ /* 0x0011e40000000400 */
.L_x_2552:
[----:B------:R-:W-:Y:S05]  /*6dd0*/  BSYNC.RECONVERGENT B0 ;  /* 0x0000000000007941 */ /* 0x000fea0003800200 */
.L_x_2549:
        /* <DEDUP_REMOVED lines=21> */
.L_x_2555:
[----:B------:R-:W-:Y:S05]  /*6f30*/  BSYNC.RELIABLE B3 ;  /* 0x0000000000037941 */ /* 0x000fea0003800100 */
.L_x_2554:
[----:B------:R-:W1:Y:S04]  /*6f40*/  LDS.64 R4, [R2+0x40] ;  /* 0x0000400002047984 */ /* 0x000e680000000a00 */
[----:B-1----:R-:W-:Y:S04]  /*6f50*/  STS.64 [R2], R4 ;  /* 0x0000000402007388 */ /* 0x002fe80000000a00 */
[----:B0-----:R-:W0:Y:S04]  /*6f60*/  LDS.U16 R6, [R3+0x10] ;  /* 0x0000100003067984 */ /* 0x001e280000000400 */
[----:B0-----:R0:W-:Y:S02]  /*6f70*/  STS.U16 [R3], R6 ;  /* 0x0000000603007388 */ /* 0x0011e40000000400 */
.L_x_2556:
[----:B------:R-:W-:Y:S05]  /*6f80*/  BSYNC.RECONVERGENT B0 ;  /* 0x0000000000007941 */ /* 0x000fea0003800200 */
.L_x_2553:
        /* <DEDUP_REMOVED lines=21> */
.L_x_2559:
[----:B------:R-:W-:Y:S05]  /*70e0*/  BSYNC.RELIABLE B4 ;  /* 0x0000000000047941 */ /* 0x000fea0003800100 */
.L_x_2558:
[----:B------:R-:W1:Y:S04]  /*70f0*/  LDS.64 R4, [R2+0x20] ;  /* 0x0000200002047984 */ /* 0x000e680000000a00 */
[----:B-1----:R-:W-:Y:S04]  /*7100*/  STS.64 [R2], R4 ;  /* 0x0000000402007388 */ /* 0x002fe80000000a00 */
[----:B0-----:R-:W0:Y:S04]  /*7110*/  LDS.U16 R6, [R3+0x8] ;  /* 0x0000080003067984 */ /* 0x001e280000000400 */
[----:B0-----:R0:W-:Y:S02]  /*7120*/  STS.U16 [R3], R6 ;  /* 0x0000000603007388 */ /* 0x0011e40000000400 */
.L_x_2560:
[----:B------:R-:W-:Y:S05]  /*7130*/  BSYNC.RECONVERGENT B0 ;  /* 0x0000000000007941 */ /* 0x000fea0003800200 */
.L_x_2557:
        /* <DEDUP_REMOVED lines=21> */
.L_x_2563:
[----:B------:R-:W-:Y:S05]  /*7290*/  BSYNC.RELIABLE B5 ;  /* 0x0000000000057941 */ /* 0x000fea0003800100 */
.L_x_2562:
[----:B------:R-:W1:Y:S04]  /*72a0*/  LDS.64 R4, [R2+0x10] ;  /* 0x0000100002047984 */ /* 0x000e680000000a00 */
[----:B-1----:R-:W-:Y:S04]  /*72b0*/  STS.64 [R2], R4 ;  /* 0x0000000402007388 */ /* 0x002fe80000000a00 */
[----:B0-----:R-:W0:Y:S04]  /*72c0*/  LDS.U16 R6, [R3+0x4] ;  /* 0x0000040003067984 */ /* 0x001e280000000400 */
[----:B0-----:R0:W-:Y:S02]  /*72d0*/  STS.U16 [R3], R6 ;  /* 0x0000000603007388 */ /* 0x0011e40000000400 */
.L_x_2564:
[----:B------:R-:W-:Y:S05]  /*72e0*/  BSYNC.RECONVERGENT B0 ;  /* 0x0000000000007941 */ /* 0x000fea0003800200 */
.L_x_2561:
        /* <DEDUP_REMOVED lines=21> */
.L_x_2567:
[----:B------:R-:W-:Y:S05]  /*7440*/  BSYNC.RELIABLE B6 ;  /* 0x0000000000067941 */ /* 0x000fea0003800100 */
.L_x_2566:
[----:B------:R-:W1:Y:S04]  /*7450*/  LDS.64 R4, [R2+0x8] ;  /* 0x0000080002047984 */ /* 0x000e680000000a00 */
[----:B-1----:R-:W-:Y:S04]  /*7460*/  STS.64 [R2], R4 ;  /* 0x0000000402007388 */ /* 0x002fe80000000a00 */
[----:B0-----:R-:W0:Y:S04]  /*7470*/  LDS.U16 R6, [R3+0x2] ;  /* 0x0000020003067984 */ /* 0x001e280000000400 */
[----:B0-----:R0:W-:Y:S02]  /*7480*/  STS.U16 [R3], R6 ;  /* 0x0000000603007388 */ /* 0x0011e40000000400 */
.L_x_2568:
[----:B------:R-:W-:Y:S05]  /*7490*/  BSYNC.RECONVERGENT B0 ;  /* 0x0000000000007941 */ /* 0x000fea0003800200 */
.L_x_2565:
[----:B------:R-:W-:Y:S05]  /*74a0*/  WARPSYNC.ALL ;  /* 0x0000000000007948 */ /* 0x000fea0003800000 */
[----:B------:R-:W-:-:S13]  /*74b0*/  ISETP.NE.AND P0, PT, R0, RZ, PT ;  /* 0x000000ff0000720c */ /* 0x000fda0003f05270 */
[----:B------:R-:W-:Y:S05]  /*74c0*/  @P0 EXIT ;  /* 0x000000000000094d */ /* 0x000fea0003800000 */
[----:B------:R-:W1:Y:S01]  /*74d0*/  S2UR UR5, SR_CgaCtaId ;  /* 0x00000000000579c3 */ /* 0x000e620000008800 */
[----:B------:R-:W-:Y:S01]  /*74e0*/  UMOV UR4, 0x400 ;  /* 0x0000040000047882 */ /* 0x000fe20000000000 */
[----:B------:R-:W-:Y:S01]  /*74f0*/  LDS.64 R4, [UR6] ;  /* 0x00000006ff047984 */ /* 0x000fe20008000a00 */
[----:B------:R-:W2:Y:S05]  /*7500*/  S2R R11, SR_CTAID.X ;  /* 0x00000000000b7919 */ /* 0x000eaa0000002500 */
[----:B0-----:R-:W2:Y:S08]  /*7510*/  LDC.64 R2, c[0x0][0x380] ;  /* 0x0000e000ff027b82 */ /* 0x001eb00000000a00 */
[----:B------:R-:W0:Y:S01]  /*7520*/  LDC.64 R6, c[0x0][0x388] ;  /* 0x0000e200ff067b82 */ /* 0x000e220000000a00 */
[----:B-1----:R-:W-:-:S09]  /*7530*/  ULEA UR4, UR5, UR4, 0x18 ;  /* 0x0000000405047291 */ /* 0x002fd2000f8ec0ff */
[----:B------:R-:W1:Y:S01]  /*7540*/  LDS.U16 R9, [UR4] ;  /* 0x00000004ff097984 */ /* 0x000e620008000400 */
[----:B--2---:R-:W-:-:S04]  /*7550*/  IMAD.WIDE.U32 R2, R11, 0x2, R2 ;  /* 0x000000020b027825 */ /* 0x004fc800078e0002 */
[----:B0-----:R-:W-:Y:S01]  /*7560*/  IMAD.WIDE.U32 R6, R11, 0x8, R6 ;  /* 0x000000080b067825 */ /* 0x001fe200078e0006 */
[----:B-1----:R-:W-:Y:S04]  /*7570*/  STG.E.U16 desc[UR10][R2.64], R9 ;  /* 0x0000000902007986 */ /* 0x002fe8000c10150a */
[----:B------:R-:W-:Y:S01]  /*7580*/  STG.E.64 desc[UR10][R6.64], R4 ;  /* 0x0000000406007986 */ /* 0x000fe2000c101b0a */
[----:B------:R-:W-:Y:S05]  /*7590*/  EXIT ;  /* 0x000000000000794d */ /* 0x000fea0003800000 */
        .weak           $__internal_26_$__cuda_sm20_div_s64
        .type           $__internal_26_$__cuda_sm20_div_s64,@function
        .size           $__internal_26_$__cuda_sm20_div_s64,($__internal_27_$__cuda_sm20_rem_s64 - $__internal_26_$__cuda_sm20_div_s64)
$__internal_26_$__cuda_sm20_div_s64:
        /* <DEDUP_REMOVED lines=82> */
[----:B------:R-:W-:Y:S06]  /*7ac0*/  RET.REL.NODEC R10 `(uncontiguous_reduce_u16) ;  /* 0xffffff840a4c7950 */ /* 0x000fec0003c3ffff */
        .weak           $__internal_27_$__cuda_sm20_rem_s64
        .type           $__internal_27_$__cuda_sm20_rem_s64,@function
        .size           $__internal_27_$__cuda_sm20_rem_s64,(.L_x_4863 - $__internal_27_$__cuda_sm20_rem_s64)
$__internal_27_$__cuda_sm20_rem_s64:
        /* <DEDUP_REMOVED lines=76> */
[----:B------:R-:W-:Y:S06]  /*7f90*/  RET.REL.NODEC R28 `(uncontiguous_reduce_u16) ;  /* 0xffffff801c187950 */ /* 0x000fec0003c3ffff */
.L_x_2569:
        /* <DEDUP_REMOVED lines=14> */
.L_x_4863:


//--------------------- .text.contiguous_reduce_u16 --------------------------
	.section	.text.contiguous_reduce_u16,"ax",@progbits
	.align	128
        .global         contiguous_reduce_u16
        .type           contiguous_reduce_u16,@function
        .size           contiguous_reduce_u16,(.L_x_4922 - contiguous_reduce_u16)
        .other          contiguous_reduce_u16,@"STO_CUDA_ENTRY STV_DEFAULT"
contiguous_reduce_u16:
.text.contiguous_reduce_u16:
        /* <DEDUP_REMOVED lines=30> */
[----:B--2---:R-:W-:-:S13]  /*01e0*/  ISETP.GE.U32.AND P0, PT, R11, R12, PT ;  /* 0x0000000c0b00720c */ /* 0x004fda0003f06070 */
[----:B------:R1:W-:Y:S04]  /*01f0*/  @!P0 STS.U16 [R4], R12 ;  /* 0x0000000c04008388 */ /* 0x0003e80000000400 */
[----:B------:R1:W-:Y:S04]  /*0200*/  @!P0 STS.64 [R3], R8 ;  /* 0x0000000803008388 */ /* 0x0003e80000000a00 */
[----:B------:R1:W-:Y:S04]  /*0210*/  @P0 STS.U16 [R4], R11 ;  /* 0x0000000b04000388 */ /* 0x0003e80000000400 */
[----:B------:R1:W-:Y:S01]  /*0220*/  @P0 STS.64 [R3], R6 ;  /* 0x0000000603000388 */ /* 0x0003e20000000a00 */
[----:B------:R-:W-:Y:S05]  /*0230*/  BRA `(.L_x_2572) ;  /* 0x0000000000247947 */ /* 0x000fea0003800000 */
.L_x_2571:
        /* <DEDUP_REMOVED lines=9> */
.L_x_2572:
[----:B------:R-:W-:Y:S05]  /*02d0*/  BSYNC.RECONVERGENT B0 ;  /* 0x0000000000007941 */ /* 0x000fea0003800200 */
.L_x_2570:
[----:B------:R-:W-:Y:S01]  /*02e0*/  BAR.SYNC.DEFER_BLOCKING 0x0 ;  /* 0x0000000000007b1d */ /* 0x000fe20000010000 */
[----:B------:R-:W-:-:S09]  /*02f0*/  UISETP.GE.U32.AND UP0, UPT, UR5, 0x42, UPT ;  /* 0x000000420500788c */ /* 0x000fd2000bf06070 */
[----:B------:R-:W-:Y:S05]  /*0300*/  BRA.U !UP0, `(.L_x_2573) ;  /* 0x00000001088c7547 */ /* 0x000fea000b800000 */
.L_x_2578:
        /* <DEDUP_REMOVED lines=11> */
[----:B-1----:R-:W-:-:S13]  /*03c0*/  ISETP.GE.U32.AND P0, PT, R5, R10, PT ;  /* 0x0000000a0500720c */ /* 0x002fda0003f06070 */
[----:B0-----:R0:W1:Y:S01]  /*03d0*/  @!P0 LDS.64 R6, [R8] ;  /* 0x0000000008068984 */ /* 0x0010620000000a00 */
        /* <DEDUP_REMOVED lines=14> */
.L_x_2577:
[----:B------:R-:W-:Y:S05]  /*04c0*/  BSYNC.RELIABLE B1 ;  /* 0x0000000000017941 */ /* 0x000fea0003800100 */
.L_x_2576:
[----:B------:R2:W-:Y:S04]  /*04d0*/  STS.U16 [R4], R10 ;  /* 0x0000000a04007388 */ /* 0x0005e80000000400 */
[----:B-1----:R2:W-:Y:S02]  /*04e0*/  STS.64 [R3], R6 ;  /* 0x0000000603007388 */ /* 0x0025e40000000a00 */
.L_x_2575:
[----:B------:R-:W-:Y:S05]  /*04f0*/  BSYNC.RECONVERGENT B0 ;  /* 0x0000000000007941 */ /* 0x000fea0003800200 */
.L_x_2574:
[----:B------:R-:W-:Y:S05]  /*0500*/  WARPSYNC.ALL ;  /* 0x0000000000007948 */ /* 0x000fea0003800000 */
[----:B------:R-:W-:Y:S01]  /*0510*/  BAR.SYNC.DEFER_BLOCKING 0x0 ;  /* 0x0000000000007b1d */ /* 0x000fe20000010000 */
[----:B------:R-:W-:-:S09]  /*0520*/  UISETP.GT.U32.AND UP0, UPT, UR4, 0x83, UPT ;  /* 0x000000830400788c */ /* 0x000fd2000bf04070 */
[----:B------:R-:W-:Y:S05]  /*0530*/  BRA.U UP0, `(.L_x_2578) ;  /* 0xfffffffd00747547 */ /* 0x000fea000b83ffff */
.L_x_2573:
[----:B------:R-:W-:-:S13]  /*0540*/  ISETP.GT.U32.AND P0, PT, R2, 0x1f, PT ;  /* 0x0000001f0200780c */ /* 0x000fda0003f04070 */
[----:B------:R-:W-:Y:S05]  /*0550*/  @P0 EXIT ;  /* 0x000000000000094d */ /* 0x000fea0003800000 */
[----:B------:R-:W-:Y:S01]  /*0560*/  LDS.U16 R5, [R4] ;  /* 0x0000000004057984 */ /* 0x000fe20000000400 */
[----:B------:R-:W-:Y:S04]  /*0570*/  BSSY.RECONVERGENT B1, `(.L_x_2579) ;  /* 0x0000018000017945 */ /* 0x000fe80003800200 */
[----:B------:R-:W-:Y:S01]  /*0580*/  BSSY.RELIABLE B0, `(.L_x_2580) ;  /* 0x0000012000007945 */ /* 0x000fe20003800100 */
[----:B012---:R-:W0:Y:S02]  /*0590*/  LDS.U16 R6, [R4+0x40] ;  /* 0x0000400004067984 */ /* 0x007e240000000400 */
        /* <DEDUP_REMOVED lines=16> */
.L_x_2581:
[----:B------:R-:W-:Y:S05]  /*06a0*/  BSYNC.RELIABLE B0 ;  /* 0x0000000000007941 */ /* 0x000fea0003800100 */
.L_x_2580:
[----:B------:R-:W0:Y:S04]  /*06b0*/  LDS.64 R6, [R3+0x100] ;  /* 0x0001000003067984 */ /* 0x000e280000000a00 */
[----:B0-----:R-:W-:Y:S04]  /*06c0*/  STS.64 [R3], R6 ;  /* 0x0000000603007388 */ /* 0x001fe80000000a00 */
[----:B------:R-:W0:Y:S04]  /*06d0*/  LDS.U16 R5, [R4+0x40] ;  /* 0x0000400004057984 */ /* 0x000e280000000400 */
[----:B0-----:R0:W-:Y:S02]  /*06e0*/  STS.U16 [R4], R5 ;  /* 0x0000000504007388 */ /* 0x0011e40000000400 */
.L_x_2582:
[----:B------:R-:W-:Y:S05]  /*06f0*/  BSYNC.RECONVERGENT B1 ;  /* 0x0000000000017941 */ /* 0x000fea0003800200 */
.L_x_2579:
[----:B------:R-:W-:Y:S05]  /*0700*/  WARPSYNC.ALL ;  /* 0x0000000000007948 */ /* 0x000fea0003800000 */
[----:B0-----:R-:W-:Y:S01]  /*0710*/  LDS.U16 R5, [R4] ;  /* 0x0000000004057984 */ /* 0x001fe20000000400 */
[----:B------:R-:W-:Y:S04]  /*0720*/  BSSY.RECONVERGENT B2, `(.L_x_2583) ;  /* 0x0000018000027945 */ /* 0x000fe80003800200 */
[----:B------:R-:W-:Y:S01]  /*0730*/  BSSY.RELIABLE B1, `(.L_x_2584) ;  /* 0x0000012000017945 */ /* 0x000fe20003800100 */
[----:B------:R-:W0:Y:S02]  /*0740*/  LDS.U16 R6, [R4+0x20] ;  /* 0x0000200004067984 */ /* 0x000e240000000400 */
        /* <DEDUP_REMOVED lines=16> */
.L_x_2585:
[----:B------:R-:W-:Y:S05]  /*0850*/  BSYNC.RELIABLE B1 ;  /* 0x0000000000017941 */ /* 0x000fea0003800100 */
.L_x_2584:
[----:B------:R-:W0:Y:S04]  /*0860*/  LDS.64 R6, [R3+0x80] ;  /* 0x0000800003067984 */ /* 0x000e280000000a00 */
[----:B0-----:R-:W-:Y:S04]  /*0870*/  STS.64 [R3], R6 ;  /* 0x0000000603007388 */ /* 0x001fe80000000a00 */
[----:B------:R-:W0:Y:S04]  /*0880*/  LDS.U16 R5, [R4+0x20] ;  /* 0x0000200004057984 */ /* 0x000e280000000400 */
[----:B0-----:R0:W-:Y:S02]  /*0890*/  STS.U16 [R4], R5 ;  /* 0x0000000504007388 */ /* 0x0011e40000000400 */
.L_x_2586:
[----:B------:R-:W-:Y:S05]  /*08a0*/  BSYNC.RECONVERGENT B2 ;  /* 0x0000000000027941 */ /* 0x000fea0003800200 */
.L_x_2583:
        /* <DEDUP_REMOVED lines=21> */
.L_x_2589:
[----:B------:R-:W-:Y:S05]  /*0a00*/  BSYNC.RELIABLE B2 ;  /* 0x0000000000027941 */ /* 0x000fea0003800100 */
.L_x_2588:
[----:B------:R-:W0:Y:S04]  /*0a10*/  LDS.64 R6, [R3+0x40] ;  /* 0x0000400003067984 */ /* 0x000e280000000a00 */
[----:B0-----:R-:W-:Y:S04]  /*0a20*/  STS.64 [R3], R6 ;  /* 0x0000000603007388 */ /* 0x001fe80000000a00 */
[----:B------:R-:W0:Y:S04]  /*0a30*/  LDS.U16 R5, [R4+0x10] ;  /* 0x0000100004057984 */ /* 0x000e280000000400 */
[----:B0-----:R0:W-:Y:S02]  /*0a40*/  STS.U16 [R4], R5 ;  /* 0x0000000504007388 */ /* 0x0011e40000000400 */
.L_x_2590:
[----:B------:R-:W-:Y:S05]  /*0a50*/  BSYNC.RECONVERGENT B3 ;  /* 0x0000000000037941 */ /* 0x000fea0003800200 */
.L_x_2587:
        /* <DEDUP_REMOVED lines=21> */
.L_x_2593:
[----:B------:R-:W-:Y:S05]  /*0bb0*/  BSYNC.RELIABLE B3 ;  /* 0x0000000000037941 */ /* 0x000fea0003800100 */
.L_x_2592:
[----:B------:R-:W0:Y:S04]  /*0bc0*/  LDS.64 R6, [R3+0x20] ;  /* 0x0000200003067984 */ /* 0x000e280000000a00 */
[----:B0-----:R-:W-:Y:S04]  /*0bd0*/  STS.64 [R3], R6 ;  /* 0x0000000603007388 */ /* 0x001fe80000000a00 */
[----:B------:R-:W0:Y:S04]  /*0be0*/  LDS.U16 R5, [R4+0x8] ;  /* 0x0000080004057984 */ /* 0x000e280000000400 */
[----:B0-----:R0:W-:Y:S02]  /*0bf0*/  STS.U16 [R4], R5 ;  /* 0x0000000504007388 */ /* 0x0011e40000000400 */
.L_x_2594:
[----:B------:R-:W-:Y:S05]  /*0c00*/  BSYNC.RECONVERGENT B4 ;  /* 0x0000000000047941 */ /* 0x000fea0003800200 */
.L_x_2591:
        /* <DEDUP_REMOVED lines=21> */
.L_x_2597:
[----:B------:R-:W-:Y:S05]  /*0d60*/  BSYNC.RELIABLE B4 ;  /* 0x0000000000047941 */ /* 0x000fea0003800100 */
.L_x_2596:
[----:B------:R-:W0:Y:S04]  /*0d70*/  LDS.64 R6, [R3+0x10] ;  /* 0x0000100003067984 */ /* 0x000e280000000a00 */
[----:B0-----:R-:W-:Y:S04]  /*0d80*/  STS.64 [R3], R6 ;  /* 0x0000000603007388 */ /* 0x001fe80000000a00 */
[----:B------:R-:W0:Y:S04]  /*0d90*/  LDS.U16 R5, [R4+0x4] ;  /* 0x0000040004057984 */ /* 0x000e280000000400 */
[----:B0-----:R0:W-:Y:S02]  /*0da0*/  STS.U16 [R4], R5 ;  /* 0x0000000504007388 */ /* 0x0011e40000000400 */
.L_x_2598:
[----:B------:R-:W-:Y:S05]  /*0db0*/  BSYNC.RECONVERGENT B5 ;  /* 0x0000000000057941 */ /* 0x000fea0003800200 */
.L_x_2595:
        /* <DEDUP_REMOVED lines=21> */
.L_x_2601:
[----:B------:R-:W-:Y:S05]  /*0f10*/  BSYNC.RELIABLE B6 ;  /* 0x0000000000067941 */ /* 0x000fea0003800100 */
.L_x_2600:
[----:B------:R-:W0:Y:S04]  /*0f20*/  LDS.64 R6, [R3+0x8] ;  /* 0x0000080003067984 */ /* 0x000e280000000a00 */
[----:B0-----:R-:W-:Y:S04]  /*0f30*/  STS.64 [R3], R6 ;  /* 0x0000000603007388 */ /* 0x001fe80000000a00 */
[----:B------:R-:W0:Y:S04]  /*0f40*/  LDS.U16 R5, [R4+0x2] ;  /* 0x0000020004057984 */ /* 0x000e280000000400 */
[----:B0-----:R0:W-:Y:S02]  /*0f50*/  STS.U16 [R4], R5 ;  /* 0x0000000504007388 */ /* 0x0011e40000000400 */
.L_x_2602:
[----:B------:R-:W-:Y:S05]  /*0f60*/  BSYNC.RECONVERGENT B5 ;  /* 0x0000000000057941 */ /* 0x000fea0003800200 */
.L_x_2599:
        /* <DEDUP_REMOVED lines=10> */
[----:B------:R-:W0:Y:S01]  /*1010*/  LDS.U16 R9, [UR4] ;  /* 0x00000004ff097984 */ /* 0x000e220008000400 */
[----:B--2---:R-:W-:-:S03]  /*1020*/  IMAD.WIDE.U32 R6, R0, 0x8, R6 ;  /* 0x0000000800067825 */ /* 0x004fc600078e0006 */
[----:B0-----:R-:W-:Y:S04]  /*1030*/  STG.E.U16 desc[UR8][R2.64], R9 ;  /* 0x0000000902007986 */ /* 0x001fe8000c101508 */
[----:B------:R-:W-:Y:S01]  /*1040*/  STG.E.64 desc[UR8][R6.64], R4 ;  /* 0x0000000406007986 */ /* 0x000fe2000c101b08 */
[----:B------:R-:W-:Y:S05]  /*1050*/  EXIT ;  /* 0x000000000000794d */ /* 0x000fea0003800000 */
.L_x_2603:
        /* <DEDUP_REMOVED lines=10> */
.L_x_4922:


//--------------------- .text.nkd2_u8             --------------------------
	.section	.text.nkd2_u8,"ax",@progbits
	.align	128
        .global         nkd2_u8
        .type           nkd2_u8,@function
        .size           nkd2_u8,(.L_x_4923 - nkd2_u8)
        .other          nkd2_u8,@"STO_CUDA_ENTRY STV_DEFAULT"
nkd2_u8:
.text.nkd2_u8:
[----:B------:R-:W-:Y:S08]  /*0000*/  LDC R1, c[0x0][0x37c] ;  /* 0x0000df00ff017b82 */ /* 0x000ff00000000800 */
[----:B------:R-:W0:Y:S01]  /*0010*/  S2UR UR4, SR_CTAID.Y ;  /* 0x00000000000479c3 */ /* 0x000e220000002600 */
[----:B------:R-:W0:Y:S01]  /*0020*/  LDCU.64 UR8, c[0x0][0x398] ;  /* 0x00007300ff0877ac */ /* 0x000e220008000a00 */
[----:B------:R-:W1:Y:S06]  /*0030*/  S2R R0, SR_TID.X ;  /* 0x0000000000007919 */ /* 0x000e6c0000002100 */
[----:B------:R-:W2:Y:S08]  /*0040*/  LDC.64 R4, c[0x0][0x3a8] ;  /* 0x0000ea00ff047b82 */ /* 0x000eb00000000a00 */
[----:B------:R-:W3:Y:S08]  /*0050*/  S2UR UR6, SR_CgaCtaId ;  /* 0x00000000000679c3 */ /* 0x000ef00000008800 */
[----:B------:R-:W4:Y:S01]  /*0060*/  S2UR UR13, SR_CTAID.X ;  /* 0x00000000000d79c3 */ /* 0x000f220000002500 */
[----:B0-----:R-:W-:-:S03]  /*0070*/  UIADD3 UR7, UP0, UPT, UR4, UR8, URZ ;  /* 0x0000000804077290 */ /* 0x001fc6000ff1e0ff */
[----:B------:R-:W-:Y:S01]  /*0080*/  UMOV UR4, 0x400 ;  /* 0x0000040000047882 */ /* 0x000fe20000000000 */
[----:B------:R-:W-:-:S03]  /*0090*/  UIADD3.X UR5, UPT, UPT, URZ, UR9, URZ, UP0, !UPT ;  /* 0x00000009ff057290 */ /* 0x000fc600087fe4ff */
[----:B------:R-:W4:Y:S01]  /*00a0*/  LDC R2, c[0x0][0x360] ;  /* 0x0000d800ff027b82 */ /* 0x000f220000000800 */
[----:B--2---:R-:W-:Y:S02]  /*00b0*/  ISETP.LE.U32.AND P0, PT, R4, UR7, PT ;  /* 0x0000000704007c0c */ /* 0x004fe4000bf03070 */
[----:B------:R-:W-:Y:S01]  /*00c0*/  IMAD.U32 R4, RZ, RZ, UR5 ;  /* 0x00000005ff047e24 */ /* 0x000fe2000f8e00ff */
[----:B---3--:R-:W-:-:S04]  /*00d0*/  ULEA UR6, UR6, UR4, 0x18 ;  /* 0x0000000406067291 */ /* 0x008fc8000f8ec0ff */
[----:B------:R-:W-:-:S05]  /*00e0*/  ISETP.GE.U32.AND.EX P0, PT, R4, R5, PT, P0 ;  /* 0x000000050400720c */ /* 0x000fca0003f06100 */
[----:B-1----:R0:W-:Y:S01]  /*00f0*/  STS.U8 [R0+UR6], RZ ;  /* 0x000000ff00007988 */ /* 0x0021e20008000006 */
[C---:B----4-:R-:W-:Y:S02]  /*0100*/  IMAD R7, R2.reuse, UR13, RZ ;  /* 0x0000000d02077c24 */ /* 0x050fe4000f8e02ff */
[----:B------:R-:W-:Y:S02]  /*0110*/  VIADD R3, R2, UR6 ;  /* 0x0000000602037c36 */ /* 0x000fe40008000000 */
[----:B------:R-:W-:Y:S02]  /*0120*/  IMAD R6, R7, 0x2, R0 ;  /* 0x0000000207067824 */ /* 0x000fe400078e0200 */
[----:B------:R-:W-:Y:S02]  /*0130*/  IMAD R3, R0, 0x8, R3 ;  /* 0x0000000800037824 */ /* 0x000fe400078e0203 */
[----:B------:R-:W-:-:S05]  /*0140*/  IMAD.MOV.U32 R7, RZ, RZ, RZ ;  /* 0x000000ffff077224 */ /* 0x000fca00078e00ff */
[----:B------:R0:W-:Y:S01]  /*0150*/  STS.64 [R3], R6 ;  /* 0x0000000603007388 */ /* 0x0001e20000000a00 */
[----:B------:R-:W-:Y:S05]  /*0160*/  @P0 EXIT ;  /* 0x000000000000094d */ /* 0x000fea0003800000 */
[----:B------:R-:W1:Y:S01]  /*0170*/  LDCU.64 UR14, c[0x0][0x3a0] ;  /* 0x00007400ff0e77ac */ /* 0x000e620008000a00 */
[----:B------:R-:W-:Y:S01]  /*0180*/  IMAD.MOV.U32 R4, RZ, RZ, R2 ;  /* 0x000000ffff047224 */ /* 0x000fe200078e0002 */
[----:B------:R-:W-:Y:S01]  /*0190*/  BSSY.RECONVERGENT B0, `(.L_x_2604) ;  /* 0x000003f000007945 */ /* 0x000fe20003800200 */
[----:B------:R-:W2:Y:S02]  /*01a0*/  LDCU.64 UR10, c[0x0][0x3b8] ;  /* 0x00007700ff0a77ac */ /* 0x000ea40008000a00 */
[----:B------:R-:W-:Y:S01]  /*01b0*/  IMAD.IADD R5, R6, 0x1, R4 ;  /* 0x0000000106057824 */ /* 0x000fe200078e0204 */
[----:B------:R-:W3:Y:S04]  /*01c0*/  LDCU.64 UR18, c[0x0][0x358] ;  /* 0x00006b00ff1277ac */ /* 0x000ee80008000a00 */
[----:B-1----:R-:W-:Y:S01]  /*01d0*/  ISETP.GE.U32.AND P0, PT, R5, UR14, PT ;  /* 0x0000000e05007c0c */ /* 0x002fe2000bf06070 */
[----:B------:R-:W-:-:S03]  /*01e0*/  VIADD R5, R0, UR6 ;  /* 0x0000000600057c36 */ /* 0x000fc60008000000 */
[----:B------:R-:W-:Y:S01]  /*01f0*/  ISETP.GE.U32.AND.EX P0, PT, RZ, UR15, PT, P0 ;  /* 0x0000000fff007c0c */ /* 0x000fe2000bf06100 */
[----:B--2---:R-:W-:Y:S02]  /*0200*/  UIMAD UR8, UR5, UR10, URZ ;  /* 0x0000000a050872a4 */ /* 0x004fe4000f8e02ff */
[----:B------:R-:W-:Y:S02]  /*0210*/  UIMAD.WIDE.U32 UR4, UR7, UR10, URZ ;  /* 0x0000000a070472a5 */ /* 0x000fe4000f8e00ff */
[----:B------:R-:W-:-:S04]  /*0220*/  UIMAD UR12, UR7, UR11, UR8 ;  /* 0x0000000b070c72a4 */ /* 0x000fc8000f8e0208 */
[----:B------:R-:W-:-:S04]  /*0230*/  VIADD R11, R6, UR4 ;  /* 0x00000004060b7c36 */ /* 0x000fc80008000000 */
[----:B---3--:R-:W-:Y:S05]  /*0240*/  @P0 BRA `(.L_x_2605) ;  /* 0x00000000009c0947 */ /* 0x008fea0003800000 */
[----:B------:R-:W0:Y:S01]  /*0250*/  LDCU.64 UR8, c[0x0][0x388] ;  /* 0x00007100ff0877ac */ /* 0x000e220008000a00 */
[----:B------:R-:W-:Y:S01]  /*0260*/  IMAD.IADD R15, R4, 0x1, R11 ;  /* 0x00000001040f7824 */ /* 0x000fe200078e020b */
[----:B0-----:R-:W-:-:S04]  /*0270*/  IADD3 R6, P0, PT, R11, UR8, RZ ;  /* 0x000000080b067c10 */ /* 0x001fc8000ff1e0ff */
[----:B------:R-:W-:Y:S01]  /*0280*/  IADD3 R8, P1, PT, R15, UR8, RZ ;  /* 0x000000080f087c10 */ /* 0x000fe2000ff3e0ff */
[----:B------:R-:W-:-:S04]  /*0290*/  IMAD.X R7, RZ, RZ, UR9, P0 ;  /* 0x00000009ff077e24 */ /* 0x000fc800080e06ff */
[----:B------:R-:W-:Y:S01]  /*02a0*/  IMAD.X R9, RZ, RZ, UR9, P1 ;  /* 0x00000009ff097e24 */ /* 0x000fe200088e06ff */
[----:B------:R-:W2:Y:S04]  /*02b0*/  LDG.E.U8 R13, desc[UR18][R6.64] ;  /* 0x00000012060d7981 */ /* 0x000ea8000c1e1100 */
[----:B------:R-:W2:Y:S02]  /*02c0*/  LDG.E.U8 R12, desc[UR18][R8.64] ;  /* 0x00000012080c7981 */ /* 0x000ea4000c1e1100 */
[----:B--2---:R-:W-:-:S13]  /*02d0*/  ISETP.GE.U32.AND P0, PT, R13, R12, PT ;  /* 0x0000000c0d00720c */ /* 0x004fda0003f06070 */
[----:B------:R-:W-:Y:S05]  /*02e0*/  @P0 BRA `(.L_x_2606) ;  /* 0x0000000000100947 */ /* 0x000fea0003800000 */
[----:B------:R-:W0:Y:S02]  /*02f0*/  LDC.64 R6, c[0x0][0x390] ;  /* 0x0000e400ff067b82 */ /* 0x000e240000000a00 */
[----:B0-----:R-:W-:-:S06]  /*0300*/  IMAD.WIDE.U32 R6, R15, 0x8, R6 ;  /* 0x000000080f067825 */ /* 0x001fcc00078e0006 */
[----:B------:R-:W5:Y:S01]  /*0310*/  LDG.E.64 R6, desc[UR18][R6.64] ;  /* 0x0000001206067981 */ /* 0x000f62000c1e1b00 */
[----:B------:R-:W-:Y:S05]  /*0320*/  BRA `(.L_x_2607) ;  /* 0x0000000000487947 */ /* 0x000fea0003800000 */
.L_x_2606:
[----:B------:R-:W-:Y:S01]  /*0330*/  ISETP.NE.AND P0, PT, R13, R12, PT ;  /* 0x0000000c0d00720c */ /* 0x000fe20003f05270 */
[----:B------:R-:W-:-:S12]  /*0340*/  BSSY.RELIABLE B1, `(.L_x_2608) ;  /* 0x0000014000017945 */ /* 0x000fd80003800100 */
[----:B------:R-:W-:Y:S05]  /*0350*/  @!P0 BRA `(.L_x_2609) ;  /* 0x0000000000108947 */ /* 0x000fea0003800000 */
[----:B------:R-:W0:Y:S02]  /*0360*/  LDC.64 R6, c[0x0][0x390] ;  /* 0x0000e400ff067b82 */ /* 0x000e240000000a00 */
[----:B0-----:R-:W-:-:S06]  /*0370*/  IMAD.WIDE.U32 R6, R11, 0x8, R6 ;  /* 0x000000080b067825 */ /* 0x001fcc00078e0006 */
[----:B------:R-:W5:Y:S01]  /*0380*/  LDG.E.64 R6, desc[UR18][R6.64] ;  /* 0x0000001206067981 */ /* 0x000f62000c1e1b00 */
[----:B------:R-:W-:Y:S05]  /*0390*/  BRA `(.L_x_2610) ;  /* 0x0000000000387947 */ /* 0x000fea0003800000 */
.L_x_2609:
        /* <DEDUP_REMOVED lines=11> */
.L_x_2607:
[----:B------:R0:W-:Y:S04]  /*0450*/  STS.U8 [R0+UR6], R12 ;  /* 0x0000000c00007988 */ /* 0x0001e80008000006 */
[----:B-----5:R0:W-:Y:S01]  /*0460*/  STS.64 [R3], R6 ;  /* 0x0000000603007388 */ /* 0x0201e20000000a00 */
[----:B------:R-:W-:Y:S05]  /*0470*/  BRA `(.L_x_2611) ;  /* 0x0000000000407947 */ /* 0x000fea0003800000 */
.L_x_2610:
[----:B------:R-:W-:Y:S05]  /*0480*/  BSYNC.RELIABLE B1 ;  /* 0x0000000000017941 */ /* 0x000fea0003800100 */
.L_x_2608:
[----:B------:R1:W-:Y:S04]  /*0490*/  STS.U8 [R0+UR6], R13 ;  /* 0x0000000d00007988 */ /* 0x0003e80008000006 */
[----:B-----5:R1:W-:Y:S01]  /*04a0*/  STS.64 [R3], R6 ;  /* 0x0000000603007388 */ /* 0x0203e20000000a00 */
[----:B------:R-:W-:Y:S05]  /*04b0*/  BRA `(.L_x_2611) ;  /* 0x0000000000307947 */ /* 0x000fea0003800000 */
.L_x_2605:
[----:B------:R-:W-:-:S04]  /*04c0*/  ISETP.GE.U32.AND P0, PT, R6, UR14, PT ;  /* 0x0000000e06007c0c */ /* 0x000fc8000bf06070 */
[----:B------:R-:W-:-:S13]  /*04d0*/  ISETP.GE.U32.AND.EX P0, PT, RZ, UR15, PT, P0 ;  /* 0x0000000fff007c0c */ /* 0x000fda000bf06100 */
[----:B------:R-:W-:Y:S05]  /*04e0*/  @P0 BRA `(.L_x_2611) ;  /* 0x0000000000240947 */ /* 0x000fea0003800000 */
[----:B------:R-:W1:Y:S01]  /*04f0*/  LDC.64 R8, c[0x0][0x390] ;  /* 0x0000e400ff087b82 */ /* 0x000e620000000a00 */
[----:B------:R-:W0:Y:S02]  /*0500*/  LDCU.64 UR8, c[0x0][0x388] ;  /* 0x00007100ff0877ac */ /* 0x000e240008000a00 */
[----:B0-----:R-:W-:-:S05]  /*0510*/  IADD3 R6, P0, PT, R11, UR8, RZ ;  /* 0x000000080b067c10 */ /* 0x001fca000ff1e0ff */
[----:B------:R-:W-:Y:S02]  /*0520*/  IMAD.X R7, RZ, RZ, UR9, P0 ;  /* 0x00000009ff077e24 */ /* 0x000fe400080e06ff */
[----:B-1----:R-:W-:-:S04]  /*0530*/  IMAD.WIDE.U32 R8, R11, 0x8, R8 ;  /* 0x000000080b087825 */ /* 0x002fc800078e0008 */
[----:B------:R-:W2:Y:S04]  /*0540*/  LDG.E.U8 R7, desc[UR18][R6.64] ;  /* 0x0000001206077981 */ /* 0x000ea8000c1e1100 */
[----:B------:R-:W3:Y:S04]  /*0550*/  LDG.E.64 R8, desc[UR18][R8.64] ;  /* 0x0000001208087981 */ /* 0x000ee8000c1e1b00 */
[----:B--2---:R2:W-:Y:S04]  /*0560*/  STS.U8 [R0+UR6], R7 ;  /* 0x0000000700007988 */ /* 0x0045e80008000006 */
[----:B---3--:R2:W-:Y:S02]  /*0570*/  STS.64 [R3], R8 ;  /* 0x0000000803007388 */ /* 0x0085e40000000a00 */
.L_x_2611:
[----:B------:R-:W-:Y:S05]  /*0580*/  BSYNC.RECONVERGENT B0 ;  /* 0x0000000000007941 */ /* 0x000fea0003800200 */
.L_x_2604:
[----:B------:R-:W-:Y:S05]  /*0590*/  WARPSYNC.ALL ;  /* 0x0000000000007948 */ /* 0x000fea0003800000 */
[----:B------:R-:W-:Y:S01]  /*05a0*/  BAR.SYNC.DEFER_BLOCKING 0x0 ;  /* 0x0000000000007b1d */ /* 0x000fe20000010000 */
[----:B------:R-:W-:-:S13]  /*05b0*/  ISETP.GE.U32.AND P0, PT, R4, 0x42, PT ;  /* 0x000000420400780c */ /* 0x000fda0003f06070 */
[----:B------:R-:W-:Y:S05]  /*05c0*/  @!P0 BRA `(.L_x_2612) ;  /* 0x0000000000808947 */ /* 0x000fea0003800000 */
.L_x_2617:
[--C-:B------:R-:W-:Y:S01]  /*05d0*/  IMAD.MOV.U32 R10, RZ, RZ, R4.reuse ;  /* 0x000000ffff0a7224 */ /* 0x100fe200078e0004 */
[----:B------:R-:W-:Y:S01]  /*05e0*/  SHF.R.U32.HI R4, RZ, 0x1, R4 ;  /* 0x00000001ff047819 */ /* 0x000fe20000011604 */
[----:B------:R-:W-:Y:S03]  /*05f0*/  BSSY.RECONVERGENT B0, `(.L_x_2613) ;  /* 0x0000019000007945 */ /* 0x000fe60003800200 */
[----:B------:R-:W-:-:S13]  /*0600*/  ISETP.GE.U32.AND P0, PT, R0, R4, PT ;  /* 0x000000040000720c */ /* 0x000fda0003f06070 */
[----:B---3--:R-:W-:Y:S05]  /*0610*/  @P0 BRA `(.L_x_2614) ;  /* 0x0000000000580947 */ /* 0x008fea0003800000 */
[----:B--2---:R-:W-:Y:S01]  /*0620*/  IMAD.IADD R9, R5, 0x1, R4 ;  /* 0x0000000105097824 */ /* 0x004fe200078e0204 */
[----:B------:R-:W-:Y:S01]  /*0630*/  LDS.U8 R8, [R0+UR6] ;  /* 0x0000000600087984 */ /* 0x000fe20008000000 */
[----:B0-----:R-:W-:Y:S01]  /*0640*/  IMAD R12, R4, 0x8, R3 ;  /* 0x00000008040c7824 */ /* 0x001fe200078e0203 */
[----:B------:R-:W-:Y:S02]  /*0650*/  BSSY.RELIABLE B1, `(.L_x_2615) ;  /* 0x0000010000017945 */ /* 0x000fe40003800100 */
[----:B------:R-:W0:Y:S02]  /*0660*/  LDS.U8 R11, [R9] ;  /* 0x00000000090b7984 */ /* 0x000e240000000000 */
[----:B0-----:R-:W-:-:S13]  /*0670*/  ISETP.GE.U32.AND P0, PT, R8, R11, PT ;  /* 0x0000000b0800720c */ /* 0x001fda0003f06070 */
[----:B-1----:R0:W1:Y:S01]  /*0680*/  @!P0 LDS.64 R6, [R12] ;  /* 0x000000000c068984 */ /* 0x0020620000000a00 */
        /* <DEDUP_REMOVED lines=12> */
.L_x_2616:
[----:B------:R-:W-:Y:S05]  /*0750*/  BSYNC.RELIABLE B1 ;  /* 0x0000000000017941 */ /* 0x000fea0003800100 */
.L_x_2615:
[----:B------:R3:W-:Y:S04]  /*0760*/  STS.U8 [R0+UR6], R11 ;  /* 0x0000000b00007988 */ /* 0x0007e80008000006 */
[----:B-1----:R3:W-:Y:S02]  /*0770*/  STS.64 [R3], R6 ;  /* 0x0000000603007388 */ /* 0x0027e40000000a00 */
.L_x_2614:
[----:B------:R-:W-:Y:S05]  /*0780*/  BSYNC.RECONVERGENT B0 ;  /* 0x0000000000007941 */ /* 0x000fea0003800200 */
.L_x_2613:
[----:B------:R-:W-:Y:S05]  /*0790*/  WARPSYNC.ALL ;  /* 0x0000000000007948 */ /* 0x000fea0003800000 */
[----:B------:R-:W-:Y:S01]  /*07a0*/  BAR.SYNC.DEFER_BLOCKING 0x0 ;  /* 0x0000000000007b1d */ /* 0x000fe20000010000 */
[----:B------:R-:W-:-:S13]  /*07b0*/  ISETP.GT.U32.AND P0, PT, R10, 0x83, PT ;  /* 0x000000830a00780c */ /* 0x000fda0003f04070 */
[----:B------:R-:W-:Y:S05]  /*07c0*/  @P0 BRA `(.L_x_2617) ;  /* 0xfffffffc00800947 */ /* 0x000fea000383ffff */
.L_x_2612:
[----:B------:R-:W-:-:S13]  /*07d0*/  ISETP.GT.U32.AND P0, PT, R0, 0x1f, PT ;  /* 0x0000001f0000780c */ /* 0x000fda0003f04070 */
[----:B------:R-:W-:Y:S05]  /*07e0*/  @P0 EXIT ;  /* 0x000000000000094d */ /* 0x000fea0003800000 */
[----:B------:R-:W-:Y:S01]  /*07f0*/  LDS.U8 R4, [R0+UR6] ;  /* 0x0000000600047984 */ /* 0x000fe20008000000 */
[----:B------:R-:W-:Y:S04]  /*0800*/  BSSY.RECONVERGENT B1, `(.L_x_2618) ;  /* 0x0000015000017945 */ /* 0x000fe80003800200 */
[----:B------:R-:W-:Y:S01]  /*0810*/  BSSY.RELIABLE B0, `(.L_x_2619) ;  /* 0x000000f000007945 */ /* 0x000fe20003800100 */
[----:B------:R-:W4:Y:S02]  /*0820*/  LDS.U8 R5, [R0+UR6+0x20] ;  /* 0x0000200600057984 */ /* 0x000f240008000000 */
[----:B----4-:R-:W-:-:S13]  /*0830*/  ISETP.GE.U32.AND P0, PT, R4, R5, PT ;  /* 0x000000050400720c */ /* 0x010fda0003f06070 */
[----:B------:R-:W-:Y:S05]  /*0840*/  @!P0 BRA `(.L_x_2620) ;  /* 0x00000000002c8947 */ /* 0x000fea0003800000 */
[----:B------:R-:W-:Y:S04]  /*0850*/  LDS.U8 R4, [R0+UR6] ;  /* 0x0000000600047984 */ /* 0x000fe80008000000 */
[----:B------:R-:W4:Y:S02]  /*0860*/  LDS.U8 R5, [R0+UR6+0x20] ;  /* 0x0000200600057984 */ /* 0x000f240008000000 */
        /* <DEDUP_REMOVED lines=9> */
.L_x_2620:
[----:B------:R-:W-:Y:S05]  /*0900*/  BSYNC.RELIABLE B0 ;  /* 0x0000000000007941 */ /* 0x000fea0003800100 */
.L_x_2619:
[----:B------:R-:W4:Y:S04]  /*0910*/  LDS.64 R4, [R3+0x100] ;  /* 0x0001000003047984 */ /* 0x000f280000000a00 */
[----:B----4-:R-:W-:Y:S04]  /*0920*/  STS.64 [R3], R4 ;  /* 0x0000000403007388 */ /* 0x010fe80000000a00 */
[----:B0123--:R-:W0:Y:S04]  /*0930*/  LDS.U8 R7, [R0+UR6+0x20] ;  /* 0x0000200600077984 */ /* 0x00fe280008000000 */
[----:B0-----:R4:W-:Y:S02]  /*0940*/  STS.U8 [R0+UR6], R7 ;  /* 0x0000000700007988 */ /* 0x0019e40008000006 */
.L_x_2621:
[----:B------:R-:W-:Y:S05]  /*0950*/  BSYNC.RECONVERGENT B1 ;  /* 0x0000000000017941 */ /* 0x000fea0003800200 */
.L_x_2618:
[----:B------:R-:W-:Y:S05]  /*0960*/  WARPSYNC.ALL ;  /* 0x0000000000007948 */ /* 0x000fea0003800000 */
[----:B------:R-:W-:Y:S01]  /*0970*/  LDS.U8 R4, [R0+UR6] ;  /* 0x0000000600047984 */ /* 0x000fe20008000000 */
[----:B------:R-:W-:Y:S04]  /*0980*/  BSSY.RECONVERGENT B2, `(.L_x_2622) ;  /* 0x0000015000027945 */ /* 0x000fe80003800200 */
[----:B------:R-:W-:Y:S01]  /*0990*/  BSSY.RELIABLE B1, `(.L_x_2623) ;  /* 0x000000f000017945 */ /* 0x000fe20003800100 */
[----:B------:R-:W5:Y:S02]  /*09a0*/  LDS.U8 R5, [R0+UR6+0x10] ;  /* 0x0000100600057984 */ /* 0x000f640008000000 */
[----:B-----5:R-:W-:-:S13]  /*09b0*/  ISETP.GE.U32.AND P0, PT, R4, R5, PT ;  /* 0x000000050400720c */ /* 0x020fda0003f06070 */
[----:B------:R-:W-:Y:S05]  /*09c0*/  @!P0 BRA `(.L_x_2624) ;  /* 0x00000000002c8947 */ /* 0x000fea0003800000 */
[----:B------:R-:W-:Y:S04]  /*09d0*/  LDS.U8 R4, [R0+UR6] ;  /* 0x0000000600047984 */ /* 0x000fe80008000000 */
[----:B------:R-:W5:Y:S02]  /*09e0*/  LDS.U8 R5, [R0+UR6+0x10] ;  /* 0x0000100600057984 */ /* 0x000f640008000000 */
        /* <DEDUP_REMOVED lines=9> */
.L_x_2624:
[----:B------:R-:W-:Y:S05]  /*0a80*/  BSYNC.RELIABLE B1 ;  /* 0x0000000000017941 */ /* 0x000fea0003800100 */
.L_x_2623:
[----:B------:R-:W5:Y:S04]  /*0a90*/  LDS.64 R4, [R3+0x80] ;  /* 0x0000800003047984 */ /* 0x000f680000000a00 */
[----:B-----5:R-:W-:Y:S04]  /*0aa0*/  STS.64 [R3], R4 ;  /* 0x0000000403007388 */ /* 0x020fe80000000a00 */
[----:B01234-:R-:W0:Y:S04]  /*0ab0*/  LDS.U8 R7, [R0+UR6+0x10] ;  /* 0x0000100600077984 */ /* 0x01fe280008000000 */
[----:B0-----:R0:W-:Y:S02]  /*0ac0*/  STS.U8 [R0+UR6], R7 ;  /* 0x0000000700007988 */ /* 0x0011e40008000006 */
.L_x_2625:
[----:B------:R-:W-:Y:S05]  /*0ad0*/  BSYNC.RECONVERGENT B2 ;  /* 0x0000000000027941 */ /* 0x000fea0003800200 */
.L_x_2622:
        /* <DEDUP_REMOVED lines=18> */
.L_x_2628:
[----:B------:R-:W-:Y:S05]  /*0c00*/  BSYNC.RELIABLE B2 ;  /* 0x0000000000027941 */ /* 0x000fea0003800100 */
.L_x_2627:
[----:B------:R-:W5:Y:S04]  /*0c10*/  LDS.64 R4, [R3+0x40] ;  /* 0x0000400003047984 */ /* 0x000f680000000a00 */
[----:B-----5:R-:W-:Y:S04]  /*0c20*/  STS.64 [R3], R4 ;  /* 0x0000000403007388 */ /* 0x020fe80000000a00 */
[----:B01234-:R-:W0:Y:S04]  /*0c30*/  LDS.U8 R7, [R0+UR6+0x8] ;  /* 0x0000080600077984 */ /* 0x01fe280008000000 */
[----:B0-----:R0:W-:Y:S02]  /*0c40*/  STS.U8 [R0+UR6], R7 ;  /* 0x0000000700007988 */ /* 0x0011e40008000006 */
.L_x_2629:
[----:B------:R-:W-:Y:S05]  /*0c50*/  BSYNC.RECONVERGENT B3 ;  /* 0x0000000000037941 */ /* 0x000fea0003800200 */
.L_x_2626:
        /* <DEDUP_REMOVED lines=18> */
.L_x_2632:
[----:B------:R-:W-:Y:S05]  /*0d80*/  BSYNC.RELIABLE B3 ;  /* 0x0000000000037941 */ /* 0x000fea0003800100 */
.L_x_2631:
[----:B------:R-:W5:Y:S04]  /*0d90*/  LDS.64 R4, [R3+0x20] ;  /* 0x0000200003047984 */ /* 0x000f680000000a00 */
[----:B-----5:R-:W-:Y:S04]  /*0da0*/  STS.64 [R3], R4 ;  /* 0x0000000403007388 */ /* 0x020fe80000000a00 */
[----:B01234-:R-:W0:Y:S04]  /*0db0*/  LDS.U8 R7, [R0+UR6+0x4] ;  /* 0x0000040600077984 */ /* 0x01fe280008000000 */
[----:B0-----:R0:W-:Y:S02]  /*0dc0*/  STS.U8 [R0+UR6], R7 ;  /* 0x0000000700007988 */ /* 0x0011e40008000006 */
.L_x_2633:
[----:B------:R-:W-:Y:S05]  /*0dd0*/  BSYNC.RECONVERGENT B4 ;  /* 0x0000000000047941 */ /* 0x000fea0003800200 */
.L_x_2630:
        /* <DEDUP_REMOVED lines=18> */
.L_x_2636:
[----:B------:R-:W-:Y:S05]  /*0f00*/  BSYNC.RELIABLE B4 ;  /* 0x0000000000047941 */ /* 0x000fea0003800100 */
.L_x_2635:
[----:B------:R-:W5:Y:S04]  /*0f10*/  LDS.64 R4, [R3+0x10] ;  /* 0x0000100003047984 */ /* 0x000f680000000a00 */
[----:B-----5:R-:W-:Y:S04]  /*0f20*/  STS.64 [R3], R4 ;  /* 0x0000000403007388 */ /* 0x020fe80000000a00 */
[----:B01234-:R-:W0:Y:S04]  /*0f30*/  LDS.U8 R7, [R0+UR6+0x2] ;  /* 0x0000020600077984 */ /* 0x01fe280008000000 */
[----:B0-----:R0:W-:Y:S02]  /*0f40*/  STS.U8 [R0+UR6], R7 ;  /* 0x0000000700007988 */ /* 0x0011e40008000006 */
.L_x_2637:
[----:B------:R-:W-:Y:S05]  /*0f50*/  BSYNC.RECONVERGENT B5 ;  /* 0x0000000000057941 */ /* 0x000fea0003800200 */
.L_x_2634:
        /* <DEDUP_REMOVED lines=18> */
.L_x_2640:
[----:B------:R-:W-:Y:S05]  /*1080*/  BSYNC.RELIABLE B6 ;  /* 0x0000000000067941 */ /* 0x000fea0003800100 */
.L_x_2639:
[----:B------:R-:W5:Y:S04]  /*1090*/  LDS.64 R4, [R3+0x8] ;  /* 0x0000080003047984 */ /* 0x000f680000000a00 */
[----:B-----5:R-:W-:Y:S04]  /*10a0*/  STS.64 [R3], R4 ;  /* 0x0000000403007388 */ /* 0x020fe80000000a00 */
[----:B01234-:R-:W0:Y:S04]  /*10b0*/  LDS.U8 R7, [R0+UR6+0x1] ;  /* 0x0000010600077984 */ /* 0x01fe280008000000 */
[----:B0-----:R0:W-:Y:S02]  /*10c0*/  STS.U8 [R0+UR6], R7 ;  /* 0x0000000700007988 */ /* 0x0011e40008000006 */
.L_x_2641:
[----:B------:R-:W-:Y:S05]  /*10d0*/  BSYNC.RECONVERGENT B5 ;  /* 0x0000000000057941 */ /* 0x000fea0003800200 */
.L_x_2638:
[----:B------:R-:W-:Y:S05]  /*10e0*/  WARPSYNC.ALL ;  /* 0x0000000000007948 */ /* 0x000fea0003800000 */
[----:B------:R-:W-:-:S13]  /*10f0*/  ISETP.NE.AND P0, PT, R0, RZ, PT ;  /* 0x000000ff0000720c */ /* 0x000fda0003f05270 */
[----:B------:R-:W-:Y:S05]  /*1100*/  @P0 EXIT ;  /* 0x000000000000094d */ /* 0x000fea0003800000 */
[----:B------:R-:W5:Y:S01]  /*1110*/  S2UR UR8, SR_CgaCtaId ;  /* 0x00000000000879c3 */ /* 0x000f620000008800 */
[----:B------:R-:W-:Y:S01]  /*1120*/  UMOV UR7, 0x400 ;  /* 0x0000040000077882 */ /* 0x000fe20000000000 */
[----:B0123--:R-:W-:Y:S01]  /*1130*/  LDS.64 R2, [R2+UR6] ;  /* 0x0000000602027984 */ /* 0x00ffe20008000a00 */
[----:B------:R-:W0:Y:S01]  /*1140*/  LDCU.64 UR14, c[0x0][0x380] ;  /* 0x00007000ff0e77ac */ /* 0x000e220008000a00 */
[----:B------:R-:W1:Y:S01]  /*1150*/  LDCU.64 UR16, c[0x0][0x390] ;  /* 0x00007200ff1077ac */ /* 0x000e620008000a00 */
[----:B-----5:R-:W-:Y:S02]  /*1160*/  ULEA UR7, UR8, UR7, 0x18 ;  /* 0x0000000708077291 */ /* 0x020fe4000f8ec0ff */
[----:B------:R-:W-:-:S04]  /*1170*/  UIADD3 UR8, UP0, UPT, UR13, UR4, URZ ;  /* 0x000000040d087290 */ /* 0x000fc8000ff1e0ff */
[----:B------:R-:W-:Y:S02]  /*1180*/  UIADD3.X UR11, UPT, UPT, UR5, UR12, URZ, UP0, !UPT ;  /* 0x0000000c050b7290 */ /* 0x000fe400087fe4ff */
[----:B0-----:R-:W-:Y:S01]  /*1190*/  UIADD3 UR9, UP0, UPT, UR8, UR14, URZ ;  /* 0x0000000e08097290 */ /* 0x001fe2000ff1e0ff */
[----:B------:R-:W0:Y:S01]  /*11a0*/  LDS.U8 R9, [UR7] ;  /* 0x00000007ff097984 */ /* 0x000e220008000000 */
[----:B-1----:R-:W-:Y:S02]  /*11b0*/  ULEA UR7, UP1, UR8, UR16, 0x3 ;  /* 0x0000001008077291 */ /* 0x002fe4000f8218ff */
[----:B------:R-:W-:Y:S02]  /*11c0*/  UIADD3.X UR10, UPT, UPT, UR11, UR15, URZ, UP0, !UPT ;  /* 0x0000000f0b0a7290 */ /* 0x000fe400087fe4ff */
[----:B------:R-:W-:Y:S01]  /*11d0*/  ULEA.HI.X UR8, UR8, UR17, UR11, 0x3, UP1 ;  /* 0x0000001108087291 */ /* 0x000fe200088f1c0b */
[----:B------:R-:W-:Y:S02]  /*11e0*/  IMAD.U32 R4, RZ, RZ, UR9 ;  /* 0x00000009ff047e24 */ /* 0x000fe4000f8e00ff */
[----:B------:R-:W-:-:S02]  /*11f0*/  IMAD.U32 R6, RZ, RZ, UR7 ;  /* 0x00000007ff067e24 */ /* 0x000fc4000f8e00ff */
[----:B------:R-:W-:Y:S02]  /*1200*/  IMAD.U32 R5, RZ, RZ, UR10 ;  /* 0x0000000aff057e24 */ /* 0x000fe4000f8e00ff */
[----:B----4-:R-:W-:-:S03]  /*1210*/  IMAD.U32 R7, RZ, RZ, UR8 ;  /* 0x00000008ff077e24 */ /* 0x010fc6000f8e00ff */
[----:B0-----:R-:W-:Y:S04]  /*1220*/  STG.E.U8 desc[UR18][R4.64], R9 ;  /* 0x0000000904007986 */ /* 0x001fe8000c101112 */
[----:B------:R-:W-:Y:S01]  /*1230*/  STG.E.64 desc[UR18][R6.64], R2 ;  /* 0x0000000206007986 */ /* 0x000fe2000c101b12 */
[----:B------:R-:W-:Y:S05]  /*1240*/  EXIT ;  /* 0x000000000000794d */ /* 0x000fea0003800000 */
.L_x_2642:
        /* <DEDUP_REMOVED lines=11> */
.L_x_4923:


//--------------------- .text.nkd_u8              --------------------------
	.section	.text.nkd_u8,"ax",@progbits
	.align	128
        .global         nkd_u8
        .type           nkd_u8,@function
        .size           nkd_u8,(.L_x_4865 - nkd_u8)
        .other          nkd_u8,@"STO_CUDA_ENTRY STV_DEFAULT"
nkd_u8:
.text.nkd_u8:
        /* <DEDUP_REMOVED lines=12> */
[----:B------:R-:W-:-:S04]  /*00c0*/  MOV R4, UR12 ;  /* 0x0000000c00047c02 */ /* 0x000fc80008000f00 */
[----:B------:R-:W-:Y:S01]  /*00d0*/  ISETP.GE.U32.AND.EX P0, PT, R4, R5, PT, P0 ;  /* 0x000000050400720c */ /* 0x000fe20003f06100 */
[----:B---3--:R-:W-:-:S09]  /*00e0*/  ULEA UR6, UR6, UR4, 0x18 ;  /* 0x0000000406067291 */ /* 0x008fd2000f8ec0ff */
[----:B-1----:R0:W-:Y:S01]  /*00f0*/  STS.U8 [R0+UR6], RZ ;  /* 0x000000ff00007988 */ /* 0x0021e20008000006 */
[C---:B----4-:R-:W-:Y:S02]  /*0100*/  IMAD R23, R2.reuse, UR7, RZ ;  /* 0x0000000702177c24 */ /* 0x050fe4000f8e02ff */
[----:B------:R-:W-:-:S03]  /*0110*/  VIADD R3, R2, UR6 ;  /* 0x0000000602037c36 */ /* 0x000fc60008000000 */
[----:B------:R-:W-:Y:S01]  /*0120*/  LEA R22, R23, R0, 0x1 ;  /* 0x0000000017167211 */ /* 0x000fe200078e08ff */
[----:B------:R-:W-:Y:S02]  /*0130*/  HFMA2 R23, -RZ, RZ, 0, 0 ;  /* 0x00000000ff177431 */ /* 0x000fe400000001ff */
[----:B------:R-:W-:-:S05]  /*0140*/  IMAD R3, R0, 0x8, R3 ;  /* 0x0000000800037824 */ /* 0x000fca00078e0203 */
[----:B------:R0:W-:Y:S01]  /*0150*/  STS.64 [R3], R22 ;  /* 0x0000001603007388 */ /* 0x0001e20000000a00 */
[----:B------:R-:W-:Y:S05]  /*0160*/  @P0 EXIT ;  /* 0x000000000000094d */ /* 0x000fea0003800000 */
[----:B------:R-:W1:Y:S01]  /*0170*/  LDC.64 R18, c[0x0][0x3b8] ;  /* 0x0000ee00ff127b82 */ /* 0x000e620000000a00 */
[----:B------:R-:W-:Y:S01]  /*0180*/  IMAD.MOV.U32 R4, RZ, RZ, R2 ;  /* 0x000000ffff047224 */ /* 0x000fe200078e0002 */
[----:B------:R-:W2:Y:S01]  /*0190*/  LDCU.64 UR4, c[0x0][0x388] ;  /* 0x00007100ff0477ac */ /* 0x000ea20008000a00 */
[----:B------:R-:W-:Y:S01]  /*01a0*/  BSSY.RECONVERGENT B0, `(.L_x_2643) ;  /* 0x000066f000007945 */ /* 0x000fe20003800200 */
[----:B------:R-:W-:Y:S02]  /*01b0*/  VIADD R5, R0, UR6 ;  /* 0x0000000600057c36 */ /* 0x000fe40008000000 */
[----:B------:R-:W-:Y:S01]  /*01c0*/  IADD3 R20, PT, PT, R22, R4, RZ ;  /* 0x0000000416147210 */ /* 0x000fe20007ffe0ff */
[----:B------:R-:W3:Y:S01]  /*01d0*/  LDCU.64 UR20, c[0x0][0x358] ;  /* 0x00006b00ff1477ac */ /* 0x000ee20008000a00 */
[----:B------:R-:W4:Y:S01]  /*01e0*/  LDC R10, c[0x0][0x3a8] ;  /* 0x0000ea00ff0a7b82 */ /* 0x000f220000000800 */
[----:B--2---:R-:W-:Y:S01]  /*01f0*/  IMAD.U32 R6, RZ, RZ, UR4 ;  /* 0x00000004ff067e24 */ /* 0x004fe2000f8e00ff */
[----:B------:R-:W-:-:S02]  /*0200*/  MOV R7, UR5 ;  /* 0x0000000500077c02 */ /* 0x000fc40008000f00 */
        /* <DEDUP_REMOVED lines=18> */
[----:B------:R-:W-:-:S11]  /*0330*/  IADD3 R7, PT, PT, R19, R7, RZ ;  /* 0x0000000713077210 */ /* 0x000fd60007ffe0ff */
[----:B------:R-:W-:Y:S05]  /*0340*/  @!P0 BRA `(.L_x_2646) ;  /* 0x0000001800cc8947 */ /* 0x000fea0003800000 */
[C---:B------:R-:W-:Y:S01]  /*0350*/  LOP3.LUT R8, R10.reuse, 0xfffffffc, RZ, 0xc0, !PT ;  /* 0xfffffffc0a087812 */ /* 0x040fe200078ec0ff */
[----:B------:R-:W-:Y:S01]  /*0360*/  VIADD R6, R10, 0xfffffffe ;  /* 0xfffffffe0a067836 */ /* 0x000fe20000000000 */
[----:B------:R-:W-:Y:S02]  /*0370*/  CS2R R24, SRZ ;  /* 0x0000000000187805 */ /* 0x000fe4000001ff00 */
[----:B------:R-:W-:-:S07]  /*0380*/  IADD3 R8, PT, PT, -R8, RZ, RZ ;  /* 0x000000ff08087210 */ /* 0x000fce0007ffe1ff */
.L_x_2671:
        /* <DEDUP_REMOVED lines=34> */
.L_x_2648:
[----:B------:R-:W-:Y:S01]  /*05b0*/  MOV R32, R18 ;  /* 0x0000001200207202 */ /* 0x000fe20000000f00 */
[----:B------:R-:W-:Y:S01]  /*05c0*/  IMAD.MOV.U32 R13, RZ, RZ, R7 ;  /* 0x000000ffff0d7224 */ /* 0x000fe200078e0007 */
[----:B------:R-:W-:Y:S01]  /*05d0*/  MOV R12, R26 ;  /* 0x0000001a000c7202 */ /* 0x000fe20000000f00 */
[----:B------:R-:W-:Y:S01]  /*05e0*/  IMAD.MOV.U32 R11, RZ, RZ, R27 ;  /* 0x000000ffff0b7224 */ /* 0x000fe200078e001b */
[----:B------:R-:W-:-:S07]  /*05f0*/  MOV R10, 0x610 ;  /* 0x00000610000a7802 */ /* 0x000fce0000000f00 */
[----:B0-----:R-:W-:Y:S05]  /*0600*/  CALL.REL.NOINC `($__internal_28_$__cuda_sm20_div_s64) ;  /* 0x0000006c00e47944 */ /* 0x001fea0003c00000 */
[----:B------:R-:W-:Y:S01]  /*0610*/  IADD3 R29, P0, PT, RZ, -R30, RZ ;  /* 0x8000001eff1d7210 */ /* 0x000fe20007f1e0ff */
[----:B------:R-:W-:-:S03]  /*0620*/  IMAD.MOV.U32 R19, RZ, RZ, R7 ;  /* 0x000000ffff137224 */ /* 0x000fc600078e0007 */
[----:B------:R-:W-:Y:S01]  /*0630*/  IADD3.X R13, PT, PT, RZ, ~R31, RZ, P0, !PT ;  /* 0x8000001fff0d7210 */ /* 0x000fe200007fe4ff */
[----:B------:R-:W-:Y:S01]  /*0640*/  IMAD.WIDE.U32 R10, R26, R29, R18 ;  /* 0x0000001d1a0a7225 */ /* 0x000fe200078e0012 */
[----:B------:R-:W-:-:S03]  /*0650*/  MOV R19, R31 ;  /* 0x0000001f00137202 */ /* 0x000fc60000000f00 */
[----:B------:R-:W-:Y:S02]  /*0660*/  IMAD R13, R13, R26, RZ ;  /* 0x0000001a0d0d7224 */ /* 0x000fe400078e02ff */
[----:B------:R-:W-:Y:S02]  /*0670*/  IMAD.MOV.U32 R18, RZ, RZ, R30 ;  /* 0x000000ffff127224 */ /* 0x000fe400078e001e */
[----:B------:R-:W-:-:S05]  /*0680*/  IMAD R13, R27, R29, R13 ;  /* 0x0000001d1b0d7224 */ /* 0x000fca00078e020d */
[----:B------:R-:W-:-:S07]  /*0690*/  IADD3 R13, PT, PT, R11, R13, RZ ;  /* 0x0000000d0b0d7210 */ /* 0x000fce0007ffe0ff */
.L_x_2649:
[----:B------:R-:W-:Y:S05]  /*06a0*/  BSYNC.RECONVERGENT B1 ;  /* 0x0000000000017941 */ /* 0x000fea0003800200 */
.L_x_2647:
        /* <DEDUP_REMOVED lines=34> */
.L_x_2651:
[----:B------:R-:W-:Y:S01]  /*08d0*/  MOV R32, R16 ;  /* 0x0000001000207202 */ /* 0x000fe20000000f00 */
[----:B------:R-:W-:Y:S01]  /*08e0*/  IMAD.MOV.U32 R13, RZ, RZ, R17 ;  /* 0x000000ffff0d7224 */ /* 0x000fe200078e0011 */
[----:B------:R-:W-:Y:S01]  /*08f0*/  MOV R12, R26 ;  /* 0x0000001a000c7202 */ /* 0x000fe20000000f00 */
[----:B------:R-:W-:Y:S01]  /*0900*/  IMAD.MOV.U32 R11, RZ, RZ, R27 ;  /* 0x000000ffff0b7224 */ /* 0x000fe200078e001b */
[----:B------:R-:W-:-:S07]  /*0910*/  MOV R10, 0x930 ;  /* 0x00000930000a7802 */ /* 0x000fce0000000f00 */
[----:B0-----:R-:W-:Y:S05]  /*0920*/  CALL.REL.NOINC `($__internal_28_$__cuda_sm20_div_s64) ;  /* 0x0000006c001c7944 */ /* 0x001fea0003c00000 */
        /* <DEDUP_REMOVED lines=8> */
.L_x_2652:
[----:B------:R-:W-:Y:S05]  /*09b0*/  BSYNC.RECONVERGENT B1 ;  /* 0x0000000000017941 */ /* 0x000fea0003800200 */
.L_x_2650:
        /* <DEDUP_REMOVED lines=36> */
.L_x_2654:
[----:B------:R-:W-:Y:S01]  /*0c00*/  IMAD.MOV.U32 R32, RZ, RZ, R18 ;  /* 0x000000ffff207224 */ /* 0x000fe200078e0012 */
[----:B------:R-:W-:Y:S01]  /*0c10*/  MOV R13, R19 ;  /* 0x00000013000d7202 */ /* 0x000fe20000000f00 */
[----:B------:R-:W-:Y:S01]  /*0c20*/  IMAD.MOV.U32 R12, RZ, RZ, R26 ;  /* 0x000000ffff0c7224 */ /* 0x000fe200078e001a */
[----:B------:R-:W-:Y:S02]  /*0c30*/  MOV R11, R27 ;  /* 0x0000001b000b7202 */ /* 0x000fe40000000f00 */
[----:B------:R-:W-:-:S07]  /*0c40*/  MOV R10, 0xc60 ;  /* 0x00000c60000a7802 */ /* 0x000fce0000000f00 */
[----:B0-----:R-:W-:Y:S05]  /*0c50*/  CALL.REL.NOINC `($__internal_28_$__cuda_sm20_div_s64) ;  /* 0x0000006800507944 */ /* 0x001fea0003c00000 */
        /* <DEDUP_REMOVED lines=11> */
.L_x_2655:
[----:B------:R-:W-:Y:S05]  /*0d10*/  BSYNC.RECONVERGENT B1 ;  /* 0x0000000000017941 */ /* 0x000fea0003800200 */
.L_x_2653:
        /* <DEDUP_REMOVED lines=37> */
.L_x_2657:
        /* <DEDUP_REMOVED lines=14> */
[----:B------:R-:W-:Y:S02]  /*1050*/  IMAD.MOV.U32 R45, RZ, RZ, R10 ;  /* 0x000000ffff2d7224 */ /* 0x000fe400078e000a */
[----:B------:R-:W-:Y:S01]  /*1060*/  IMAD.MOV.U32 R26, RZ, RZ, R30 ;  /* 0x000000ffff1a7224 */ /* 0x000fe200078e001e */
[----:B------:R-:W-:-:S07]  /*1070*/  IADD3 R11, PT, PT, R13, R11, RZ ;  /* 0x0000000b0d0b7210 */ /* 0x000fce0007ffe0ff */
.L_x_2658:
[----:B------:R-:W-:Y:S05]  /*1080*/  BSYNC.RECONVERGENT B1 ;  /* 0x0000000000017941 */ /* 0x000fea0003800200 */
.L_x_2656:
        /* <DEDUP_REMOVED lines=37> */
.L_x_2660:
        /* <DEDUP_REMOVED lines=17> */
.L_x_2661:
[----:B------:R-:W-:Y:S05]  /*13f0*/  BSYNC.RECONVERGENT B1 ;  /* 0x0000000000017941 */ /* 0x000fea0003800200 */
.L_x_2659:
        /* <DEDUP_REMOVED lines=36> */
.L_x_2663:
[----:B------:R-:W-:Y:S01]  /*1640*/  IMAD.MOV.U32 R32, RZ, RZ, R26 ;  /* 0x000000ffff207224 */ /* 0x000fe200078e001a */
[----:B------:R-:W-:Y:S01]  /*1650*/  MOV R13, R27 ;  /* 0x0000001b000d7202 */ /* 0x000fe20000000f00 */
[----:B------:R-:W-:Y:S01]  /*1660*/  IMAD.MOV.U32 R12, RZ, RZ, R24 ;  /* 0x000000ffff0c7224 */ /* 0x000fe200078e0018 */
[----:B------:R-:W-:Y:S02]  /*1670*/  MOV R11, R25 ;  /* 0x00000019000b7202 */ /* 0x000fe40000000f00 */
[----:B------:R-:W-:-:S07]  /*1680*/  MOV R10, 0x16a0 ;  /* 0x000016a0000a7802 */ /* 0x000fce0000000f00 */
[----:B0-----:R-:W-:Y:S05]  /*1690*/  CALL.REL.NOINC `($__internal_28_$__cuda_sm20_div_s64) ;  /* 0x0000005c00c07944 */ /* 0x001fea0003c00000 */
        /* <DEDUP_REMOVED lines=10> */
.L_x_2664:
[----:B------:R-:W-:Y:S05]  /*1740*/  BSYNC.RECONVERGENT B1 ;  /* 0x0000000000017941 */ /* 0x000fea0003800200 */
.L_x_2662:
        /* <DEDUP_REMOVED lines=36> */
.L_x_2666:
[----:B------:R-:W-:Y:S01]  /*1990*/  MOV R32, R18 ;  /* 0x0000001200207202 */ /* 0x000fe20000000f00 */
[----:B------:R-:W-:Y:S01]  /*19a0*/  IMAD.MOV.U32 R13, RZ, RZ, R19 ;  /* 0x000000ffff0d7224 */ /* 0x000fe200078e0013 */
[----:B------:R-:W-:Y:S01]  /*19b0*/  MOV R12, R26 ;  /* 0x0000001a000c7202 */ /* 0x000fe20000000f00 */
[----:B------:R-:W-:Y:S01]  /*19c0*/  IMAD.MOV.U32 R11, RZ, RZ, R27 ;  /* 0x000000ffff0b7224 */ /* 0x000fe200078e001b */
[----:B------:R-:W-:-:S07]  /*19d0*/  MOV R10, 0x19f0 ;  /* 0x000019f0000a7802 */ /* 0x000fce0000000f00 */
[----:B0-----:R-:W-:Y:S05]  /*19e0*/  CALL.REL.NOINC `($__internal_28_$__cuda_sm20_div_s64) ;  /* 0x0000005800ec7944 */ /* 0x001fea0003c00000 */
        /* <DEDUP_REMOVED lines=11> */
.L_x_2667:
[----:B------:R-:W-:Y:S05]  /*1aa0*/  BSYNC.RECONVERGENT B1 ;  /* 0x0000000000017941 */ /* 0x000fea0003800200 */
.L_x_2665:
        /* <DEDUP_REMOVED lines=35> */
.L_x_2669:
[----:B------:R-:W-:Y:S01]  /*1ce0*/  IMAD.MOV.U32 R32, RZ, RZ, R24 ;  /* 0x000000ffff207224 */ /* 0x000fe200078e0018 */
[----:B------:R-:W-:Y:S01]  /*1cf0*/  MOV R13, R25 ;  /* 0x00000019000d7202 */ /* 0x000fe20000000f00 */
[----:B------:R-:W-:Y:S01]  /*1d00*/  IMAD.MOV.U32 R12, RZ, RZ, R26 ;  /* 0x000000ffff0c7224 */ /* 0x000fe200078e001a */
[----:B------:R-:W-:Y:S02]  /*1d10*/  MOV R11, R27 ;  /* 0x0000001b000b7202 */ /* 0x000fe40000000f00 */
[----:B------:R-:W-:-:S07]  /*1d20*/  MOV R10, 0x1d40 ;  /* 0x00001d40000a7802 */ /* 0x000fce0000000f00 */
[----:B0-----:R-:W-:Y:S05]  /*1d30*/  CALL.REL.NOINC `($__internal_28_$__cuda_sm20_div_s64) ;  /* 0x0000005800187944 */ /* 0x001fea0003c00000 */
        /* <DEDUP_REMOVED lines=10> */
.L_x_2670:
[----:B------:R-:W-:Y:S05]  /*1de0*/  BSYNC.RECONVERGENT B1 ;  /* 0x0000000000017941 */ /* 0x000fea0003800200 */
.L_x_2668:
        /* <DEDUP_REMOVED lines=9> */
.L_x_2646:
        /* <DEDUP_REMOVED lines=36> */
.L_x_2674:
        /* <DEDUP_REMOVED lines=8> */
[----:B------:R-:W-:Y:S02]  /*2140*/  IMAD.X R13, RZ, RZ, ~R31, P0 ;  /* 0x000000ffff0d7224 */ /* 0x000fe400000e0e1f */
[----:B------:R-:W-:Y:S01]  /*2150*/  IMAD.WIDE.U32 R10, R8, R27, R18 ;  /* 0x0000001b080a7225 */ /* 0x000fe200078e0012 */
[----:B------:R-:W-:-:S03]  /*2160*/  MOV R18, R30 ;  /* 0x0000001e00127202 */ /* 0x000fc60000000f00 */
[----:B------:R-:W-:Y:S02]  /*2170*/  IMAD R13, R13, R8, RZ ;  /* 0x000000080d0d7224 */ /* 0x000fe400078e02ff */
[----:B------:R-:W-:Y:S02]  /*2180*/  IMAD.MOV.U32 R19, RZ, RZ, R31 ;  /* 0x000000ffff137224 */ /* 0x000fe400078e001f */
[----:B------:R-:W-:-:S04]  /*2190*/  IMAD R13, R9, R27, R13 ;  /* 0x0000001b090d7224 */ /* 0x000fc800078e020d */
[----:B------:R-:W-:-:S07]  /*21a0*/  IMAD.IADD R13, R11, 0x1, R13 ;  /* 0x000000010b0d7824 */ /* 0x000fce00078e020d */
.L_x_2675:
[----:B------:R-:W-:Y:S05]  /*21b0*/  BSYNC.RECONVERGENT B1 ;  /* 0x0000000000017941 */ /* 0x000fea0003800200 */
.L_x_2673:
        /* <DEDUP_REMOVED lines=34> */
.L_x_2677:
        /* <DEDUP_REMOVED lines=14> */
.L_x_2678:
[----:B------:R-:W-:Y:S05]  /*24c0*/  BSYNC.RECONVERGENT B1 ;  /* 0x0000000000017941 */ /* 0x000fea0003800200 */
.L_x_2676:
[----:B------:R-:W1:Y:S01]  /*24d0*/  LDC.64 R16, c[0x0][0x398] ;  /* 0x0000e600ff107b82 */ /* 0x000e620000000a00 */
[----:B------:R-:W-:-:S04]  /*24e0*/  VIADD R8, R6, 0xffffffff ;  /* 0xffffffff06087836 */ /* 0x000fc80000000000 */
[----:B-1----:R-:W-:-:S06]  /*24f0*/  IMAD.WIDE.U32 R16, R8, 0x8, R16 ;  /* 0x0000000808107825 */ /* 0x002fcc00078e0010 */
        /* <DEDUP_REMOVED lines=33> */
.L_x_2680:
        /* <DEDUP_REMOVED lines=17> */
.L_x_2681:
[----:B------:R-:W-:Y:S05]  /*2820*/  BSYNC.RECONVERGENT B1 ;  /* 0x0000000000017941 */ /* 0x000fea0003800200 */
.L_x_2679:
        /* <DEDUP_REMOVED lines=36> */
.L_x_2683:
        /* <DEDUP_REMOVED lines=17> */
.L_x_2684:
[----:B------:R-:W-:Y:S05]  /*2b80*/  BSYNC.RECONVERGENT B1 ;  /* 0x0000000000017941 */ /* 0x000fea0003800200 */
.L_x_2682:
[----:B------:R-:W-:Y:S01]  /*2b90*/  IMAD R11, R11, R28, RZ ;  /* 0x0000001c0b0b7224 */ /* 0x000fe200078e02ff */
[----:B------:R-:W-:Y:S01]  /*2ba0*/  IADD3 R6, PT, PT, R6, -0x2, RZ ;  /* 0xfffffffe06067810 */ /* 0x000fe20007ffe0ff */
[----:B------:R-:W-:Y:S02]  /*2bb0*/  IMAD.MOV.U32 R8, RZ, RZ, R24 ;  /* 0x000000ffff087224 */ /* 0x000fe400078e0018 */
[-C--:B------:R-:W-:Y:S02]  /*2bc0*/  IMAD R11, R29, R27.reuse, R11 ;  /* 0x0000001b1d0b7224 */ /* 0x080fe400078e020b */
[----:B------:R-:W-:-:S04]  /*2bd0*/  IMAD.WIDE.U32 R24, R28, R27, R8 ;  /* 0x0000001b1c187225 */ /* 0x000fc800078e0008 */
[----:B------:R-:W-:-:S07]  /*2be0*/  IMAD.IADD R25, R25, 0x1, R11 ;  /* 0x0000000119197824 */ /* 0x000fce00078e020b */
.L_x_2672:
        /* <DEDUP_REMOVED lines=31> */
.L_x_2686:
[----:B------:R-:W-:Y:S01]  /*2de0*/  MOV R29, R7 ;  /* 0x00000007001d7202 */ /* 0x000fe20000000f00 */
[----:B------:R-:W-:Y:S01]  /*2df0*/  IMAD.MOV.U32 R28, RZ, RZ, R26 ;  /* 0x000000ffff1c7224 */ /* 0x000fe200078e001a */
[----:B------:R-:W-:Y:S02]  /*2e00*/  MOV R19, R27 ;  /* 0x0000001b00137202 */ /* 0x000fe40000000f00 */
[----:B------:R-:W-:-:S07]  /*2e10*/  MOV R30, 0x2e30 ;  /* 0x00002e30001e7802 */ /* 0x000fce0000000f00 */
[----:B0-----:R-:W-:Y:S05]  /*2e20*/  CALL.REL.NOINC `($__internal_29_$__cuda_sm20_rem_s64) ;  /* 0x0000004c00287944 */ /* 0x001fea0003c00000 */
.L_x_2687:
[----:B------:R-:W-:Y:S05]  /*2e30*/  BSYNC.RECONVERGENT B1 ;  /* 0x0000000000017941 */ /* 0x000fea0003800200 */
.L_x_2685:
        /* <DEDUP_REMOVED lines=30> */
.L_x_2689:
[----:B------:R-:W-:Y:S01]  /*3020*/  IMAD.MOV.U32 R28, RZ, RZ, R26 ;  /* 0x000000ffff1c7224 */ /* 0x000fe200078e001a */
[----:B------:R-:W-:Y:S01]  /*3030*/  MOV R19, R27 ;  /* 0x0000001b00137202 */ /* 0x000fe20000000f00 */
[----:B------:R-:W-:Y:S01]  /*3040*/  IMAD.MOV.U32 R18, RZ, RZ, R16 ;  /* 0x000000ffff127224 */ /* 0x000fe200078e0010 */
[----:B------:R-:W-:Y:S02]  /*3050*/  MOV R29, R17 ;  /* 0x00000011001d7202 */ /* 0x000fe40000000f00 */
[----:B------:R-:W-:-:S07]  /*3060*/  MOV R30, 0x3080 ;  /* 0x00003080001e7802 */ /* 0x000fce0000000f00 */
[----:B0-----:R-:W-:Y:S05]  /*3070*/  CALL.REL.NOINC `($__internal_29_$__cuda_sm20_rem_s64) ;  /* 0x0000004800947944 */ /* 0x001fea0003c00000 */
.L_x_2690:
[----:B------:R-:W-:Y:S05]  /*3080*/  BSYNC.RECONVERGENT B1 ;  /* 0x0000000000017941 */ /* 0x000fea0003800200 */
.L_x_2688:
[----:B------:R-:W-:Y:S02]  /*3090*/  IMAD R9, R9, R6, RZ ;  /* 0x0000000609097224 */ /* 0x000fe400078e02ff */
[----:B------:R-:W-:-:S04]  /*30a0*/  IMAD.WIDE.U32 R24, R6, R8, R24 ;  /* 0x0000000806187225 */ /* 0x000fc800078e0018 */
[----:B------:R-:W-:-:S04]  /*30b0*/  IMAD R9, R7, R8, R9 ;  /* 0x0000000807097224 */ /* 0x000fc800078e0209 */
[----:B------:R-:W-:-:S07]  /*30c0*/  IMAD.IADD R25, R25, 0x1, R9 ;  /* 0x0000000119197824 */ /* 0x000fce00078e0209 */
.L_x_2645:
[----:B------:R-:W1:Y:S02]  /*30d0*/  LDCU.64 UR4, c[0x0][0x388] ;  /* 0x00007100ff0477ac */ /* 0x000e640008000a00 */
[----:B-1----:R-:W-:Y:S02]  /*30e0*/  IADD3 R14, P0, PT, R14, UR4, RZ ;  /* 0x000000040e0e7c10 */ /* 0x002fe4000ff1e0ff */
[----:B------:R-:W-:Y:S02]  /*30f0*/  IADD3 R24, P1, PT, R24, UR4, RZ ;  /* 0x0000000418187c10 */ /* 0x000fe4000ff3e0ff */
[----:B------:R-:W-:Y:S02]  /*3100*/  IADD3.X R15, PT, PT, R15, UR5, RZ, P0, !PT ;  /* 0x000000050f0f7c10 */ /* 0x000fe400087fe4ff */
[----:B------:R-:W-:-:S04]  /*3110*/  IADD3.X R25, PT, PT, R25, UR5, RZ, P1, !PT ;  /* 0x0000000519197c10 */ /* 0x000fc80008ffe4ff */
[----:B------:R-:W2:Y:S04]  /*3120*/  LDG.E.U8 R15, desc[UR20][R14.64] ;  /* 0x000000140e0f7981 */ /* 0x000ea8000c1e1100 */
[----:B------:R-:W2:Y:S02]  /*3130*/  LDG.E.U8 R24, desc[UR20][R24.64] ;  /* 0x0000001418187981 */ /* 0x000ea4000c1e1100 */
[----:B--2---:R-:W-:-:S13]  /*3140*/  ISETP.GE.U32.AND P0, PT, R15, R24, PT ;  /* 0x000000180f00720c */ /* 0x004fda0003f06070 */
[----:B------:R-:W-:Y:S01]  /*3150*/  @!P0 MOV R21, RZ ;  /* 0x000000ff00158202 */ /* 0x000fe20000000f00 */
[----:B------:R1:W-:Y:S04]  /*3160*/  @!P0 STS.U8 [R0+UR6], R24 ;  /* 0x0000001800008988 */ /* 0x0003e80008000006 */
[----:B------:R1:W-:Y:S04]  /*3170*/  @!P0 STS.64 [R3], R20 ;  /* 0x0000001403008388 */ /* 0x0003e80000000a00 */
[----:B------:R1:W-:Y:S04]  /*3180*/  @P0 STS.U8 [R0+UR6], R15 ;  /* 0x0000000f00000988 */ /* 0x0003e80008000006 */
[----:B------:R1:W-:Y:S01]  /*3190*/  @P0 STS.64 [R3], R22 ;  /* 0x0000001603000388 */ /* 0x0003e20000000a00 */
[----:B------:R-:W-:Y:S05]  /*31a0*/  BRA `(.L_x_2691) ;  /* 0x0000003400b87947 */ /* 0x000fea0003800000 */
.L_x_2644:
[----:B------:R-:W-:-:S04]  /*31b0*/  ISETP.GE.U32.AND P0, PT, R22, R18, PT ;  /* 0x000000121600720c */ /* 0x000fc80003f06070 */
[----:B------:R-:W-:-:S13]  /*31c0*/  ISETP.GE.U32.AND.EX P0, PT, RZ, R19, PT, P0 ;  /* 0x00000013ff00720c */ /* 0x000fda0003f06100 */
[----:B------:R-:W-:Y:S05]  /*31d0*/  @P0 BRA `(.L_x_2691) ;  /* 0x0000003400ac0947 */ /* 0x000fea0003800000 */
[----:B------:R-:W-:Y:S01]  /*31e0*/  ISETP.GE.AND P0, PT, R8, RZ, PT ;  /* 0x000000ff0800720c */ /* 0x000fe20003f06270 */
[----:B------:R-:W-:-:S04]  /*31f0*/  IMAD R12, R18, UR12, RZ ;  /* 0x0000000c120c7c24 */ /* 0x000fc8000f8e02ff */
[----:B------:R-:W-:-:S08]  /*3200*/  IMAD R15, R19, UR11, R12 ;  /* 0x0000000b130f7c24 */ /* 0x000fd0000f8e020c */
[----:B------:R-:W-:Y:S05]  /*3210*/  @!P0 BRA `(.L_x_2692) ;  /* 0x0000003400908947 */ /* 0x000fea0003800000 */
[----:B------:R-:W-:Y:S02]  /*3220*/  IMAD.MOV.U32 R17, RZ, RZ, R8 ;  /* 0x000000ffff117224 */ /* 0x000fe400078e0008 */
[----:B------:R-:W-:Y:S01]  /*3230*/  IMAD.WIDE.U32 R8, R18, UR11, R22 ;  /* 0x0000000b12087c25 */ /* 0x000fe2000f8e0016 */
[----:B------:R-:W-:Y:S02]  /*3240*/  LOP3.LUT R18, R10, 0x7, RZ, 0xc0, !PT ;  /* 0x000000070a127812 */ /* 0x000fe400078ec0ff */
[----:B------:R-:W-:Y:S02]  /*3250*/  ISETP.GE.U32.AND P0, PT, R17, 0x7, PT ;  /* 0x000000071100780c */ /* 0x000fe40003f06070 */
[----:B------:R-:W-:-:S11]  /*3260*/  IADD3 R15, PT, PT, R9, R15, RZ ;  /* 0x0000000f090f7210 */ /* 0x000fd60007ffe0ff */
[----:B------:R-:W-:Y:S05]  /*3270*/  @!P0 BRA `(.L_x_2693) ;  /* 0x0000001c004c8947 */ /* 0x000fea0003800000 */
[C---:B------:R-:W-:Y:S01]  /*3280*/  LOP3.LUT R16, R10.reuse, 0xfffffff8, RZ, 0xc0, !PT ;  /* 0xfffffff80a107812 */ /* 0x040fe200078ec0ff */
[----:B------:R-:W-:-:S03]  /*3290*/  VIADD R17, R10, 0xfffffffc ;  /* 0xfffffffc0a117836 */ /* 0x000fc60000000000 */
[----:B------:R-:W-:-:S07]  /*32a0*/  IADD3 R16, PT, PT, -R16, RZ, RZ ;  /* 0x000000ff10107210 */ /* 0x000fce0007ffe1ff */
.L_x_2718:
        /* <DEDUP_REMOVED lines=32> */
.L_x_2695:
        /* <DEDUP_REMOVED lines=16> */
.L_x_2696:
[----:B------:R-:W-:Y:S05]  /*35b0*/  BSYNC.RECONVERGENT B1 ;  /* 0x0000000000017941 */ /* 0x000fea0003800200 */
.L_x_2694:
        /* <DEDUP_REMOVED lines=38> */
.L_x_2698:
        /* <DEDUP_REMOVED lines=17> */
.L_x_2699:
[----:B------:R-:W-:Y:S05]  /*3930*/  BSYNC.RECONVERGENT B1 ;  /* 0x0000000000017941 */ /* 0x000fea0003800200 */
.L_x_2697:
        /* <DEDUP_REMOVED lines=40> */
.L_x_2701:
        /* <DEDUP_REMOVED lines=17> */
.L_x_2702:
[----:B------:R-:W-:Y:S05]  /*3cd0*/  BSYNC.RECONVERGENT B1 ;  /* 0x0000000000017941 */ /* 0x000fea0003800200 */
.L_x_2700:
        /* <DEDUP_REMOVED lines=40> */
.L_x_2704:
        /* <DEDUP_REMOVED lines=17> */
.L_x_2705:
[----:B------:R-:W-:Y:S05]  /*4070*/  BSYNC.RECONVERGENT B1 ;  /* 0x0000000000017941 */ /* 0x000fea0003800200 */
.L_x_2703:
        /* <DEDUP_REMOVED lines=39> */
.L_x_2707:
        /* <DEDUP_REMOVED lines=17> */
.L_x_2708:
[----:B------:R-:W-:Y:S05]  /*4400*/  BSYNC.RECONVERGENT B1 ;  /* 0x0000000000017941 */ /* 0x000fea0003800200 */
.L_x_2706:
        /* <DEDUP_REMOVED lines=39> */
.L_x_2710:
        /* <DEDUP_REMOVED lines=17> */
.L_x_2711:
[----:B------:R-:W-:Y:S05]  /*4790*/  BSYNC.RECONVERGENT B1 ;  /* 0x0000000000017941 */ /* 0x000fea0003800200 */
.L_x_2709:
        /* <DEDUP_REMOVED lines=40> */
.L_x_2713:
        /* <DEDUP_REMOVED lines=17> */
.L_x_2714:
[----:B------:R-:W-:Y:S05]  /*4b30*/  BSYNC.RECONVERGENT B1 ;  /* 0x0000000000017941 */ /* 0x000fea0003800200 */
.L_x_2712:
        /* <DEDUP_REMOVED lines=38> */
.L_x_2716:
        /* <DEDUP_REMOVED lines=14> */
[----:B------:R-:W-:Y:S01]  /*4e80*/  IMAD R13, R25, R15, R13 ;  /* 0x0000000f190d7224 */ /* 0x000fe200078e020d */
[----:B------:R-:W-:-:S03]  /*4e90*/  MOV R15, R31 ;  /* 0x0000001f000f7202 */ /* 0x000fc60000000f00 */
[----:B------:R-:W-:-:S07]  /*4ea0*/  IMAD.IADD R19, R11, 0x1, R13 ;  /* 0x000000010b137824 */ /* 0x000fce00078e020d */
.L_x_2717:
[----:B------:R-:W-:Y:S05]  /*4eb0*/  BSYNC.RECONVERGENT B1 ;  /* 0x0000000000017941 */ /* 0x000fea0003800200 */
.L_x_2715:
[----:B------:R-:W1:Y:S02]  /*4ec0*/  LDC.64 R10, c[0x0][0x3a0] ;  /* 0x0000e800ff0a7b82 */ /* 0x000e640000000a00 */
[----:B-1----:R-:W-:-:S06]  /*4ed0*/  IMAD.WIDE.U32 R10, R14, 0x8, R10 ;  /* 0x000000080e0a7825 */ /* 0x002fcc00078e000a */
[----:B------:R-:W2:Y:S01]  /*4ee0*/  LDG.E.64 R10, desc[UR20][R10.64] ;  /* 0x000000140a0a7981 */ /* 0x000ea2000c1e1b00 */
[----:B------:R-:W-:Y:S01]  /*4ef0*/  VIADD R16, R16, 0x8 ;  /* 0x0000000810107836 */ /* 0x000fe20000000000 */
[----:B------:R-:W-:Y:S01]  /*4f00*/  MOV R13, R9 ;  /* 0x00000009000d7202 */ /* 0x000fe20000000f00 */
[----:B------:R-:W-:Y:S01]  /*4f10*/  IMAD.MOV.U32 R12, RZ, RZ, R26 ;  /* 0x000000ffff0c7224 */ /* 0x000fe200078e001a */
[----:B------:R-:W-:Y:S02]  /*4f20*/  IADD3 R17, PT, PT, R17, -0x8, RZ ;  /* 0xfffffff811117810 */ /* 0x000fe40007ffe0ff */
[----:B------:R-:W-:Y:S01]  /*4f30*/  ISETP.NE.AND P0, PT, R16, RZ, PT ;  /* 0x000000ff1000720c */ /* 0x000fe20003f05270 */
[----:B--2---:R-:W-:-:S04]  /*4f40*/  IMAD.WIDE.U32 R12, R10, R21, R12 ;  /* 0x000000150a0c7225 */ /* 0x004fc800078e000c */
[----:B------:R-:W-:Y:S01]  /*4f50*/  IMAD R21, R11, R21, RZ ;  /* 0x000000150b157224 */ /* 0x000fe200078e02ff */
[----:B------:R-:W-:-:S03]  /*4f60*/  IADD3 R6, P1, PT, R6, R12, RZ ;  /* 0x0000000c06067210 */ /* 0x000fc60007f3e0ff */
[----:B------:R-:W-:-:S05]  /*4f70*/  IMAD R12, R10, R19, R21 ;  /* 0x000000130a0c7224 */ /* 0x000fca00078e0215 */
[----:B------:R-:W-:Y:S01]  /*4f80*/  IADD3.X R7, PT, PT, R7, R13, R12, P1, !PT ;  /* 0x0000000d07077210 */ /* 0x000fe20000ffe40c */
[----:B------:R-:W-:Y:S06]  /*4f90*/  @P0 BRA `(.L_x_2718) ;  /* 0xffffffe000c40947 */ /* 0x000fec000383ffff */
[----:B------:R-:W-:-:S07]  /*4fa0*/  VIADD R17, R17, 0x3 ;  /* 0x0000000311117836 */ /* 0x000fce0000000000 */
.L_x_2693:
        /* <DEDUP_REMOVED lines=36> */
.L_x_2721:
        /* <DEDUP_REMOVED lines=15> */
[----:B------:R-:W-:-:S07]  /*52e0*/  IMAD.IADD R13, R9, 0x1, R11 ;  /* 0x00000001090d7824 */ /* 0x000fce00078e020b */
.L_x_2722:
[----:B------:R-:W-:Y:S05]  /*52f0*/  BSYNC.RECONVERGENT B1 ;  /* 0x0000000000017941 */ /* 0x000fea0003800200 */
.L_x_2720:
        /* <DEDUP_REMOVED lines=39> */
.L_x_2724:
        /* <DEDUP_REMOVED lines=17> */
.L_x_2725:
[----:B------:R-:W-:Y:S05]  /*5680*/  BSYNC.RECONVERGENT B1 ;  /* 0x0000000000017941 */ /* 0x000fea0003800200 */
.L_x_2723:
        /* <DEDUP_REMOVED lines=40> */
.L_x_2727:
        /* <DEDUP_REMOVED lines=17> */
.L_x_2728:
[----:B------:R-:W-:Y:S05]  /*5a20*/  BSYNC.RECONVERGENT B1 ;  /* 0x0000000000017941 */ /* 0x000fea0003800200 */
.L_x_2726:
        /* <DEDUP_REMOVED lines=39> */
.L_x_2730:
        /* <DEDUP_REMOVED lines=9> */
[----:B------:R-:W-:Y:S02]  /*5d30*/  IADD3.X R13, PT, PT, RZ, ~R31, RZ, P0, !PT ;  /* 0x8000001fff0d7210 */ /* 0x000fe400007fe4ff */
[----:B------:R-:W-:Y:S01]  /*5d40*/  MOV R8, R30 ;  /* 0x0000001e00087202 */ /* 0x000fe20000000f00 */
[----:B------:R-:W-:-:S04]  /*5d50*/  IMAD.WIDE.U32 R10, R26, R15, R10 ;  /* 0x0000000f1a0a7225 */ /* 0x000fc800078e000a */
[----:B------:R-:W-:Y:S01]  /*5d60*/  IMAD R13, R13, R26, RZ ;  /* 0x0000001a0d0d7224 */ /* 0x000fe200078e02ff */
[----:B------:R-:W-:-:S03]  /*5d70*/  MOV R25, R10 ;  /* 0x0000000a00197202 */ /* 0x000fc60000000f00 */
[----:B------:R-:W-:Y:S01]  /*5d80*/  IMAD R13, R27, R15, R13 ;  /* 0x0000000f1b0d7224 */ /* 0x000fe200078e020d */
[----:B------:R-:W-:-:S03]  /*5d90*/  MOV R15, R31 ;  /* 0x0000001f000f7202 */ /* 0x000fc60000000f00 */
[----:B------:R-:W-:-:S07]  /*5da0*/  IMAD.IADD R13, R11, 0x1, R13 ;  /* 0x000000010b0d7824 */ /* 0x000fce00078e020d */
.L_x_2731:
[----:B------:R-:W-:Y:S05]  /*5db0*/  BSYNC.RECONVERGENT B1 ;  /* 0x0000000000017941 */ /* 0x000fea0003800200 */
.L_x_2729:
[----:B------:R-:W1:Y:S02]  /*5dc0*/  LDC.64 R10, c[0x0][0x3a0] ;  /* 0x0000e800ff0a7b82 */ /* 0x000e640000000a00 */
[----:B-1----:R-:W-:-:S06]  /*5dd0*/  IMAD.WIDE.U32 R10, R9, 0x8, R10 ;  /* 0x00000008090a7825 */ /* 0x002fcc00078e000a */
[----:B------:R-:W2:Y:S01]  /*5de0*/  LDG.E.64 R10, desc[UR20][R10.64] ;  /* 0x000000140a0a7981 */ /* 0x000ea2000c1e1b00 */
[----:B------:R-:W-:Y:S01]  /*5df0*/  MOV R20, R18 ;  /* 0x0000001200147202 */ /* 0x000fe20000000f00 */
[----:B------:R-:W-:-:S04]  /*5e00*/  VIADD R17, R17, 0xfffffffc ;  /* 0xfffffffc11117836 */ /* 0x000fc80000000000 */
[----:B--2---:R-:W-:-:S04]  /*5e10*/  IMAD.WIDE.U32 R20, R10, R25, R20 ;  /* 0x000000190a147225 */ /* 0x004fc800078e0014 */
[----:B------:R-:W-:Y:S01]  /*5e20*/  IMAD R25, R11, R25, RZ ;  /* 0x000000190b197224 */ /* 0x000fe200078e02ff */
[----:B------:R-:W-:-:S03]  /*5e30*/  IADD3 R6, P0, PT, R6, R20, RZ ;  /* 0x0000001406067210 */ /* 0x000fc60007f1e0ff */
[----:B------:R-:W-:-:S05]  /*5e40*/  IMAD R20, R10, R13, R25 ;  /* 0x0000000d0a147224 */ /* 0x000fca00078e0219 */
[----:B------:R-:W-:-:S07]  /*5e50*/  IADD3.X R7, PT, PT, R7, R21, R20, P0, !PT ;  /* 0x0000001507077210 */ /* 0x000fce00007fe414 */
.L_x_2719:
[----:B------:R-:W-:-:S13]  /*5e60*/  ISETP.NE.AND P0, PT, R14, RZ, PT ;  /* 0x000000ff0e00720c */ /* 0x000fda0003f05270 */
[----:B------:R-:W-:Y:S05]  /*5e70*/  @!P0 BRA `(.L_x_2692) ;  /* 0x0000000800788947 */ /* 0x000fea0003800000 */
[----:B------:R-:W-:-:S13]  /*5e80*/  ISETP.NE.AND P0, PT, R14, 0x1, PT ;  /* 0x000000010e00780c */ /* 0x000fda0003f05270 */
[----:B------:R-:W-:Y:S05]  /*5e90*/  @!P0 BRA `(.L_x_2732) ;  /* 0x0000000400c48947 */ /* 0x000fea0003800000 */
[----:B------:R-:W1:Y:S02]  /*5ea0*/  LDC.64 R10, c[0x0][0x398] ;  /* 0x0000e600ff0a7b82 */ /* 0x000e640000000a00 */
[----:B-1----:R-:W-:-:S05]  /*5eb0*/  IMAD.WIDE.U32 R10, R17, 0x8, R10 ;  /* 0x00000008110a7825 */ /* 0x002fca00078e000a */
[----:B------:R-:W2:Y:S01]  /*5ec0*/  LDG.E.64 R18, desc[UR20][R10.64] ;  /* 0x000000140a127981 */ /* 0x000ea2000c1e1b00 */
[----:B------:R-:W-:Y:S01]  /*5ed0*/  BSSY.RECONVERGENT B1, `(.L_x_2733) ;  /* 0x000002b000017945 */ /* 0x000fe20003800200 */
        /* <DEDUP_REMOVED lines=8> */
[----:B-1----:R-:W-:-:S06]  /*5f60*/  IADD3 R10, PT, PT, R9, 0xffffffe, RZ ;  /* 0x0ffffffe090a7810 */ /* 0x002fcc0007ffe0ff */
        /* <DEDUP_REMOVED lines=17> */
.L_x_2734:
[----:B------:R-:W-:Y:S01]  /*6080*/  MOV R32, R8 ;  /* 0x0000000800207202 */ /* 0x000fe20000000f00 */
[----:B------:R-:W-:Y:S01]  /*6090*/  IMAD.MOV.U32 R13, RZ, RZ, R15 ;  /* 0x000000ffff0d7224 */ /* 0x000fe200078e000f */
[----:B------:R-:W-:Y:S02]  /*60a0*/  MOV R12, R18 ;  /* 0x00000012000c7202 */ /* 0x000fe40000000f00 */
[----:B------:R-:W-:Y:S02]  /*60b0*/  MOV R11, R19 ;  /* 0x00000013000b7202 */ /* 0x000fe40000000f00 */
[----:B------:R-:W-:-:S07]  /*60c0*/  MOV R10, 0x60e0 ;  /* 0x000060e0000a7802 */ /* 0x000fce0000000f00 */
[----:B0-----:R-:W-:Y:S05]  /*60d0*/  CALL.REL.NOINC `($__internal_28_$__cuda_sm20_div_s64) ;  /* 0x0000001400307944 */ /* 0x001fea0003c00000 */
[-C--:B------:R-:W-:Y:S02]  /*60e0*/  IADD3 R13, P0, PT, RZ, -R30.reuse, RZ ;  /* 0x8000001eff0d7210 */ /* 0x080fe40007f1e0ff */
        /* <DEDUP_REMOVED lines=9> */
.L_x_2735:
[----:B------:R-:W-:Y:S05]  /*6180*/  BSYNC.RECONVERGENT B1 ;  /* 0x0000000000017941 */ /* 0x000fea0003800200 */
.L_x_2733:
        /* <DEDUP_REMOVED lines=38> */
.L_x_2737:
        /* <DEDUP_REMOVED lines=17> */
.L_x_2738:
[----:B------:R-:W-:Y:S05]  /*6500*/  BSYNC.RECONVERGENT B1 ;  /* 0x0000000000017941 */ /* 0x000fea0003800200 */
.L_x_2736:
        /* <DEDUP_REMOVED lines=10> */
.L_x_2732:
        /* <DEDUP_REMOVED lines=12> */
[----:B------:R-:W-:Y:S02]  /*6670*/  IADD3 R13, PT, PT, RZ, -R18, RZ ;  /* 0x80000012ff0d7210 */ /* 0x000fe40007ffe0ff */
[----:B------:R-:W-:-:S05]  /*6680*/  ISETP.NE.U32.AND P1, PT, R18, RZ, PT ;  /* 0x000000ff1200720c */ /* 0x000fca0003f25070 */
[----:B-1----:R-:W1:Y:S02]  /*6690*/  MUFU.RCP R9, R9 ;  /* 0x0000000900097308 */ /* 0x002e640000001000 */
[----:B-1----:R-:W-:Y:S01]  /*66a0*/  IADD3 R10, PT, PT, R9, 0xffffffe, RZ ;  /* 0x0ffffffe090a7810 */ /* 0x002fe20007ffe0ff */
[----:B------:R-:W-:-:S05]  /*66b0*/  HFMA2 R9, -RZ, RZ, 0, 0 ;  /* 0x00000000ff097431 */ /* 0x000fca00000001ff */
        /* <DEDUP_REMOVED lines=8> */
[----:B------:R-:W-:-:S04]  /*6740*/  @P0 IADD3 R8, PT, PT, -R18, R8, RZ ;  /* 0x0000000812080210 */ /* 0x000fc80007ffe1ff */
[----:B------:R-:W-:-:S13]  /*6750*/  ISETP.GE.U32.AND P0, PT, R8, R18, PT ;  /* 0x000000120800720c */ /* 0x000fda0003f06070 */
[----:B------:R-:W-:Y:S01]  /*6760*/  @P0 IMAD.IADD R8, R8, 0x1, -R18 ;  /* 0x0000000108080824 */ /* 0x000fe200078e0a12 */
[----:B------:R-:W-:Y:S01]  /*6770*/  @!P1 LOP3.LUT R8, RZ, R18, RZ, 0x33, !PT ;  /* 0x00000012ff089212 */ /* 0x000fe200078e33ff */
[----:B------:R-:W-:Y:S06]  /*6780*/  BRA `(.L_x_2741) ;  /* 0x0000000000147947 */ /* 0x000fec0003800000 */
.L_x_2740:
[----:B------:R-:W-:Y:S01]  /*6790*/  MOV R28, R18 ;  /* 0x00000012001c7202 */ /* 0x000fe20000000f00 */
[----:B------:R-:W-:Y:S01]  /*67a0*/  IMAD.MOV.U32 R18, RZ, RZ, R8 ;  /* 0x000000ffff127224 */ /* 0x000fe200078e0008 */
[----:B------:R-:W-:Y:S02]  /*67b0*/  MOV R29, R15 ;  /* 0x0000000f001d7202 */ /* 0x000fe40000000f00 */
[----:B------:R-:W-:-:S07]  /*67c0*/  MOV R30, 0x67e0 ;  /* 0x000067e0001e7802 */ /* 0x000fce0000000f00 */
[----:B0-----:R-:W-:Y:S05]  /*67d0*/  CALL.REL.NOINC `($__internal_29_$__cuda_sm20_rem_s64) ;  /* 0x0000001000bc7944 */ /* 0x001fea0003c00000 */
.L_x_2741:
[----:B------:R-:W-:Y:S05]  /*67e0*/  BSYNC.RECONVERGENT B1 ;  /* 0x0000000000017941 */ /* 0x000fea0003800200 */
.L_x_2739:
[----:B------:R-:W1:Y:S02]  /*67f0*/  LDC.64 R10, c[0x0][0x3a0] ;  /* 0x0000e800ff0a7b82 */ /* 0x000e640000000a00 */
[----:B-1----:R-:W-:-:S06]  /*6800*/  IMAD.WIDE.U32 R10, R17, 0x8, R10 ;  /* 0x00000008110a7825 */ /* 0x002fcc00078e000a */
[----:B------:R-:W2:Y:S02]  /*6810*/  LDG.E.64 R10, desc[UR20][R10.64] ;  /* 0x000000140a0a7981 */ /* 0x000ea4000c1e1b00 */
[-C--:B--2---:R-:W-:Y:S02]  /*6820*/  IMAD R13, R11, R8.reuse, RZ ;  /* 0x000000080b0d7224 */ /* 0x084fe400078e02ff */
[----:B------:R-:W-:-:S04]  /*6830*/  IMAD.WIDE.U32 R6, R10, R8, R6 ;  /* 0x000000080a067225 */ /* 0x000fc800078e0006 */
[----:B------:R-:W-:-:S05]  /*6840*/  IMAD R13, R10, R9, R13 ;  /* 0x000000090a0d7224 */ /* 0x000fca00078e020d */
[----:B------:R-:W-:-:S07]  /*6850*/  IADD3 R7, PT, PT, R7, R13, RZ ;  /* 0x0000000d07077210 */ /* 0x000fce0007ffe0ff */
.L_x_2692:
[----:B------:R-:W2:Y:S04]  /*6860*/  LDG.E.U8 R7, desc[UR20][R6.64] ;  /* 0x0000001406077981 */ /* 0x000ea8000c1e1100 */
[----:B--2---:R2:W-:Y:S04]  /*6870*/  STS.U8 [R0+UR6], R7 ;  /* 0x0000000700007988 */ /* 0x0045e80008000006 */
[----:B------:R2:W-:Y:S02]  /*6880*/  STS.64 [R3], R22 ;  /* 0x0000001603007388 */ /* 0x0005e40000000a00 */
.L_x_2691:
[----:B------:R-:W-:Y:S05]  /*6890*/  BSYNC.RECONVERGENT B0 ;  /* 0x0000000000007941 */ /* 0x000fea0003800200 */
.L_x_2643:
[----:B------:R-:W-:Y:S01]  /*68a0*/  BAR.SYNC.DEFER_BLOCKING 0x0 ;  /* 0x0000000000007b1d */ /* 0x000fe20000010000 */
[----:B------:R-:W-:-:S13]  /*68b0*/  ISETP.GE.U32.AND P0, PT, R4, 0x42, PT ;  /* 0x000000420400780c */ /* 0x000fda0003f06070 */
[----:B------:R-:W-:Y:S05]  /*68c0*/  @!P0 BRA `(.L_x_2742) ;  /* 0x0000000000808947 */ /* 0x000fea0003800000 */
.L_x_2747:
[--C-:B------:R-:W-:Y:S01]  /*68d0*/  IMAD.MOV.U32 R10, RZ, RZ, R4.reuse ;  /* 0x000000ffff0a7224 */ /* 0x100fe200078e0004 */
[----:B------:R-:W-:Y:S01]  /*68e0*/  SHF.R.U32.HI R4, RZ, 0x1, R4 ;  /* 0x00000001ff047819 */ /* 0x000fe20000011604 */
[----:B------:R-:W-:Y:S03]  /*68f0*/  BSSY.RECONVERGENT B0, `(.L_x_2743) ;  /* 0x0000019000007945 */ /* 0x000fe60003800200 */
[----:B------:R-:W-:-:S13]  /*6900*/  ISETP.GE.U32.AND P0, PT, R0, R4, PT ;  /* 0x000000040000720c */ /* 0x000fda0003f06070 */
[----:B--234-:R-:W-:Y:S05]  /*6910*/  @P0 BRA `(.L_x_2744) ;  /* 0x0000000000580947 */ /* 0x01cfea0003800000 */
[----:B------:R-:W-:Y:S01]  /*6920*/  IADD3 R9, PT, PT, R5, R4, RZ ;  /* 0x0000000405097210 */ /* 0x000fe20007ffe0ff */
[----:B------:R-:W-:Y:S01]  /*6930*/  LDS.U8 R8, [R0+UR6] ;  /* 0x0000000600087984 */ /* 0x000fe20008000000 */
[----:B------:R-:W-:Y:S01]  /*6940*/  LEA R12, R4, R3, 0x3 ;  /* 0x00000003040c7211 */ /* 0x000fe200078e18ff */
[----:B------:R-:W-:Y:S02]  /*6950*/  BSSY.RELIABLE B1, `(.L_x_2745) ;  /* 0x0000010000017945 */ /* 0x000fe40003800100 */
[----:B------:R-:W3:Y:S02]  /*6960*/  LDS.U8 R11, [R9] ;  /* 0x00000000090b7984 */ /* 0x000ee40000000000 */
[----:B---3--:R-:W-:-:S13]  /*6970*/  ISETP.GE.U32.AND P0, PT, R8, R11, PT ;  /* 0x0000000b0800720c */ /* 0x008fda0003f06070 */
[----:B--2---:R2:W3:Y:S01]  /*6980*/  @!P0 LDS.64 R6, [R12] ;  /* 0x000000000c068984 */ /* 0x0044e20000000a00 */
[----:B------:R-:W-:Y:S05]  /*6990*/  @!P0 BRA `(.L_x_2746) ;  /* 0x00000000002c8947 */ /* 0x000fea0003800000 */
[----:B------:R-:W-:-:S13]  /*69a0*/  ISETP.NE.AND P0, PT, R8, R11, PT ;  /* 0x0000000b0800720c */ /* 0x000fda0003f05270 */
[----:B------:R-:W-:Y:S05]  /*69b0*/  @P0 BREAK.RELIABLE B1 ;  /* 0x0000000000010942 */ /* 0x000fea0003800100 */
[----:B------:R-:W-:Y:S05]  /*69c0*/  @P0 BRA `(.L_x_2744) ;  /* 0x00000000002c0947 */ /* 0x000fea0003800000 */
[----:B------:R-:W-:Y:S04]  /*69d0*/  LDS.64 R8, [R12] ;  /* 0x000000000c087984 */ /* 0x000fe80000000a00 */
[----:B---3--:R-:W3:Y:S02]  /*69e0*/  LDS.64 R6, [R3] ;  /* 0x0000000003067984 */ /* 0x008ee40000000a00 */
[----:B---3--:R-:W-:-:S04]  /*69f0*/  ISETP.GT.U32.AND P0, PT, R6, R8, PT ;  /* 0x000000080600720c */ /* 0x008fc80003f04070 */
[----:B------:R-:W-:-:S13]  /*6a00*/  ISETP.GT.AND.EX P0, PT, R7, R9, PT, P0 ;  /* 0x000000090700720c */ /* 0x000fda0003f04300 */
[----:B------:R-:W-:Y:S05]  /*6a10*/  @!P0 BREAK.RELIABLE B1 ;  /* 0x0000000000018942 */ /* 0x000fea0003800100 */
[----:B------:R-:W-:Y:S05]  /*6a20*/  @!P0 BRA `(.L_x_2744) ;  /* 0x0000000000148947 */ /* 0x000fea0003800000 */
[----:B------:R-:W-:Y:S01]  /*6a30*/  IMAD.MOV.U32 R6, RZ, RZ, R8 ;  /* 0x000000ffff067224 */ /* 0x000fe200078e0008 */
[----:B------:R-:W-:-:S07]  /*6a40*/  MOV R7, R9 ;  /* 0x0000000900077202 */ /* 0x000fce0000000f00 */
.L_x_2746:
[----:B------:R-:W-:Y:S05]  /*6a50*/  BSYNC.RELIABLE B1 ;  /* 0x0000000000017941 */ /* 0x000fea0003800100 */
.L_x_2745:
[----:B------:R4:W-:Y:S04]  /*6a60*/  STS.U8 [R0+UR6], R11 ;  /* 0x0000000b00007988 */ /* 0x0009e80008000006 */
[----:B---3--:R4:W-:Y:S02]  /*6a70*/  STS.64 [R3], R6 ;  /* 0x0000000603007388 */ /* 0x0089e40000000a00 */
.L_x_2744:
[----:B------:R-:W-:Y:S05]  /*6a80*/  BSYNC.RECONVERGENT B0 ;  /* 0x0000000000007941 */ /* 0x000fea0003800200 */
.L_x_2743:
[----:B------:R-:W-:Y:S05]  /*6a90*/  WARPSYNC.ALL ;  /* 0x0000000000007948 */ /* 0x000fea0003800000 */
[----:B------:R-:W-:Y:S01]  /*6aa0*/  BAR.SYNC.DEFER_BLOCKING 0x0 ;  /* 0x0000000000007b1d */ /* 0x000fe20000010000 */
[----:B------:R-:W-:-:S13]  /*6ab0*/  ISETP.GT.U32.AND P0, PT, R10, 0x83, PT ;  /* 0x000000830a00780c */ /* 0x000fda0003f04070 */
[----:B------:R-:W-:Y:S05]  /*6ac0*/  @P0 BRA `(.L_x_2747) ;  /* 0xfffffffc00800947 */ /* 0x000fea000383ffff */
.L_x_2742:
[----:B------:R-:W-:-:S13]  /*6ad0*/  ISETP.GT.U32.AND P0, PT, R0, 0x1f, PT ;  /* 0x0000001f0000780c */ /* 0x000fda0003f04070 */
[----:B------:R-:W-:Y:S05]  /*6ae0*/  @P0 EXIT ;  /* 0x000000000000094d */ /* 0x000fea0003800000 */
        /* <DEDUP_REMOVED lines=12> */
[----:B--234-:R-:W2:Y:S02]  /*6bb0*/  LDS.64 R6, [R3+0x100] ;  /* 0x0001000003067984 */ /* 0x01cea40000000a00 */
[----:B--2---:R-:W-:-:S04]  /*6bc0*/  ISETP.GT.U32.AND P0, PT, R4, R6, PT ;  /* 0x000000060400720c */ /* 0x004fc80003f04070 */
[----:B------:R-:W-:-:S13]  /*6bd0*/  ISETP.GT.AND.EX P0, PT, R5, R7, PT, P0 ;  /* 0x000000070500720c */ /* 0x000fda0003f04300 */
[----:B------:R-:W-:Y:S05]  /*6be0*/  @!P0 BREAK.RELIABLE B1 ;  /* 0x0000000000018942 */ /* 0x000fea0003800100 */
[----:B------:R-:W-:Y:S05]  /*6bf0*/  @!P0 BRA `(.L_x_2751) ;  /* 0x0000000000148947 */ /* 0x000fea0003800000 */
.L_x_2750:
[----:B------:R-:W-:Y:S05]  /*6c00*/  BSYNC.RELIABLE B1 ;  /* 0x0000000000017941 */ /* 0x000fea0003800100 */
.L_x_2749:
[----:B------:R-:W5:Y:S04]  /*6c10*/  LDS.64 R4, [R3+0x100] ;  /* 0x0001000003047984 */ /* 0x000f680000000a00 */
[----:B-----5:R-:W-:Y:S04]  /*6c20*/  STS.64 [R3], R4 ;  /* 0x0000000403007388 */ /* 0x020fe80000000a00 */
[----:B--234-:R-:W2:Y:S04]  /*6c30*/  LDS.U8 R7, [R0+UR6+0x20] ;  /* 0x0000200600077984 */ /* 0x01cea80008000000 */
[----:B--2---:R2:W-:Y:S02]  /*6c40*/  STS.U8 [R0+UR6], R7 ;  /* 0x0000000700007988 */ /* 0x0045e40008000006 */
.L_x_2751:
[----:B------:R-:W-:Y:S05]  /*6c50*/  BSYNC.RECONVERGENT B0 ;  /* 0x0000000000007941 */ /* 0x000fea0003800200 */
.L_x_2748:
        /* <DEDUP_REMOVED lines=18> */
.L_x_2754:
[----:B------:R-:W-:Y:S05]  /*6d80*/  BSYNC.RELIABLE B2 ;  /* 0x0000000000027941 */ /* 0x000fea0003800100 */
.L_x_2753:
[----:B------:R-:W5:Y:S04]  /*6d90*/  LDS.64 R4, [R3+0x80] ;  /* 0x0000800003047984 */ /* 0x000f680000000a00 */
[----:B-----5:R-:W-:Y:S04]  /*6da0*/  STS.64 [R3], R4 ;  /* 0x0000000403007388 */ /* 0x020fe80000000a00 */
[----:B--234-:R-:W2:Y:S04]  /*6db0*/  LDS.U8 R7, [R0+UR6+0x10] ;  /* 0x0000100600077984 */ /* 0x01cea80008000000 */
[----:B--2---:R2:W-:Y:S02]  /*6dc0*/  STS.U8 [R0+UR6], R7 ;  /* 0x0000000700007988 */ /* 0x0045e40008000006 */
.L_x_2755:
[----:B------:R-:W-:Y:S05]  /*6dd0*/  BSYNC.RECONVERGENT B0 ;  /* 0x0000000000007941 */ /* 0x000fea0003800200 */
.L_x_2752:
        /* <DEDUP_REMOVED lines=18> */
.L_x_2758:
[----:B------:R-:W-:Y:S05]  /*6f00*/  BSYNC.RELIABLE B3 ;  /* 0x0000000000037941 */ /* 0x000fea0003800100 */
.L_x_2757:
[----:B------:R-:W5:Y:S04]  /*6f10*/  LDS.64 R4, [R3+0x40] ;  /* 0x0000400003047984 */ /* 0x000f680000000a00 */
[----:B-----5:R-:W-:Y:S04]  /*6f20*/  STS.64 [R3], R4 ;  /* 0x0000000403007388 */ /* 0x020fe80000000a00 */
[----:B--234-:R-:W2:Y:S04]  /*6f30*/  LDS.U8 R7, [R0+UR6+0x8] ;  /* 0x0000080600077984 */ /* 0x01cea80008000000 */
[----:B--2---:R2:W-:Y:S02]  /*6f40*/  STS.U8 [R0+UR6], R7 ;  /* 0x0000000700007988 */ /* 0x0045e40008000006 */
.L_x_2759:
[----:B------:R-:W-:Y:S05]  /*6f50*/  BSYNC.RECONVERGENT B0 ;  /* 0x0000000000007941 */ /* 0x000fea0003800200 */
.L_x_2756:
        /* <DEDUP_REMOVED lines=18> */
.L_x_2762:
[----:B------:R-:W-:Y:S05]  /*7080*/  BSYNC.RELIABLE B4 ;  /* 0x0000000000047941 */ /* 0x000fea0003800100 */
.L_x_2761:
[----:B------:R-:W5:Y:S04]  /*7090*/  LDS.64 R4, [R3+0x20] ;  /* 0x0000200003047984 */ /* 0x000f680000000a00 */
[----:B-----5:R-:W-:Y:S04]  /*70a0*/  STS.64 [R3], R4 ;  /* 0x0000000403007388 */ /* 0x020fe80000000a00 */
[----:B--234-:R-:W2:Y:S04]  /*70b0*/  LDS.U8 R7, [R0+UR6+0x4] ;  /* 0x0000040600077984 */ /* 0x01cea80008000000 */
[----:B--2---:R2:W-:Y:S02]  /*70c0*/  STS.U8 [R0+UR6], R7 ;  /* 0x0000000700007988 */ /* 0x0045e40008000006 */
.L_x_2763:
[----:B------:R-:W-:Y:S05]  /*70d0*/  BSYNC.RECONVERGENT B0 ;  /* 0x0000000000007941 */ /* 0x000fea0003800200 */
.L_x_2760:
        /* <DEDUP_REMOVED lines=18> */
.L_x_2766:
[----:B------:R-:W-:Y:S05]  /*7200*/  BSYNC.RELIABLE B5 ;  /* 0x0000000000057941 */ /* 0x000fea0003800100 */
.L_x_2765:
[----:B------:R-:W5:Y:S04]  /*7210*/  LDS.64 R4, [R3+0x10] ;  /* 0x0000100003047984 */ /* 0x000f680000000a00 */
[----:B-----5:R-:W-:Y:S04]  /*7220*/  STS.64 [R3], R4 ;  /* 0x0000000403007388 */ /* 0x020fe80000000a00 */
[----:B--234-:R-:W2:Y:S04]  /*7230*/  LDS.U8 R7, [R0+UR6+0x2] ;  /* 0x0000020600077984 */ /* 0x01cea80008000000 */
[----:B--2---:R2:W-:Y:S02]  /*7240*/  STS.U8 [R0+UR6], R7 ;  /* 0x0000000700007988 */ /* 0x0045e40008000006 */
.L_x_2767:
[----:B------:R-:W-:Y:S05]  /*7250*/  BSYNC.RECONVERGENT B0 ;  /* 0x0000000000007941 */ /* 0x000fea0003800200 */
.L_x_2764:
        /* <DEDUP_REMOVED lines=18> */
.L_x_2770:
[----:B------:R-:W-:Y:S05]  /*7380*/  BSYNC.RELIABLE B6 ;  /* 0x0000000000067941 */ /* 0x000fea0003800100 */
.L_x_2769:
[----:B------:R-:W5:Y:S04]  /*7390*/  LDS.64 R4, [R3+0x8] ;  /* 0x0000080003047984 */ /* 0x000f680000000a00 */
[----:B-----5:R-:W-:Y:S04]  /*73a0*/  STS.64 [R3], R4 ;  /* 0x0000000403007388 */ /* 0x020fe80000000a00 */
[----:B--234-:R-:W2:Y:S04]  /*73b0*/  LDS.U8 R7, [R0+UR6+0x1] ;  /* 0x0000010600077984 */ /* 0x01cea80008000000 */
[----:B--2---:R2:W-:Y:S02]  /*73c0*/  STS.U8 [R0+UR6], R7 ;  /* 0x0000000700007988 */ /* 0x0045e40008000006 */
.L_x_2771:
[----:B------:R-:W-:Y:S05]  /*73d0*/  BSYNC.RECONVERGENT B0 ;  /* 0x0000000000007941 */ /* 0x000fea0003800200 */
.L_x_2768:
[----:B------:R-:W-:Y:S05]  /*73e0*/  WARPSYNC.ALL ;  /* 0x0000000000007948 */ /* 0x000fea0003800000 */
[----:B------:R-:W-:-:S13]  /*73f0*/  ISETP.NE.AND P0, PT, R0, RZ, PT ;  /* 0x000000ff0000720c */ /* 0x000fda0003f05270 */
[----:B------:R-:W-:Y:S05]  /*7400*/  @P0 EXIT ;  /* 0x000000000000094d */ /* 0x000fea0003800000 */
[----:B------:R-:W5:Y:S01]  /*7410*/  S2UR UR5, SR_CgaCtaId ;  /* 0x00000000000579c3 */ /* 0x000f620000008800 */
[----:B------:R-:W-:Y:S01]  /*7420*/  UMOV UR4, 0x400 ;  /* 0x0000040000047882 */ /* 0x000fe20000000000 */
[----:B------:R-:W3:Y:S01]  /*7430*/  LDCU.64 UR14, c[0x0][0x3c8] ;  /* 0x00007900ff0e77ac */ /* 0x000ee20008000a00 */
[----:B012-4-:R-:W-:Y:S01]  /*7440*/  LDS.64 R2, [R2+UR6] ;  /* 0x0000000602027984 */ /* 0x017fe20008000a00 */
[----:B------:R-:W0:Y:S01]  /*7450*/  LDCU.64 UR16, c[0x0][0x380] ;  /* 0x00007000ff1077ac */ /* 0x000e220008000a00 */
[----:B------:R-:W1:Y:S01]  /*7460*/  LDCU.64 UR18, c[0x0][0x390] ;  /* 0x00007200ff1277ac */ /* 0x000e620008000a00 */
[----:B---3--:R-:W-:Y:S02]  /*7470*/  UIMAD UR8, UR12, UR14, URZ ;  /* 0x0000000e0c0872a4 */ /* 0x008fe4000f8e02ff */
[----:B-----5:R-:W-:Y:S02]  /*7480*/  ULEA UR4, UR5, UR4, 0x18 ;  /* 0x0000000405047291 */ /* 0x020fe4000f8ec0ff */
[----:B------:R-:W-:Y:S01]  /*7490*/  UIMAD UR10, UR11, UR15, UR8 ;  /* 0x0000000f0b0a72a4 */ /* 0x000fe2000f8e0208 */
[----:B------:R-:W-:-:S06]  /*74a0*/  UMOV UR5, URZ ;  /* 0x000000ff00057c82 */ /* 0x000fcc0008000000 */
[----:B------:R-:W2:Y:S01]  /*74b0*/  LDS.U8 R9, [UR4] ;  /* 0x00000004ff097984 */ /* 0x000ea20008000000 */
[----:B------:R-:W-:Y:S02]  /*74c0*/  UMOV UR4, UR7 ;  /* 0x0000000700047c82 */ /* 0x000fe40008000000 */
[----:B------:R-:W-:-:S04]  /*74d0*/  UIMAD.WIDE.U32 UR4, UR11, UR14, UR4 ;  /* 0x0000000e0b0472a5 */ /* 0x000fc8000f8e0004 */
[----:B0-----:R-:W-:Y:S02]  /*74e0*/  UIADD3 UR8, UP0, UPT, UR4, UR16, URZ ;  /* 0x0000001004087290 */ /* 0x001fe4000ff1e0ff */
[----:B------:R-:W-:Y:S02]  /*74f0*/  UIADD3 UR10, UPT, UPT, UR5, UR10, URZ ;  /* 0x0000000a050a7290 */ /* 0x000fe4000fffe0ff */
[----:B-1----:R-:W-:Y:S02]  /*7500*/  ULEA UR5, UP1, UR4, UR18, 0x3 ;  /* 0x0000001204057291 */ /* 0x002fe4000f8218ff */
[----:B------:R-:W-:Y:S01]  /*7510*/  UIADD3.X UR9, UPT, UPT, UR10, UR17, URZ, UP0, !UPT ;  /* 0x000000110a097290 */ /* 0x000fe200087fe4ff */
[----:B------:R-:W-:Y:S01]  /*7520*/  MOV R4, UR8 ;  /* 0x0000000800047c02 */ /* 0x000fe20008000f00 */
[----:B------:R-:W-:Y:S02]  /*7530*/  ULEA.HI.X UR4, UR4, UR19, UR10, 0x3, UP1 ;  /* 0x0000001304047291 */ /* 0x000fe400088f1c0a */
[----:B------:R-:W-:-:S02]  /*7540*/  IMAD.U32 R6, RZ, RZ, UR5 ;  /* 0x00000005ff067e24 */ /* 0x000fc4000f8e00ff */
[----:B------:R-:W-:Y:S02]  /*7550*/  MOV R5, UR9 ;  /* 0x0000000900057c02 */ /* 0x000fe40008000f00 */
[----:B------:R-:W-:-:S03]  /*7560*/  MOV R7, UR4 ;  /* 0x0000000400077c02 */ /* 0x000fc60008000f00 */
[----:B--2---:R-:W-:Y:S04]  /*7570*/  STG.E.U8 desc[UR20][R4.64], R9 ;  /* 0x0000000904007986 */ /* 0x004fe8000c101114 */
[----:B------:R-:W-:Y:S01]  /*7580*/  STG.E.64 desc[UR20][R6.64], R2 ;  /* 0x0000000206007986 */ /* 0x000fe2000c101b14 */
[----:B------:R-:W-:Y:S05]  /*7590*/  EXIT ;  /* 0x000000000000794d */ /* 0x000fea0003800000 */
        .weak           $__internal_28_$__cuda_sm20_div_s64
        .type           $__internal_28_$__cuda_sm20_div_s64,@function
        .size           $__internal_28_$__cuda_sm20_div_s64,($__internal_29_$__cuda_sm20_rem_s64 - $__internal_28_$__cuda_sm20_div_s64)
$__internal_28_$__cuda_sm20_div_s64:
        /* <DEDUP_REMOVED lines=26> */
[----:B------:R-:W-:Y:S01]  /*7740*/  IADD3 R36, P0, PT, RZ, -R36, RZ ;  /* 0x80000024ff247210 */ /* 0x000fe20007f1e0ff */
[----:B------:R-:W-:Y:S02]  /*7750*/  HFMA2 R37, -RZ, RZ, 0, 0 ;  /* 0x00000000ff257431 */ /* 0x000fe400000001ff */
[----:B------:R-:W-:Y:S02]  /*7760*/  IMAD R34, R33, R30, R34 ;  /* 0x0000001e21227224 */ /* 0x000fe400078e0222 */
[----:B------:R-:W-:-:S03]  /*7770*/  IMAD.HI.U32 R38, R39, R36, RZ ;  /* 0x0000002427267227 */ /* 0x000fc600078e00ff */
[----:B------:R-:W-:-:S05]  /*7780*/  IADD3.X R34, PT, PT, RZ, ~R34, RZ, P0, !PT ;  /* 0x80000022ff227210 */ /* 0x000fca00007fe4ff */
[----:B------:R-:W-:-:S04]  /*7790*/  IMAD.WIDE.U32 R38, P1, R39, R34, R38 ;  /* 0x0000002227267225 */ /* 0x000fc80007820026 */
[----:B------:R-:W-:-:S04]  /*77a0*/  IMAD.HI.U32 R35, P0, R33, R36, R38 ;  /* 0x0000002421237227 */ /* 0x000fc80007800026 */
[----:B------:R-:W-:-:S04]  /*77b0*/  IMAD.HI.U32 R36, R33, R34, RZ ;  /* 0x0000002221247227 */ /* 0x000fc800078e00ff */
[----:B------:R-:W-:Y:S02]  /*77c0*/  IMAD.X R39, R36, 0x1, R33, P1 ;  /* 0x0000000124277824 */ /* 0x000fe400008e0621 */
[----:B------:R-:W-:Y:S01]  /*77d0*/  IMAD R34, R33, R34, RZ ;  /* 0x0000002221227224 */ /* 0x000fe200078e02ff */
[----:B------:R-:W-:-:S04]  /*77e0*/  IADD3 R33, P4, PT, RZ, -R32, RZ ;  /* 0x80000020ff217210 */ /* 0x000fc80007f9e0ff */
[----:B------:R-:W-:Y:S02]  /*77f0*/  IADD3 R35, P1, PT, R34, R35, RZ ;  /* 0x0000002322237210 */ /* 0x000fe40007f3e0ff */
[----:B------:R-:W-:Y:S02]  /*7800*/  SEL R33, R33, R32, !P3 ;  /* 0x0000002021217207 */ /* 0x000fe40005800000 */
[----:B------:R-:W-:Y:S02]  /*7810*/  IADD3.X R32, PT, PT, RZ, ~R13, RZ, P4, !PT ;  /* 0x8000000dff207210 */ /* 0x000fe400027fe4ff */
[----:B------:R-:W-:Y:S01]  /*7820*/  IADD3.X R39, PT, PT, RZ, RZ, R39, P1, P0 ;  /* 0x000000ffff277210 */ /* 0x000fe20000fe0427 */
[----:B------:R-:W-:Y:S01]  /*7830*/  IMAD.HI.U32 R36, R35, R33, RZ ;  /* 0x0000002123247227 */ /* 0x000fe200078e00ff */
[-C--:B------:R-:W-:Y:S02]  /*7840*/  SEL R32, R32, R13.reuse, !P3 ;  /* 0x0000000d20207207 */ /* 0x080fe40005800000 */
[----:B------:R-:W-:-:S03]  /*7850*/  LOP3.LUT R13, R11, R13, RZ, 0x3c, !PT ;  /* 0x0000000d0b0d7212 */ /* 0x000fc600078e3cff */
[----:B------:R-:W-:-:S04]  /*7860*/  IMAD.WIDE.U32 R34, R35, R32, R36 ;  /* 0x0000002023227225 */ /* 0x000fc800078e0024 */
[----:B------:R-:W-:-:S04]  /*7870*/  IMAD.HI.U32 R37, P0, R39, R33, R34 ;  /* 0x0000002127257227 */ /* 0x000fc80007800022 */
[CC--:B------:R-:W-:Y:S02]  /*7880*/  IMAD R34, R39.reuse, R32.reuse, RZ ;  /* 0x0000002027227224 */ /* 0x0c0fe400078e02ff */
[----:B------:R-:W-:-:S03]  /*7890*/  IMAD.HI.U32 R39, R39, R32, RZ ;  /* 0x0000002027277227 */ /* 0x000fc600078e00ff */
        /* <DEDUP_REMOVED lines=13> */
[----:B------:R-:W-:-:S05]  /*7970*/  IMAD.X R30, R35, 0x1, ~R31, P3 ;  /* 0x00000001231e7824 */ /* 0x000fca00018e0e1f */
[----:B------:R-:W-:-:S04]  /*7980*/  SEL R30, R30, R35, P0 ;  /* 0x000000231e1e7207 */ /* 0x000fc80000000000 */
[----:B------:R-:W-:Y:S02]  /*7990*/  ISETP.GE.U32.AND.EX P1, PT, R30, R31, PT, P1 ;  /* 0x0000001f1e00720c */ /* 0x000fe40003f26110 */
[----:B------:R-:W-:-:S04]  /*79a0*/  IADD3 R30, P3, PT, R37, 0x1, RZ ;  /* 0x00000001251e7810 */ /* 0x000fc80007f7e0ff */
[----:B------:R-:W-:Y:S02]  /*79b0*/  SEL R37, R30, R37, P0 ;  /* 0x000000251e257207 */ /* 0x000fe40000000000 */
[-C--:B------:R-:W-:Y:S02]  /*79c0*/  IADD3.X R31, PT, PT, RZ, R34.reuse, RZ, P3, !PT ;  /* 0x00000022ff1f7210 */ /* 0x080fe40001ffe4ff */
[----:B------:R-:W-:Y:S02]  /*79d0*/  IADD3 R30, P3, PT, R37, 0x1, RZ ;  /* 0x00000001251e7810 */ /* 0x000fe40007f7e0ff */
[----:B------:R-:W-:Y:S02]  /*79e0*/  SEL R31, R31, R34, P0 ;  /* 0x000000221f1f7207 */ /* 0x000fe40000000000 */
[----:B------:R-:W-:Y:S02]  /*79f0*/  SEL R37, R30, R37, P1 ;  /* 0x000000251e257207 */ /* 0x000fe40000800000 */
[----:B------:R-:W-:-:S02]  /*7a00*/  IADD3.X R30, PT, PT, RZ, R31, RZ, P3, !PT ;  /* 0x0000001fff1e7210 */ /* 0x000fc40001ffe4ff */
[----:B------:R-:W-:Y:S02]  /*7a10*/  ISETP.NE.U32.AND P0, PT, R12, RZ, PT ;  /* 0x000000ff0c00720c */ /* 0x000fe40003f05070 */
[----:B------:R-:W-:Y:S02]  /*7a20*/  SEL R31, R30, R31, P1 ;  /* 0x0000001f1e1f7207 */ /* 0x000fe40000800000 */
[----:B------:R-:W-:Y:S02]  /*7a30*/  IADD3 R30, P3, PT, RZ, -R37, RZ ;  /* 0x80000025ff1e7210 */ /* 0x000fe40007f7e0ff */
[----:B------:R-:W-:Y:S02]  /*7a40*/  ISETP.GE.AND P1, PT, R13, RZ, PT ;  /* 0x000000ff0d00720c */ /* 0x000fe40003f26270 */
[----:B------:R-:W-:Y:S01]  /*7a50*/  ISETP.NE.AND.EX P0, PT, R11, RZ, PT, P0 ;  /* 0x000000ff0b00720c */ /* 0x000fe20003f05300 */
[----:B------:R-:W-:Y:S01]  /*7a60*/  IMAD.X R12, RZ, RZ, ~R31, P3 ;  /* 0x000000ffff0c7224 */ /* 0x000fe200018e0e1f */
[----:B------:R-:W-:-:S02]  /*7a70*/  MOV R11, 0x0 ;  /* 0x00000000000b7802 */ /* 0x000fc40000000f00 */
[----:B------:R-:W-:Y:S02]  /*7a80*/  SEL R30, R30, R37, !P1 ;  /* 0x000000251e1e7207 */ /* 0x000fe40004800000 */
[----:B------:R-:W-:Y:S02]  /*7a90*/  SEL R12, R12, R31, !P1 ;  /* 0x0000001f0c0c7207 */ /* 0x000fe40004800000 */
[----:B------:R-:W-:Y:S02]  /*7aa0*/  SEL R30, R30, 0xffffffff, P0 ;  /* 0xffffffff1e1e7807 */ /* 0x000fe40000000000 */
[----:B------:R-:W-:Y:S01]  /*7ab0*/  SEL R31, R12, 0xffffffff, P0 ;  /* 0xffffffff0c1f7807 */ /* 0x000fe20000000000 */
[----:B------:R-:W-:Y:S06]  /*7ac0*/  RET.REL.NODEC R10 `(nkd_u8) ;  /* 0xffffff840a4c7950 */ /* 0x000fec0003c3ffff */
        .weak           $__internal_29_$__cuda_sm20_rem_s64
        .type           $__internal_29_$__cuda_sm20_rem_s64,@function
        .size           $__internal_29_$__cuda_sm20_rem_s64,(.L_x_4865 - $__internal_29_$__cuda_sm20_rem_s64)
$__internal_29_$__cuda_sm20_rem_s64:
        /* <DEDUP_REMOVED lines=76> */
[----:B------:R-:W-:Y:S06]  /*7f90*/  RET.REL.NODEC R30 `(nkd_u8) ;  /* 0xffffff801e187950 */ /* 0x000fec0003c3ffff */
.L_x_2772:
        /* <DEDUP_REMOVED lines=14> */
.L_x_4865:


//--------------------- .text.contiguous_reduce2_u8 --------------------------
	.section	.text.contiguous_reduce2_u8,"ax",@progbits
	.align	128
        .global         contiguous_reduce2_u8
        .type           contiguous_reduce2_u8,@function
        .size           contiguous_reduce2_u8,(.L_x_4925 - contiguous_reduce2_u8)
        .other          contiguous_reduce2_u8,@"STO_CUDA_ENTRY STV_DEFAULT"
contiguous_reduce2_u8:
.text.contiguous_reduce2_u8:
[----:B------:R-:W-:Y:S01]  /*0000*/  LDC R1, c[0x0][0x37c] ;  /* 0x0000df00ff017b82 */ /* 0x000fe20000000800 */
[----:B------:R-:W0:Y:S07]  /*0010*/  S2R R0, SR_CTAID.X ;  /* 0x0000000000007919 */ /* 0x000e2e0000002500 */
[----:B------:R-:W1:Y:S01]  /*0020*/  S2UR UR5, SR_CgaCtaId ;  /* 0x00000000000579c3 */ /* 0x000e620000008800 */
[----:B------:R-:W-:Y:S01]  /*0030*/  UMOV UR4, 0x400 ;  /* 0x0000040000047882 */ /* 0x000fe20000000000 */
[----:B------:R-:W2:Y:S01]  /*0040*/  LDCU.64 UR6, c[0x0][0x398] ;  /* 0x00007300ff0677ac */ /* 0x000ea20008000a00 */
[----:B------:R-:W3:Y:S01]  /*0050*/  S2R R2, SR_TID.X ;  /* 0x0000000000027919 */ /* 0x000ee20000002100 */
[----:B------:R-:W-:Y:S01]  /*0060*/  BSSY.RECONVERGENT B0, `(.L_x_2773) ;  /* 0x0000048000007945 */ /* 0x000fe20003800200 */
[----:B------:R-:W4:Y:S03]  /*0070*/  LDCU.64 UR8, c[0x0][0x358] ;  /* 0x00006b00ff0877ac */ /* 0x000f260008000a00 */
[----:B------:R-:W0:Y:S01]  /*0080*/  LDC R3, c[0x0][0x360] ;  /* 0x0000d800ff037b82 */ /* 0x000e220000000800 */
[----:B-1----:R-:W-:Y:S01]  /*0090*/  ULEA UR4, UR5, UR4, 0x18 ;  /* 0x0000000405047291 */ /* 0x002fe2000f8ec0ff */
[----:B0-----:R-:W-:-:S05]  /*00a0*/  IMAD R9, R3, R0, RZ ;  /* 0x0000000003097224 */ /* 0x001fca00078e02ff */
[----:B------:R-:W-:Y:S02]  /*00b0*/  VIADD R5, R3, UR4 ;  /* 0x0000000403057c36 */ /* 0x000fe40008000000 */
[----:B---3--:R-:W-:Y:S02]  /*00c0*/  IMAD R8, R9, 0x2, R2 ;  /* 0x0000000209087824 */ /* 0x008fe400078e0202 */
[----:B------:R-:W-:Y:S02]  /*00d0*/  IMAD R4, R2, 0x8, R5 ;  /* 0x0000000802047824 */ /* 0x000fe400078e0205 */
[----:B------:R-:W-:Y:S02]  /*00e0*/  IMAD.MOV.U32 R9, RZ, RZ, RZ ;  /* 0x000000ffff097224 */ /* 0x000fe400078e00ff */
[--C-:B------:R-:W-:Y:S02]  /*00f0*/  IMAD.IADD R6, R8, 0x1, R3.reuse ;  /* 0x0000000108067824 */ /* 0x100fe400078e0203 */
[----:B------:R-:W-:Y:S01]  /*0100*/  IMAD.MOV.U32 R7, RZ, RZ, R3 ;  /* 0x000000ffff077224 */ /* 0x000fe200078e0003 */
[----:B------:R0:W-:Y:S01]  /*0110*/  STS.64 [R4], R8 ;  /* 0x0000000804007388 */ /* 0x0001e20000000a00 */
[----:B------:R-:W-:Y:S01]  /*0120*/  VIADD R5, R2, UR4 ;  /* 0x0000000402057c36 */ /* 0x000fe20008000000 */
[----:B--2---:R-:W-:-:S02]  /*0130*/  ISETP.GE.U32.AND P0, PT, R6, UR6, PT ;  /* 0x0000000606007c0c */ /* 0x004fc4000bf06070 */
[----:B------:R0:W-:Y:S02]  /*0140*/  STS.U8 [R2+UR4], RZ ;  /* 0x000000ff02007988 */ /* 0x0001e40008000004 */
[----:B------:R-:W-:-:S13]  /*0150*/  ISETP.GE.U32.AND.EX P0, PT, RZ, UR7, PT, P0 ;  /* 0x00000007ff007c0c */ /* 0x000fda000bf06100 */
[----:B0---4-:R-:W-:Y:S05]  /*0160*/  @P0 BRA `(.L_x_2774) ;  /* 0x0000000000a80947 */ /* 0x011fea0003800000 */
[----:B------:R-:W0:Y:S02]  /*0170*/  LDCU.64 UR10, c[0x0][0x390] ;  /* 0x00007200ff0a77ac */ /* 0x000e240008000a00 */
[----:B0-----:R-:W-:Y:S02]  /*0180*/  IADD3 R10, P0, PT, R8, UR10, RZ ;  /* 0x0000000a080a7c10 */ /* 0x001fe4000ff1e0ff */
[----:B------:R-:W-:-:S03]  /*0190*/  IADD3 R12, P1, PT, R6, UR10, RZ ;  /* 0x0000000a060c7c10 */ /* 0x000fc6000ff3e0ff */
[----:B------:R-:W-:Y:S02]  /*01a0*/  IMAD.X R11, RZ, RZ, UR11, P0 ;  /* 0x0000000bff0b7e24 */ /* 0x000fe400080e06ff */
[----:B------:R-:W-:-:S03]  /*01b0*/  IMAD.X R13, RZ, RZ, UR11, P1 ;  /* 0x0000000bff0d7e24 */ /* 0x000fc600088e06ff */
[----:B------:R-:W2:Y:S04]  /*01c0*/  LDG.E.U8 R15, desc[UR8][R10.64] ;  /* 0x000000080a0f7981 */ /* 0x000ea8000c1e1100 */
[----:B------:R-:W2:Y:S02]  /*01d0*/  LDG.E.U8 R14, desc[UR8][R12.64] ;  /* 0x000000080c0e7981 */ /* 0x000ea4000c1e1100 */
[----:B--2---:R-:W-:-:S13]  /*01e0*/  ISETP.GE.U32.AND P0, PT, R15, R14, PT ;  /* 0x0000000e0f00720c */ /* 0x004fda0003f06070 */
[----:B------:R-:W-:Y:S05]  /*01f0*/  @P0 BRA `(.L_x_2775) ;  /* 0x0000000000140947 */ /* 0x000fea0003800000 */
[----:B------:R-:W0:Y:S02]  /*0200*/  LDCU.64 UR10, c[0x0][0x388] ;  /* 0x00007100ff0a77ac */ /* 0x000e240008000a00 */
[----:B0-----:R-:W-:-:S04]  /*0210*/  LEA R8, P0, R6, UR10, 0x3 ;  /* 0x0000000a06087c11 */ /* 0x001fc8000f8018ff */
[----:B------:R-:W-:-:S06]  /*0220*/  LEA.HI.X R9, R6, UR11, RZ, 0x3, P0 ;  /* 0x0000000b06097c11 */ /* 0x000fcc00080f1cff */
[----:B------:R-:W5:Y:S01]  /*0230*/  LDG.E.64 R8, desc[UR8][R8.64] ;  /* 0x0000000808087981 */ /* 0x000f62000c1e1b00 */
[----:B------:R-:W-:Y:S05]  /*0240*/  BRA `(.L_x_2776) ;  /* 0x0000000000547947 */ /* 0x000fea0003800000 */
.L_x_2775:
        /* <DEDUP_REMOVED lines=8> */
.L_x_2778:
        /* <DEDUP_REMOVED lines=13> */
.L_x_2776:
[----:B------:R2:W-:Y:S04]  /*03a0*/  STS.U8 [R2+UR4], R14 ;  /* 0x0000000e02007988 */ /* 0x0005e80008000004 */
[----:B-----5:R2:W-:Y:S01]  /*03b0*/  STS.64 [R4], R8 ;  /* 0x0000000804007388 */ /* 0x0205e20000000a00 */
[----:B------:R-:W-:Y:S05]  /*03c0*/  BRA `(.L_x_2780) ;  /* 0x0000000000447947 */ /* 0x000fea0003800000 */
.L_x_2779:
[----:B------:R-:W-:Y:S05]  /*03d0*/  BSYNC.RELIABLE B1 ;  /* 0x0000000000017941 */ /* 0x000fea0003800100 */
.L_x_2777:
[----:B------:R1:W-:Y:S04]  /*03e0*/  STS.U8 [R2+UR4], R15 ;  /* 0x0000000f02007988 */ /* 0x0003e80008000004 */
[----:B-----5:R1:W-:Y:S01]  /*03f0*/  STS.64 [R4], R8 ;  /* 0x0000000804007388 */ /* 0x0203e20000000a00 */
[----:B------:R-:W-:Y:S05]  /*0400*/  BRA `(.L_x_2780) ;  /* 0x0000000000347947 */ /* 0x000fea0003800000 */
.L_x_2774:
[----:B------:R-:W-:-:S04]  /*0410*/  ISETP.GE.U32.AND P0, PT, R8, UR6, PT ;  /* 0x0000000608007c0c */ /* 0x000fc8000bf06070 */
[----:B------:R-:W-:-:S13]  /*0420*/  ISETP.GE.U32.AND.EX P0, PT, RZ, UR7, PT, P0 ;  /* 0x00000007ff007c0c */ /* 0x000fda000bf06100 */
[----:B------:R-:W-:Y:S05]  /*0430*/  @P0 BRA `(.L_x_2780) ;  /* 0x0000000000280947 */ /* 0x000fea0003800000 */
[----:B------:R-:W0:Y:S01]  /*0440*/  LDCU.64 UR10, c[0x0][0x390] ;  /* 0x00007200ff0a77ac */ /* 0x000e220008000a00 */
[----:B------:R-:W1:Y:S01]  /*0450*/  LDCU.64 UR12, c[0x0][0x388] ;  /* 0x00007100ff0c77ac */ /* 0x000e620008000a00 */
[C---:B0-----:R-:W-:Y:S02]  /*0460*/  IADD3 R10, P0, PT, R8.reuse, UR10, RZ ;  /* 0x0000000a080a7c10 */ /* 0x041fe4000ff1e0ff */
[----:B-1----:R-:W-:-:S03]  /*0470*/  LEA R12, P1, R8, UR12, 0x3 ;  /* 0x0000000c080c7c11 */ /* 0x002fc6000f8218ff */
[----:B------:R-:W-:Y:S01]  /*0480*/  IMAD.X R11, RZ, RZ, UR11, P0 ;  /* 0x0000000bff0b7e24 */ /* 0x000fe200080e06ff */
[----:B------:R-:W-:-:S05]  /*0490*/  LEA.HI.X R13, R8, UR13, RZ, 0x3, P1 ;  /* 0x0000000d080d7c11 */ /* 0x000fca00088f1cff */
[----:B------:R-:W2:Y:S04]  /*04a0*/  LDG.E.U8 R11, desc[UR8][R10.64] ;  /* 0x000000080a0b7981 */ /* 0x000ea8000c1e1100 */
[----:B------:R-:W3:Y:S04]  /*04b0*/  LDG.E.64 R12, desc[UR8][R12.64] ;  /* 0x000000080c0c7981 */ /* 0x000ee8000c1e1b00 */
[----:B--2---:R0:W-:Y:S04]  /*04c0*/  STS.U8 [R2+UR4], R11 ;  /* 0x0000000b02007988 */ /* 0x0041e80008000004 */
[----:B---3--:R0:W-:Y:S02]  /*04d0*/  STS.64 [R4], R12 ;  /* 0x0000000c04007388 */ /* 0x0081e40000000a00 */
.L_x_2780:
[----:B------:R-:W-:Y:S05]  /*04e0*/  BSYNC.RECONVERGENT B0 ;  /* 0x0000000000007941 */ /* 0x000fea0003800200 */
.L_x_2773:
[----:B------:R-:W-:Y:S05]  /*04f0*/  WARPSYNC.ALL ;  /* 0x0000000000007948 */ /* 0x000fea0003800000 */
[----:B------:R-:W-:Y:S01]  /*0500*/  BAR.SYNC.DEFER_BLOCKING 0x0 ;  /* 0x0000000000007b1d */ /* 0x000fe20000010000 */
[----:B------:R-:W-:-:S13]  /*0510*/  ISETP.GE.U32.AND P0, PT, R7, 0x42, PT ;  /* 0x000000420700780c */ /* 0x000fda0003f06070 */
[----:B------:R-:W-:Y:S05]  /*0520*/  @!P0 BRA `(.L_x_2781) ;  /* 0x0000000000808947 */ /* 0x000fea0003800000 */
.L_x_2786:
[--C-:B0-----:R-:W-:Y:S01]  /*0530*/  IMAD.MOV.U32 R12, RZ, RZ, R7.reuse ;  /* 0x000000ffff0c7224 */ /* 0x101fe200078e0007 */
[----:B------:R-:W-:Y:S01]  /*0540*/  SHF.R.U32.HI R7, RZ, 0x1, R7 ;  /* 0x00000001ff077819 */ /* 0x000fe20000011607 */
[----:B------:R-:W-:Y:S03]  /*0550*/  BSSY.RECONVERGENT B0, `(.L_x_2782) ;  /* 0x0000019000007945 */ /* 0x000fe60003800200 */
[----:B------:R-:W-:-:S13]  /*0560*/  ISETP.GE.U32.AND P0, PT, R2, R7, PT ;  /* 0x000000070200720c */ /* 0x000fda0003f06070 */
[----:B---3--:R-:W-:Y:S05]  /*0570*/  @P0 BRA `(.L_x_2783) ;  /* 0x0000000000580947 */ /* 0x008fea0003800000 */
[----:B------:R-:W-:Y:S01]  /*0580*/  IMAD.IADD R10, R5, 0x1, R7 ;  /* 0x00000001050a7824 */ /* 0x000fe200078e0207 */
[----:B------:R-:W-:Y:S01]  /*0590*/  LDS.U8 R6, [R2+UR4] ;  /* 0x0000000402067984 */ /* 0x000fe20008000000 */
[----:B------:R-:W-:Y:S01]  /*05a0*/  IMAD R11, R7, 0x8, R4 ;  /* 0x00000008070b7824 */ /* 0x000fe200078e0204 */
[----:B------:R-:W-:Y:S02]  /*05b0*/  BSSY.RELIABLE B1, `(.L_x_2784) ;  /* 0x0000010000017945 */ /* 0x000fe40003800100 */
[----:B------:R-:W0:Y:S02]  /*05c0*/  LDS.U8 R13, [R10] ;  /* 0x000000000a0d7984 */ /* 0x000e240000000000 */
[----:B0-----:R-:W-:-:S13]  /*05d0*/  ISETP.GE.U32.AND P0, PT, R6, R13, PT ;  /* 0x0000000d0600720c */ /* 0x001fda0003f06070 */
[----:B-12---:R0:W1:Y:S01]  /*05e0*/  @!P0 LDS.64 R8, [R11] ;  /* 0x000000000b088984 */ /* 0x0060620000000a00 */
        /* <DEDUP_REMOVED lines=12> */
.L_x_2785:
[----:B------:R-:W-:Y:S05]  /*06b0*/  BSYNC.RELIABLE B1 ;  /* 0x0000000000017941 */ /* 0x000fea0003800100 */
.L_x_2784:
[----:B------:R3:W-:Y:S04]  /*06c0*/  STS.U8 [R2+UR4], R13 ;  /* 0x0000000d02007988 */ /* 0x0007e80008000004 */
[----:B-1----:R3:W-:Y:S02]  /*06d0*/  STS.64 [R4], R8 ;  /* 0x0000000804007388 */ /* 0x0027e40000000a00 */
.L_x_2783:
[----:B------:R-:W-:Y:S05]  /*06e0*/  BSYNC.RECONVERGENT B0 ;  /* 0x0000000000007941 */ /* 0x000fea0003800200 */
.L_x_2782:
[----:B------:R-:W-:Y:S05]  /*06f0*/  WARPSYNC.ALL ;  /* 0x0000000000007948 */ /* 0x000fea0003800000 */
[----:B------:R-:W-:Y:S01]  /*0700*/  BAR.SYNC.DEFER_BLOCKING 0x0 ;  /* 0x0000000000007b1d */ /* 0x000fe20000010000 */
[----:B------:R-:W-:-:S13]  /*0710*/  ISETP.GT.U32.AND P0, PT, R12, 0x83, PT ;  /* 0x000000830c00780c */ /* 0x000fda0003f04070 */
[----:B------:R-:W-:Y:S05]  /*0720*/  @P0 BRA `(.L_x_2786) ;  /* 0xfffffffc00800947 */ /* 0x000fea000383ffff */
.L_x_2781:
        /* <DEDUP_REMOVED lines=19> */
.L_x_2789:
[----:B------:R-:W-:Y:S05]  /*0860*/  BSYNC.RELIABLE B0 ;  /* 0x0000000000007941 */ /* 0x000fea0003800100 */
.L_x_2788:
[----:B------:R-:W4:Y:S04]  /*0870*/  LDS.64 R6, [R4+0x100] ;  /* 0x0001000004067984 */ /* 0x000f280000000a00 */
[----:B----4-:R-:W-:Y:S04]  /*0880*/  STS.64 [R4], R6 ;  /* 0x0000000604007388 */ /* 0x010fe80000000a00 */
[----:B------:R-:W4:Y:S04]  /*0890*/  LDS.U8 R5, [R2+UR4+0x20] ;  /* 0x0000200402057984 */ /* 0x000f280008000000 */
[----:B----4-:R4:W-:Y:S02]  /*08a0*/  STS.U8 [R2+UR4], R5 ;  /* 0x0000000502007988 */ /* 0x0109e40008000004 */
.L_x_2790:
[----:B------:R-:W-:Y:S05]  /*08b0*/  BSYNC.RECONVERGENT B1 ;  /* 0x0000000000017941 */ /* 0x000fea0003800200 */
.L_x_2787:
[----:B------:R-:W-:Y:S05]  /*08c0*/  WARPSYNC.ALL ;  /* 0x0000000000007948 */ /* 0x000fea0003800000 */
[----:B----4-:R-:W-:Y:S01]  /*08d0*/  LDS.U8 R5, [R2+UR4] ;  /* 0x0000000402057984 */ /* 0x010fe20008000000 */
        /* <DEDUP_REMOVED lines=16> */
.L_x_2793:
[----:B------:R-:W-:Y:S05]  /*09e0*/  BSYNC.RELIABLE B1 ;  /* 0x0000000000017941 */ /* 0x000fea0003800100 */
.L_x_2792:
[----:B------:R-:W4:Y:S04]  /*09f0*/  LDS.64 R6, [R4+0x80] ;  /* 0x0000800004067984 */ /* 0x000f280000000a00 */
[----:B----4-:R-:W-:Y:S04]  /*0a00*/  STS.64 [R4], R6 ;  /* 0x0000000604007388 */ /* 0x010fe80000000a00 */
[----:B------:R-:W4:Y:S04]  /*0a10*/  LDS.U8 R5, [R2+UR4+0x10] ;  /* 0x0000100402057984 */ /* 0x000f280008000000 */
[----:B----4-:R4:W-:Y:S02]  /*0a20*/  STS.U8 [R2+UR4], R5 ;  /* 0x0000000502007988 */ /* 0x0109e40008000004 */
.L_x_2794:
[----:B------:R-:W-:Y:S05]  /*0a30*/  BSYNC.RECONVERGENT B2 ;  /* 0x0000000000027941 */ /* 0x000fea0003800200 */
.L_x_2791:
        /* <DEDUP_REMOVED lines=18> */
.L_x_2797:
[----:B------:R-:W-:Y:S05]  /*0b60*/  BSYNC.RELIABLE B2 ;  /* 0x0000000000027941 */ /* 0x000fea0003800100 */
.L_x_2796:
[----:B------:R-:W4:Y:S04]  /*0b70*/  LDS.64 R6, [R4+0x40] ;  /* 0x0000400004067984 */ /* 0x000f280000000a00 */
[----:B----4-:R-:W-:Y:S04]  /*0b80*/  STS.64 [R4], R6 ;  /* 0x0000000604007388 */ /* 0x010fe80000000a00 */
[----:B------:R-:W4:Y:S04]  /*0b90*/  LDS.U8 R5, [R2+UR4+0x8] ;  /* 0x0000080402057984 */ /* 0x000f280008000000 */
[----:B----4-:R4:W-:Y:S02]  /*0ba0*/  STS.U8 [R2+UR4], R5 ;  /* 0x0000000502007988 */ /* 0x0109e40008000004 */
.L_x_2798:
[----:B------:R-:W-:Y:S05]  /*0bb0*/  BSYNC.RECONVERGENT B3 ;  /* 0x0000000000037941 */ /* 0x000fea0003800200 */
.L_x_2795:
        /* <DEDUP_REMOVED lines=18> */
.L_x_2801:
[----:B------:R-:W-:Y:S05]  /*0ce0*/  BSYNC.RELIABLE B3 ;  /* 0x0000000000037941 */ /* 0x000fea0003800100 */
.L_x_2800:
[----:B------:R-:W4:Y:S04]  /*0cf0*/  LDS.64 R6, [R4+0x20] ;  /* 0x0000200004067984 */ /* 0x000f280000000a00 */
[----:B----4-:R-:W-:Y:S04]  /*0d00*/  STS.64 [R4], R6 ;  /* 0x0000000604007388 */ /* 0x010fe80000000a00 */
[----:B------:R-:W4:Y:S04]  /*0d10*/  LDS.U8 R5, [R2+UR4+0x4] ;  /* 0x0000040402057984 */ /* 0x000f280008000000 */
[----:B----4-:R4:W-:Y:S02]  /*0d20*/  STS.U8 [R2+UR4], R5 ;  /* 0x0000000502007988 */ /* 0x0109e40008000004 */
.L_x_2802:
[----:B------:R-:W-:Y:S05]  /*0d30*/  BSYNC.RECONVERGENT B4 ;  /* 0x0000000000047941 */ /* 0x000fea0003800200 */
.L_x_2799:
        /* <DEDUP_REMOVED lines=18> */
.L_x_2805:
[----:B------:R-:W-:Y:S05]  /*0e60*/  BSYNC.RELIABLE B4 ;  /* 0x0000000000047941 */ /* 0x000fea0003800100 */
.L_x_2804:
[----:B------:R-:W4:Y:S04]  /*0e70*/  LDS.64 R6, [R4+0x10] ;  /* 0x0000100004067984 */ /* 0x000f280000000a00 */
[----:B----4-:R-:W-:Y:S04]  /*0e80*/  STS.64 [R4], R6 ;  /* 0x0000000604007388 */ /* 0x010fe80000000a00 */
[----:B------:R-:W4:Y:S04]  /*0e90*/  LDS.U8 R5, [R2+UR4+0x2] ;  /* 0x0000020402057984 */ /* 0x000f280008000000 */
[----:B----4-:R4:W-:Y:S02]  /*0ea0*/  STS.U8 [R2+UR4], R5 ;  /* 0x0000000502007988 */ /* 0x0109e40008000004 */
.L_x_2806:
[----:B------:R-:W-:Y:S05]  /*0eb0*/  BSYNC.RECONVERGENT B5 ;  /* 0x0000000000057941 */ /* 0x000fea0003800200 */
.L_x_2803:
        /* <DEDUP_REMOVED lines=18> */
.L_x_2809:
[----:B------:R-:W-:Y:S05]  /*0fe0*/  BSYNC.RELIABLE B6 ;  /* 0x0000000000067941 */ /* 0x000fea0003800100 */
.L_x_2808:
[----:B------:R-:W4:Y:S04]  /*0ff0*/  LDS.64 R6, [R4+0x8] ;  /* 0x0000080004067984 */ /* 0x000f280000000a00 */
[----:B----4-:R-:W-:Y:S04]  /*1000*/  STS.64 [R4], R6 ;  /* 0x0000000604007388 */ /* 0x010fe80000000a00 */
[----:B------:R-:W4:Y:S04]  /*1010*/  LDS.U8 R5, [R2+UR4+0x1] ;  /* 0x0000010402057984 */ /* 0x000f280008000000 */
[----:B----4-:R4:W-:Y:S02]  /*1020*/  STS.U8 [R2+UR4], R5 ;  /* 0x0000000502007988 */ /* 0x0109e40008000004 */
.L_x_2810:
[----:B------:R-:W-:Y:S05]  /*1030*/  BSYNC.RECONVERGENT B5 ;  /* 0x0000000000057941 */ /* 0x000fea0003800200 */
.L_x_2807:
[----:B------:R-:W-:Y:S05]  /*1040*/  WARPSYNC.ALL ;  /* 0x0000000000007948 */ /* 0x000fea0003800000 */
[----:B------:R-:W-:-:S13]  /*1050*/  ISETP.NE.AND P0, PT, R2, RZ, PT ;  /* 0x000000ff0200720c */ /* 0x000fda0003f05270 */
[----:B------:R-:W-:Y:S05]  /*1060*/  @P0 EXIT ;  /* 0x000000000000094d */ /* 0x000fea0003800000 */
[----:B------:R-:W5:Y:S01]  /*1070*/  S2UR UR6, SR_CgaCtaId ;  /* 0x00000000000679c3 */ /* 0x000f620000008800 */
[----:B------:R-:W-:Y:S01]  /*1080*/  UMOV UR5, 0x400 ;  /* 0x0000040000057882 */ /* 0x000fe20000000000 */
[----:B01234-:R-:W-:Y:S06]  /*1090*/  LDS.64 R2, [R3+UR4] ;  /* 0x0000000403027984 */ /* 0x01ffec0008000a00 */
[----:B------:R-:W0:Y:S01]  /*10a0*/  LDC.64 R4, c[0x0][0x388] ;  /* 0x0000e200ff047b82 */ /* 0x000e220000000a00 */
[----:B-----5:R-:W-:Y:S01]  /*10b0*/  ULEA UR5, UR6, UR5, 0x18 ;  /* 0x0000000506057291 */ /* 0x020fe2000f8ec0ff */
[----:B------:R-:W1:Y:S01]  /*10c0*/  LDCU.64 UR6, c[0x0][0x380] ;  /* 0x00007000ff0677ac */ /* 0x000e620008000a00 */
[----:B0-----:R-:W-:-:S07]  /*10d0*/  IMAD.WIDE.U32 R4, R0, 0x8, R4 ;  /* 0x0000000800047825 */ /* 0x001fce00078e0004 */
[----:B------:R-:W0:Y:S01]  /*10e0*/  LDS.U8 R9, [UR5] ;  /* 0x00000005ff097984 */ /* 0x000e220008000000 */
[----:B-1----:R-:W-:-:S05]  /*10f0*/  IADD3 R6, P0, PT, R0, UR6, RZ ;  /* 0x0000000600067c10 */ /* 0x002fca000ff1e0ff */
[----:B------:R-:W-:-:S05]  /*1100*/  IMAD.X R7, RZ, RZ, UR7, P0 ;  /* 0x00000007ff077e24 */ /* 0x000fca00080e06ff */
[----:B0-----:R-:W-:Y:S04]  /*1110*/  STG.E.U8 desc[UR8][R6.64], R9 ;  /* 0x0000000906007986 */ /* 0x001fe8000c101108 */
[----:B------:R-:W-:Y:S01]  /*1120*/  STG.E.64 desc[UR8][R4.64], R2 ;  /* 0x0000000204007986 */ /* 0x000fe2000c101b08 */
[----:B------:R-:W-:Y:S05]  /*1130*/  EXIT ;  /* 0x000000000000794d */ /* 0x000fea0003800000 */
.L_x_2811:
        /* <DEDUP_REMOVED lines=12> */
.L_x_4925:


//--------------------- .text.uncontiguous_reduce_u8 --------------------------
	.section	.text.uncontiguous_reduce_u8,"ax",@progbits
	.align	128
        .global         uncontiguous_reduce_u8
        .type           uncontiguous_reduce_u8,@function
        .size           uncontiguous_reduce_u8,(.L_x_4867 - uncontiguous_reduce_u8)
        .other          uncontiguous_reduce_u8,@"STO_CUDA_ENTRY STV_DEFAULT"
uncontiguous_reduce_u8:
.text.uncontiguous_reduce_u8:
[----:B------:R-:W-:Y:S08]  /*0000*/  LDC R1, c[0x0][0x37c] ;  /* 0x0000df00ff017b82 */ /* 0x000ff00000000800 */
[----:B------:R-:W0:Y:S01]  /*0010*/  S2UR UR5, SR_CgaCtaId ;  /* 0x00000000000579c3 */ /* 0x000e220000008800 */
[----:B------:R-:W1:Y:S01]  /*0020*/  S2R R6, SR_TID.X ;  /* 0x0000000000067919 */ /* 0x000e620000002100 */
[----:B------:R-:W-:Y:S01]  /*0030*/  UMOV UR4, 0x400 ;  /* 0x0000040000047882 */ /* 0x000fe20000000000 */
[----:B------:R-:W2:Y:S01]  /*0040*/  LDCU.64 UR10, c[0x0][0x3b0] ;  /* 0x00007600ff0a77ac */ /* 0x000ea20008000a00 */
[----:B------:R-:W-:Y:S01]  /*0050*/  BSSY.RECONVERGENT B0, `(.L_x_2812) ;  /* 0x0000673000007945 */ /* 0x000fe20003800200 */
[----:B------:R-:W3:Y:S03]  /*0060*/  LDCU UR12, c[0x0][0x3a8] ;  /* 0x00007500ff0c77ac */ /* 0x000ee60008000800 */
[----:B------:R-:W4:Y:S01]  /*0070*/  S2UR UR6, SR_CTAID.X ;  /* 0x00000000000679c3 */ /* 0x000f220000002500 */
[----:B------:R-:W1:Y:S07]  /*0080*/  LDCU.64 UR8, c[0x0][0x358] ;  /* 0x00006b00ff0877ac */ /* 0x000e6e0008000a00 */
[----:B------:R-:W4:Y:S01]  /*0090*/  LDC R4, c[0x0][0x360] ;  /* 0x0000d800ff047b82 */ /* 0x000f220000000800 */
[----:B0-----:R-:W-:-:S06]  /*00a0*/  ULEA UR4, UR5, UR4, 0x18 ;  /* 0x0000000405047291 */ /* 0x001fcc000f8ec0ff */
[----:B-1----:R-:W-:Y:S01]  /*00b0*/  IADD3 R0, PT, PT, R6, UR4, RZ ;  /* 0x0000000406007c10 */ /* 0x002fe2000fffe0ff */
[C---:B----4-:R-:W-:Y:S01]  /*00c0*/  IMAD R17, R4.reuse, UR6, RZ ;  /* 0x0000000604117c24 */ /* 0x050fe2000f8e02ff */
[----:B------:R-:W-:Y:S01]  /*00d0*/  IADD3 R3, PT, PT, R4, UR4, RZ ;  /* 0x0000000404037c10 */ /* 0x000fe2000fffe0ff */
[----:B---3--:R-:W-:Y:S02]  /*00e0*/  UIADD3 UR6, UPT, UPT, UR12, -0x1, URZ ;  /* 0xffffffff0c067890 */ /* 0x008fe4000fffe0ff */
[----:B------:R-:W-:Y:S01]  /*00f0*/  IMAD R16, R17, 0x2, R6 ;  /* 0x0000000211107824 */ /* 0x000fe200078e0206 */
[----:B------:R-:W-:Y:S01]  /*0100*/  LEA R2, R6, R3, 0x3 ;  /* 0x0000000306027211 */ /* 0x000fe200078e18ff */
[----:B------:R-:W-:Y:S02]  /*0110*/  IMAD.MOV.U32 R17, RZ, RZ, RZ ;  /* 0x000000ffff117224 */ /* 0x000fe400078e00ff */
[----:B------:R-:W-:Y:S01]  /*0120*/  IMAD.MOV.U32 R3, RZ, RZ, R4 ;  /* 0x000000ffff037224 */ /* 0x000fe200078e0004 */
[----:B------:R-:W-:-:S02]  /*0130*/  IADD3 R18, PT, PT, R16, R4, RZ ;  /* 0x0000000410127210 */ /* 0x000fc40007ffe0ff */
[----:B------:R0:W-:Y:S02]  /*0140*/  STS.64 [R2], R16 ;  /* 0x0000001002007388 */ /* 0x0001e40000000a00 */
[----:B--2---:R-:W-:Y:S02]  /*0150*/  ISETP.GE.U32.AND P0, PT, R18, UR10, PT ;  /* 0x0000000a12007c0c */ /* 0x004fe4000bf06070 */
[----:B------:R0:W-:Y:S02]  /*0160*/  STS.U8 [R6+UR4], RZ ;  /* 0x000000ff06007988 */ /* 0x0001e40008000004 */
[----:B------:R-:W-:-:S13]  /*0170*/  ISETP.GE.U32.AND.EX P0, PT, RZ, UR11, PT, P0 ;  /* 0x0000000bff007c0c */ /* 0x000fda000bf06100 */
[----:B0-----:R-:W-:Y:S05]  /*0180*/  @P0 BRA `(.L_x_2813) ;  /* 0x0000002c00d00947 */ /* 0x001fea0003800000 */
[----:B------:R-:W-:Y:S01]  /*0190*/  UISETP.GE.AND UP0, UPT, UR6, URZ, UPT ;  /* 0x000000ff0600728c */ /* 0x000fe2000bf06270 */
[----:B------:R-:W-:Y:S02]  /*01a0*/  HFMA2 R15, -RZ, RZ, 0, 0 ;  /* 0x00000000ff0f7431 */ /* 0x000fe400000001ff */
[----:B------:R-:W-:Y:S01]  /*01b0*/  IMAD.MOV.U32 R24, RZ, RZ, RZ ;  /* 0x000000ffff187224 */ /* 0x000fe200078e00ff */
[----:B------:R-:W-:Y:S01]  /*01c0*/  CS2R R10, SRZ ;  /* 0x00000000000a7805 */ /* 0x000fe2000001ff00 */
[----:B------:R-:W-:-:S04]  /*01d0*/  IMAD.MOV.U32 R19, RZ, RZ, RZ ;  /* 0x000000ffff137224 */ /* 0x000fc800078e00ff */
[----:B------:R-:W-:Y:S05]  /*01e0*/  BRA.U !UP0, `(.L_x_2814) ;  /* 0x0000002d08847547 */ /* 0x000fea000b800000 */
[----:B------:R-:W-:Y:S02]  /*01f0*/  MOV R5, UR6 ;  /* 0x0000000600057c02 */ /* 0x000fe40008000f00 */
[----:B------:R-:W-:Y:S01]  /*0200*/  CS2R R10, SRZ ;  /* 0x00000000000a7805 */ /* 0x000fe2000001ff00 */
[----:B------:R-:W-:Y:S01]  /*0210*/  IMAD.MOV.U32 R28, RZ, RZ, R18 ;  /* 0x000000ffff1c7224 */ /* 0x000fe200078e0012 */
[----:B------:R-:W-:Y:S01]  /*0220*/  MOV R29, RZ ;  /* 0x000000ff001d7202 */ /* 0x000fe20000000f00 */
[----:B------:R-:W-:Y:S01]  /*0230*/  IMAD.MOV.U32 R20, RZ, RZ, R16 ;  /* 0x000000ffff147224 */ /* 0x000fe200078e0010 */
[----:B------:R-:W-:Y:S01]  /*0240*/  ISETP.GE.U32.AND P0, PT, R5, 0x3, PT ;  /* 0x000000030500780c */ /* 0x000fe20003f06070 */
[----:B------:R-:W-:Y:S01]  /*0250*/  IMAD.MOV.U32 R24, RZ, RZ, RZ ;  /* 0x000000ffff187224 */ /* 0x000fe200078e00ff */
[----:B------:R-:W-:Y:S02]  /*0260*/  MOV R21, RZ ;  /* 0x000000ff00157202 */ /* 0x000fe40000000f00 */
[----:B------:R-:W-:-:S09]  /*0270*/  MOV R15, RZ ;  /* 0x000000ff000f7202 */ /* 0x000fd20000000f00 */
[----:B------:R-:W-:Y:S05]  /*0280*/  @!P0 BRA `(.L_x_2815) ;  /* 0x0000001800cc8947 */ /* 0x000fea0003800000 */
[----:B------:R-:W-:Y:S01]  /*0290*/  ULOP3.LUT UR5, UR12, 0xfffffffc, URZ, 0xc0, !UPT ;  /* 0xfffffffc0c057892 */ /* 0x000fe2000f8ec0ff */
[----:B------:R-:W-:Y:S01]  /*02a0*/  HFMA2 R21, -RZ, RZ, 0, 0 ;  /* 0x00000000ff157431 */ /* 0x000fe200000001ff */
[----:B------:R-:W-:Y:S01]  /*02b0*/  UIADD3 UR7, UPT, UPT, UR12, -0x2, URZ ;  /* 0xfffffffe0c077890 */ /* 0x000fe2000fffe0ff */
[----:B------:R-:W-:Y:S01]  /*02c0*/  IMAD.MOV.U32 R28, RZ, RZ, R18 ;  /* 0x000000ffff1c7224 */ /* 0x000fe200078e0012 */
[----:B------:R-:W-:Y:S01]  /*02d0*/  UIADD3 UR5, UPT, UPT, -UR5, URZ, URZ ;  /* 0x000000ff05057290 */ /* 0x000fe2000fffe1ff */
[----:B------:R-:W-:Y:S02]  /*02e0*/  MOV R20, R16 ;  /* 0x0000001000147202 */ /* 0x000fe40000000f00 */
[----:B------:R-:W-:Y:S01]  /*02f0*/  CS2R R10, SRZ ;  /* 0x00000000000a7805 */ /* 0x000fe2000001ff00 */
[----:B------:R-:W-:Y:S02]  /*0300*/  IMAD.MOV.U32 R29, RZ, RZ, RZ ;  /* 0x000000ffff1d7224 */ /* 0x000fe400078e00ff */
[----:B------:R-:W-:Y:S01]  /*0310*/  IMAD.U32 R5, RZ, RZ, UR7 ;  /* 0x00000007ff057e24 */ /* 0x000fe2000f8e00ff */
[----:B------:R-:W-:-:S07]  /*0320*/  MOV R7, UR5 ;  /* 0x0000000500077c02 */ /* 0x000fce0008000f00 */
.L_x_2840:
        /* <DEDUP_REMOVED lines=34> */
.L_x_2817:
[----:B------:R-:W-:Y:S01]  /*0550*/  MOV R14, R20 ;  /* 0x00000014000e7202 */ /* 0x000fe20000000f00 */
[----:B------:R-:W-:Y:S01]  /*0560*/  IMAD.MOV.U32 R9, RZ, RZ, R21 ;  /* 0x000000ffff097224 */ /* 0x000fe200078e0015 */
[----:B------:R-:W-:Y:S01]  /*0570*/  MOV R12, R26 ;  /* 0x0000001a000c7202 */ /* 0x000fe20000000f00 */
[----:B------:R-:W-:Y:S01]  /*0580*/  IMAD.MOV.U32 R13, RZ, RZ, R27 ;  /* 0x000000ffff0d7224 */ /* 0x000fe200078e001b */
[----:B------:R-:W-:-:S07]  /*0590*/  MOV R8, 0x5b0 ;  /* 0x000005b000087802 */ /* 0x000fce0000000f00 */
[----:B------:R-:W-:Y:S05]  /*05a0*/  CALL.REL.NOINC `($__internal_30_$__cuda_sm20_div_s64) ;  /* 0x0000006c008c7944 */ /* 0x000fea0003c00000 */
        /* <DEDUP_REMOVED lines=8> */
.L_x_2818:
[----:B------:R-:W-:Y:S05]  /*0630*/  BSYNC.RECONVERGENT B1 ;  /* 0x0000000000017941 */ /* 0x000fea0003800200 */
.L_x_2816:
        /* <DEDUP_REMOVED lines=18> */
[----:B------:R0:W1:Y:S02]  /*0760*/  F2I.FTZ.U32.TRUNC.NTZ R9, R13 ;  /* 0x0000000d00097305 */ /* 0x000064000021f000 */
[----:B0-----:R-:W-:Y:S01]  /*0770*/  MOV R13, RZ ;  /* 0x000000ff000d7202 */ /* 0x001fe20000000f00 */
[----:B-1----:R-:W-:-:S04]  /*0780*/  IMAD R27, R27, R9, RZ ;  /* 0x000000091b1b7224 */ /* 0x002fc800078e02ff */
[----:B------:R-:W-:-:S06]  /*0790*/  IMAD.HI.U32 R27, R9, R27, R8 ;  /* 0x0000001b091b7227 */ /* 0x000fcc00078e0008 */
[----:B------:R-:W-:-:S04]  /*07a0*/  IMAD.HI.U32 R8, R27, R28, RZ ;  /* 0x0000001c1b087227 */ /* 0x000fc800078e00ff */
[----:B------:R-:W-:Y:S02]  /*07b0*/  HFMA2 R27, -RZ, RZ, 0, 0 ;  /* 0x00000000ff1b7431 */ /* 0x000fe400000001ff */
        /* <DEDUP_REMOVED lines=12> */
.L_x_2820:
[----:B------:R-:W-:Y:S01]  /*0880*/  IMAD.MOV.U32 R14, RZ, RZ, R28 ;  /* 0x000000ffff0e7224 */ /* 0x000fe200078e001c */
[----:B------:R-:W-:Y:S01]  /*0890*/  MOV R9, R29 ;  /* 0x0000001d00097202 */ /* 0x000fe20000000f00 */
[----:B------:R-:W-:Y:S01]  /*08a0*/  IMAD.MOV.U32 R12, RZ, RZ, R26 ;  /* 0x000000ffff0c7224 */ /* 0x000fe200078e001a */
[----:B------:R-:W-:Y:S02]  /*08b0*/  MOV R13, R27 ;  /* 0x0000001b000d7202 */ /* 0x000fe40000000f00 */
[----:B------:R-:W-:-:S07]  /*08c0*/  MOV R8, 0x8e0 ;  /* 0x000008e000087802 */ /* 0x000fce0000000f00 */
[----:B------:R-:W-:Y:S05]  /*08d0*/  CALL.REL.NOINC `($__internal_30_$__cuda_sm20_div_s64) ;  /* 0x0000006800c07944 */ /* 0x000fea0003c00000 */
[----:B------:R-:W-:-:S05]  /*08e0*/  IADD3 R31, P0, PT, RZ, -R14, RZ ;  /* 0x8000000eff1f7210 */ /* 0x000fca0007f1e0ff */
[----:B------:R-:W-:-:S04]  /*08f0*/  IMAD.X R13, RZ, RZ, ~R9, P0 ;  /* 0x000000ffff0d7224 */ /* 0x000fc800000e0e09 */
[----:B------:R-:W-:Y:S02]  /*0900*/  IMAD R8, R13, R26, RZ ;  /* 0x0000001a0d087224 */ /* 0x000fe400078e02ff */
[----:B------:R-:W-:-:S04]  /*0910*/  IMAD.WIDE.U32 R12, R26, R31, R28 ;  /* 0x0000001f1a0c7225 */ /* 0x000fc800078e001c */
[----:B------:R-:W-:Y:S02]  /*0920*/  IMAD R27, R27, R31, R8 ;  /* 0x0000001f1b1b7224 */ /* 0x000fe400078e0208 */
[----:B------:R-:W-:-:S03]  /*0930*/  IMAD.MOV.U32 R26, RZ, RZ, R14 ;  /* 0x000000ffff1a7224 */ /* 0x000fc600078e000e */
[----:B------:R-:W-:Y:S02]  /*0940*/  IADD3 R13, PT, PT, R27, R13, RZ ;  /* 0x0000000d1b0d7210 */ /* 0x000fe40007ffe0ff */
[----:B------:R-:W-:-:S07]  /*0950*/  MOV R27, R9 ;  /* 0x00000009001b7202 */ /* 0x000fce0000000f00 */
.L_x_2821:
[----:B------:R-:W-:Y:S05]  /*0960*/  BSYNC.RECONVERGENT B1 ;  /* 0x0000000000017941 */ /* 0x000fea0003800200 */
.L_x_2819:
[----:B------:R-:W0:Y:S02]  /*0970*/  LDC.64 R28, c[0x0][0x398] ;  /* 0x0000e600ff1c7b82 */ /* 0x000e240000000a00 */
        /* <DEDUP_REMOVED lines=33> */
.L_x_2823:
[----:B------:R-:W-:Y:S01]  /*0b90*/  MOV R14, R20 ;  /* 0x00000014000e7202 */ /* 0x000fe20000000f00 */
[----:B------:R-:W-:Y:S01]  /*0ba0*/  IMAD.MOV.U32 R9, RZ, RZ, R21 ;  /* 0x000000ffff097224 */ /* 0x000fe200078e0015 */
[----:B------:R-:W-:Y:S01]  /*0bb0*/  MOV R12, R28 ;  /* 0x0000001c000c7202 */ /* 0x000fe20000000f00 */
[----:B------:R-:W-:Y:S01]  /*0bc0*/  IMAD.MOV.U32 R13, RZ, RZ, R29 ;  /* 0x000000ffff0d7224 */ /* 0x000fe200078e001d */
[----:B------:R-:W-:-:S07]  /*0bd0*/  MOV R8, 0xbf0 ;  /* 0x00000bf000087802 */ /* 0x000fce0000000f00 */
[----:B------:R-:W-:Y:S05]  /*0be0*/  CALL.REL.NOINC `($__internal_30_$__cuda_sm20_div_s64) ;  /* 0x0000006400fc7944 */ /* 0x000fea0003c00000 */
[-C--:B------:R-:W-:Y:S01]  /*0bf0*/  IADD3 R31, P0, PT, RZ, -R14.reuse, RZ ;  /* 0x8000000eff1f7210 */ /* 0x080fe20007f1e0ff */
[----:B------:R-:W-:Y:S01]  /*0c00*/  IMAD.MOV.U32 R12, RZ, RZ, R20 ;  /* 0x000000ffff0c7224 */ /* 0x000fe200078e0014 */
[----:B------:R-:W-:Y:S02]  /*0c10*/  MOV R13, R21 ;  /* 0x00000015000d7202 */ /* 0x000fe40000000f00 */
[----:B------:R-:W-:Y:S02]  /*0c20*/  IADD3.X R23, PT, PT, RZ, ~R9, RZ, P0, !PT ;  /* 0x80000009ff177210 */ /* 0x000fe400007fe4ff */
[----:B------:R-:W-:Y:S01]  /*0c30*/  MOV R22, R14 ;  /* 0x0000000e00167202 */ /* 0x000fe20000000f00 */
[----:B------:R-:W-:-:S04]  /*0c40*/  IMAD.WIDE.U32 R12, R28, R31, R12 ;  /* 0x0000001f1c0c7225 */ /* 0x000fc800078e000c */
[----:B------:R-:W-:-:S04]  /*0c50*/  IMAD R23, R23, R28, RZ ;  /* 0x0000001c17177224 */ /* 0x000fc800078e02ff */
[----:B------:R-:W-:-:S04]  /*0c60*/  IMAD R23, R29, R31, R23 ;  /* 0x0000001f1d177224 */ /* 0x000fc800078e0217 */
[----:B------:R-:W-:Y:S02]  /*0c70*/  IMAD.IADD R13, R13, 0x1, R23 ;  /* 0x000000010d0d7824 */ /* 0x000fe400078e0217 */
[----:B------:R-:W-:-:S07]  /*0c80*/  IMAD.MOV.U32 R23, RZ, RZ, R9 ;  /* 0x000000ffff177224 */ /* 0x000fce00078e0009 */
.L_x_2824:
[----:B------:R-:W-:Y:S05]  /*0c90*/  BSYNC.RECONVERGENT B1 ;  /* 0x0000000000017941 */ /* 0x000fea0003800200 */
.L_x_2822:
        /* <DEDUP_REMOVED lines=15> */
[----:B------:R-:W-:Y:S01]  /*0d90*/  ISETP.NE.U32.AND P3, PT, R28, RZ, PT ;  /* 0x000000ff1c00720c */ /* 0x000fe20003f65070 */
[----:B------:R-:W-:-:S03]  /*0da0*/  HFMA2 R29, -RZ, RZ, 0, 0 ;  /* 0x00000000ff1d7431 */ /* 0x000fc600000001ff */
[----:B0-----:R-:W0:Y:S02]  /*0db0*/  MUFU.RCP R10, R10 ;  /* 0x0000000a000a7308 */ /* 0x001e240000001000 */
[----:B0-----:R-:W-:-:S06]  /*0dc0*/  IADD3 R12, PT, PT, R10, 0xffffffe, RZ ;  /* 0x0ffffffe0a0c7810 */ /* 0x001fcc0007ffe0ff */
[----:B------:R-:W0:Y:S02]  /*0dd0*/  F2I.FTZ.U32.TRUNC.NTZ R9, R12 ;  /* 0x0000000c00097305 */ /* 0x000e24000021f000 */
[----:B0-----:R-:W-:-:S04]  /*0de0*/  IMAD R13, R13, R9, RZ ;  /* 0x000000090d0d7224 */ /* 0x001fc800078e02ff */
        /* <DEDUP_REMOVED lines=15> */
.L_x_2826:
[----:B------:R-:W-:Y:S01]  /*0ee0*/  IMAD.MOV.U32 R14, RZ, RZ, R26 ;  /* 0x000000ffff0e7224 */ /* 0x000fe200078e001a */
[----:B------:R-:W-:Y:S01]  /*0ef0*/  MOV R9, R27 ;  /* 0x0000001b00097202 */ /* 0x000fe20000000f00 */
[----:B------:R-:W-:Y:S01]  /*0f00*/  IMAD.MOV.U32 R12, RZ, RZ, R28 ;  /* 0x000000ffff0c7224 */ /* 0x000fe200078e001c */
[----:B------:R-:W-:Y:S02]  /*0f10*/  MOV R13, R29 ;  /* 0x0000001d000d7202 */ /* 0x000fe40000000f00 */
[----:B------:R-:W-:-:S07]  /*0f20*/  MOV R8, 0xf40 ;  /* 0x00000f4000087802 */ /* 0x000fce0000000f00 */
[----:B------:R-:W-:Y:S05]  /*0f30*/  CALL.REL.NOINC `($__internal_30_$__cuda_sm20_div_s64) ;  /* 0x0000006400287944 */ /* 0x000fea0003c00000 */
[----:B------:R-:W-:Y:S02]  /*0f40*/  IADD3 R31, P0, PT, RZ, -R14, RZ ;  /* 0x8000000eff1f7210 */ /* 0x000fe40007f1e0ff */
[----:B------:R-:W-:-:S03]  /*0f50*/  MOV R12, R26 ;  /* 0x0000001a000c7202 */ /* 0x000fc60000000f00 */
[----:B------:R-:W-:-:S04]  /*0f60*/  IMAD.X R13, RZ, RZ, ~R9, P0 ;  /* 0x000000ffff0d7224 */ /* 0x000fc800000e0e09 */
[----:B------:R-:W-:Y:S02]  /*0f70*/  IMAD R8, R13, R28, RZ ;  /* 0x0000001c0d087224 */ /* 0x000fe400078e02ff */
[----:B------:R-:W-:Y:S02]  /*0f80*/  IMAD.MOV.U32 R13, RZ, RZ, R27 ;  /* 0x000000ffff0d7224 */ /* 0x000fe400078e001b */
[-C--:B------:R-:W-:Y:S02]  /*0f90*/  IMAD R29, R29, R31.reuse, R8 ;  /* 0x0000001f1d1d7224 */ /* 0x080fe400078e0208 */
[----:B------:R-:W-:-:S04]  /*0fa0*/  IMAD.WIDE.U32 R12, R28, R31, R12 ;  /* 0x0000001f1c0c7225 */ /* 0x000fc800078e000c */
[----:B------:R-:W-:Y:S01]  /*0fb0*/  IMAD.MOV.U32 R28, RZ, RZ, R14 ;  /* 0x000000ffff1c7224 */ /* 0x000fe200078e000e */
[----:B------:R-:W-:Y:S02]  /*0fc0*/  IADD3 R13, PT, PT, R29, R13, RZ ;  /* 0x0000000d1d0d7210 */ /* 0x000fe40007ffe0ff */
[----:B------:R-:W-:-:S07]  /*0fd0*/  MOV R29, R9 ;  /* 0x00000009001d7202 */ /* 0x000fce0000000f00 */
.L_x_2827:
[----:B------:R-:W-:Y:S05]  /*0fe0*/  BSYNC.RECONVERGENT B1 ;  /* 0x0000000000017941 */ /* 0x000fea0003800200 */
.L_x_2825:
        /* <DEDUP_REMOVED lines=36> */
.L_x_2829:
        /* <DEDUP_REMOVED lines=16> */
.L_x_2830:
[----:B------:R-:W-:Y:S05]  /*1330*/  BSYNC.RECONVERGENT B1 ;  /* 0x0000000000017941 */ /* 0x000fea0003800200 */
.L_x_2828:
        /* <DEDUP_REMOVED lines=36> */
.L_x_2832:
        /* <DEDUP_REMOVED lines=16> */
.L_x_2833:
[----:B------:R-:W-:Y:S05]  /*1680*/  BSYNC.RECONVERGENT B1 ;  /* 0x0000000000017941 */ /* 0x000fea0003800200 */
.L_x_2831:
        /* <DEDUP_REMOVED lines=37> */
.L_x_2835:
[----:B------:R-:W-:Y:S01]  /*18e0*/  IMAD.MOV.U32 R14, RZ, RZ, R20 ;  /* 0x000000ffff0e7224 */ /* 0x000fe200078e0014 */
[----:B------:R-:W-:Y:S01]  /*18f0*/  MOV R9, R21 ;  /* 0x0000001500097202 */ /* 0x000fe20000000f00 */
[----:B------:R-:W-:Y:S01]  /*1900*/  IMAD.MOV.U32 R12, RZ, RZ, R22 ;  /* 0x000000ffff0c7224 */ /* 0x000fe200078e0016 */
[----:B------:R-:W-:Y:S02]  /*1910*/  MOV R13, R23 ;  /* 0x00000017000d7202 */ /* 0x000fe40000000f00 */
[----:B------:R-:W-:-:S07]  /*1920*/  MOV R8, 0x1940 ;  /* 0x0000194000087802 */ /* 0x000fce0000000f00 */
[----:B------:R-:W-:Y:S05]  /*1930*/  CALL.REL.NOINC `($__internal_30_$__cuda_sm20_div_s64) ;  /* 0x0000005800a87944 */ /* 0x000fea0003c00000 */
        /* <DEDUP_REMOVED lines=10> */
.L_x_2836:
[----:B------:R-:W-:Y:S05]  /*19e0*/  BSYNC.RECONVERGENT B1 ;  /* 0x0000000000017941 */ /* 0x000fea0003800200 */
.L_x_2834:
[----:B------:R-:W0:Y:S01]  /*19f0*/  LDC.64 R42, c[0x0][0x3a0] ;  /* 0x0000e800ff2a7b82 */ /* 0x000e220000000a00 */
[----:B------:R-:W-:-:S04]  /*1a00*/  VIADD R9, R5, 0xfffffffe ;  /* 0xfffffffe05097836 */ /* 0x000fc80000000000 */
        /* <DEDUP_REMOVED lines=22> */
[----:B------:R-:W-:Y:S02]  /*1b70*/  IMAD.MOV R9, RZ, RZ, -R28 ;  /* 0x000000ffff097224 */ /* 0x000fe400078e0a1c */
[----:B------:R-:W-:Y:S02]  /*1b80*/  IMAD.MOV.U32 R13, RZ, RZ, RZ ;  /* 0x000000ffff0d7224 */ /* 0x000fe400078e00ff */
        /* <DEDUP_REMOVED lines=10> */
.L_x_2838:
[----:B------:R-:W-:Y:S01]  /*1c30*/  MOV R14, R26 ;  /* 0x0000001a000e7202 */ /* 0x000fe20000000f00 */
[----:B------:R-:W-:Y:S01]  /*1c40*/  IMAD.MOV.U32 R9, RZ, RZ, R27 ;  /* 0x000000ffff097224 */ /* 0x000fe200078e001b */
[----:B------:R-:W-:Y:S01]  /*1c50*/  MOV R12, R22 ;  /* 0x00000016000c7202 */ /* 0x000fe20000000f00 */
[----:B------:R-:W-:Y:S01]  /*1c60*/  IMAD.MOV.U32 R13, RZ, RZ, R23 ;  /* 0x000000ffff0d7224 */ /* 0x000fe200078e0017 */
[----:B------:R-:W-:-:S07]  /*1c70*/  MOV R8, 0x1c90 ;  /* 0x00001c9000087802 */ /* 0x000fce0000000f00 */
[----:B------:R-:W-:Y:S05]  /*1c80*/  CALL.REL.NOINC `($__internal_30_$__cuda_sm20_div_s64) ;  /* 0x0000005400d47944 */ /* 0x000fea0003c00000 */
[----:B------:R-:W-:Y:S01]  /*1c90*/  IADD3 R25, P0, PT, RZ, -R14, RZ ;  /* 0x8000000eff197210 */ /* 0x000fe20007f1e0ff */
[----:B------:R-:W-:Y:S02]  /*1ca0*/  IMAD.MOV.U32 R12, RZ, RZ, R26 ;  /* 0x000000ffff0c7224 */ /* 0x000fe400078e001a */
[----:B------:R-:W-:Y:S01]  /*1cb0*/  IMAD.MOV.U32 R28, RZ, RZ, R14 ;  /* 0x000000ffff1c7224 */ /* 0x000fe200078e000e */
[----:B------:R-:W-:Y:S01]  /*1cc0*/  IADD3.X R13, PT, PT, RZ, ~R9, RZ, P0, !PT ;  /* 0x80000009ff0d7210 */ /* 0x000fe200007fe4ff */
[----:B------:R-:W-:-:S04]  /*1cd0*/  IMAD.MOV.U32 R29, RZ, RZ, R9 ;  /* 0x000000ffff1d7224 */ /* 0x000fc800078e0009 */
[----:B------:R-:W-:Y:S01]  /*1ce0*/  IMAD R8, R13, R22, RZ ;  /* 0x000000160d087224 */ /* 0x000fe200078e02ff */
[----:B------:R-:W-:-:S03]  /*1cf0*/  MOV R13, R27 ;  /* 0x0000001b000d7202 */ /* 0x000fc60000000f00 */
[-C--:B------:R-:W-:Y:S02]  /*1d00*/  IMAD R23, R23, R25.reuse, R8 ;  /* 0x0000001917177224 */ /* 0x080fe400078e0208 */
[----:B------:R-:W-:-:S05]  /*1d10*/  IMAD.WIDE.U32 R12, R22, R25, R12 ;  /* 0x00000019160c7225 */ /* 0x000fca00078e000c */
[----:B------:R-:W-:-:S07]  /*1d20*/  IADD3 R13, PT, PT, R23, R13, RZ ;  /* 0x0000000d170d7210 */ /* 0x000fce0007ffe0ff */
.L_x_2839:
[----:B------:R-:W-:Y:S05]  /*1d30*/  BSYNC.RECONVERGENT B1 ;  /* 0x0000000000017941 */ /* 0x000fea0003800200 */
.L_x_2837:
[----:B------:R-:W-:Y:S01]  /*1d40*/  MOV R10, R40 ;  /* 0x00000028000a7202 */ /* 0x000fe20000000f00 */
[----:B------:R-:W-:Y:S02]  /*1d50*/  IMAD R13, R13, R42, RZ ;  /* 0x0000002a0d0d7224 */ /* 0x000fe400078e02ff */
[----:B------:R-:W-:Y:S02]  /*1d60*/  VIADD R5, R5, 0xfffffffc ;  /* 0xfffffffc05057836 */ /* 0x000fe40000000000 */
[----:B------:R-:W-:-:S04]  /*1d70*/  IMAD.WIDE.U32 R10, R42, R12, R10 ;  /* 0x0000000c2a0a7225 */ /* 0x000fc800078e000a */
[----:B------:R-:W-:-:S05]  /*1d80*/  IMAD R13, R43, R12, R13 ;  /* 0x0000000c2b0d7224 */ /* 0x000fca00078e020d */
[----:B------:R-:W-:Y:S01]  /*1d90*/  IADD3 R11, PT, PT, R11, R13, RZ ;  /* 0x0000000d0b0b7210 */ /* 0x000fe20007ffe0ff */
[----:B------:R-:W-:Y:S06]  /*1da0*/  @P2 BRA `(.L_x_2840) ;  /* 0xffffffe400602947 */ /* 0x000fec000383ffff */
[----:B------:R-:W-:-:S07]  /*1db0*/  VIADD R5, R5, 0x1 ;  /* 0x0000000105057836 */ /* 0x000fce0000000000 */
.L_x_2815:
        /* <DEDUP_REMOVED lines=36> */
.L_x_2843:
[----:B------:R-:W-:Y:S01]  /*2000*/  IMAD.MOV.U32 R14, RZ, RZ, R20 ;  /* 0x000000ffff0e7224 */ /* 0x000fe200078e0014 */
[----:B------:R-:W-:Y:S01]  /*2010*/  MOV R9, R21 ;  /* 0x0000001500097202 */ /* 0x000fe20000000f00 */
[----:B------:R-:W-:Y:S01]  /*2020*/  IMAD.MOV.U32 R12, RZ, RZ, R22 ;  /* 0x000000ffff0c7224 */ /* 0x000fe200078e0016 */
[----:B------:R-:W-:Y:S02]  /*2030*/  MOV R13, R23 ;  /* 0x00000017000d7202 */ /* 0x000fe40000000f00 */
[----:B------:R-:W-:-:S07]  /*2040*/  MOV R8, 0x2060 ;  /* 0x0000206000087802 */ /* 0x000fce0000000f00 */
[----:B------:R-:W-:Y:S05]  /*2050*/  CALL.REL.NOINC `($__internal_30_$__cuda_sm20_div_s64) ;  /* 0x0000005000e07944 */ /* 0x000fea0003c00000 */
        /* <DEDUP_REMOVED lines=8> */
.L_x_2844:
[----:B------:R-:W-:Y:S05]  /*20e0*/  BSYNC.RECONVERGENT B1 ;  /* 0x0000000000017941 */ /* 0x000fea0003800200 */
.L_x_2842:
        /* <DEDUP_REMOVED lines=35> */
.L_x_2846:
        /* <DEDUP_REMOVED lines=14> */
.L_x_2847:
[----:B------:R-:W-:Y:S05]  /*2400*/  BSYNC.RECONVERGENT B1 ;  /* 0x0000000000017941 */ /* 0x000fea0003800200 */
.L_x_2845:
[----:B------:R-:W0:Y:S01]  /*2410*/  LDC.64 R22, c[0x0][0x398] ;  /* 0x0000e600ff167b82 */ /* 0x000e220000000a00 */
[----:B------:R-:W-:-:S04]  /*2420*/  VIADD R7, R5, 0xffffffff ;  /* 0xffffffff05077836 */ /* 0x000fc80000000000 */
        /* <DEDUP_REMOVED lines=34> */
.L_x_2849:
[----:B------:R-:W-:Y:S01]  /*2650*/  MOV R14, R20 ;  /* 0x00000014000e7202 */ /* 0x000fe20000000f00 */
[----:B------:R-:W-:Y:S01]  /*2660*/  IMAD.MOV.U32 R9, RZ, RZ, R21 ;  /* 0x000000ffff097224 */ /* 0x000fe200078e0015 */
[----:B------:R-:W-:Y:S01]  /*2670*/  MOV R12, R22 ;  /* 0x00000016000c7202 */ /* 0x000fe20000000f00 */
[----:B------:R-:W-:Y:S01]  /*2680*/  IMAD.MOV.U32 R13, RZ, RZ, R23 ;  /* 0x000000ffff0d7224 */ /* 0x000fe200078e0017 */
[----:B------:R-:W-:-:S07]  /*2690*/  MOV R8, 0x26b0 ;  /* 0x000026b000087802 */ /* 0x000fce0000000f00 */
[----:B------:R-:W-:Y:S05]  /*26a0*/  CALL.REL.NOINC `($__internal_30_$__cuda_sm20_div_s64) ;  /* 0x0000004c004c7944 */ /* 0x000fea0003c00000 */
[----:B------:R-:W-:Y:S01]  /*26b0*/  IADD3 R29, P0, PT, RZ, -R14, RZ ;  /* 0x8000000eff1d7210 */ /* 0x000fe20007f1e0ff */
[----:B------:R-:W-:Y:S01]  /*26c0*/  IMAD.MOV.U32 R12, RZ, RZ, R20 ;  /* 0x000000ffff0c7224 */ /* 0x000fe200078e0014 */
[----:B------:R-:W-:Y:S01]  /*26d0*/  MOV R13, R21 ;  /* 0x00000015000d7202 */ /* 0x000fe20000000f00 */
[----:B------:R-:W-:Y:S01]  /*26e0*/  IMAD.MOV.U32 R20, RZ, RZ, R14 ;  /* 0x000000ffff147224 */ /* 0x000fe200078e000e */
[----:B------:R-:W-:Y:S01]  /*26f0*/  IADD3.X R15, PT, PT, RZ, ~R9, RZ, P0, !PT ;  /* 0x80000009ff0f7210 */ /* 0x000fe200007fe4ff */
[----:B------:R-:W-:Y:S02]  /*2700*/  IMAD.MOV.U32 R21, RZ, RZ, R9 ;  /* 0x000000ffff157224 */ /* 0x000fe400078e0009 */
[----:B------:R-:W-:-:S04]  /*2710*/  IMAD.WIDE.U32 R12, R22, R29, R12 ;  /* 0x0000001d160c7225 */ /* 0x000fc800078e000c */
[----:B------:R-:W-:-:S04]  /*2720*/  IMAD R15, R15, R22, RZ ;  /* 0x000000160f0f7224 */ /* 0x000fc800078e02ff */
[----:B------:R-:W-:-:S05]  /*2730*/  IMAD R15, R23, R29, R15 ;  /* 0x0000001d170f7224 */ /* 0x000fca00078e020f */
[----:B------:R-:W-:-:S07]  /*2740*/  IADD3 R13, PT, PT, R13, R15, RZ ;  /* 0x0000000f0d0d7210 */ /* 0x000fce0007ffe0ff */
.L_x_2850:
[----:B------:R-:W-:Y:S05]  /*2750*/  BSYNC.RECONVERGENT B1 ;  /* 0x0000000000017941 */ /* 0x000fea0003800200 */
.L_x_2848:
        /* <DEDUP_REMOVED lines=35> */
.L_x_2852:
        /* <DEDUP_REMOVED lines=13> */
[----:B------:R-:W-:-:S04]  /*2a60*/  IMAD.WIDE.U32 R12, R22, R7, R12 ;  /* 0x00000007160c7225 */ /* 0x000fc800078e000c */
[----:B------:R-:W-:-:S05]  /*2a70*/  IMAD R7, R23, R7, R8 ;  /* 0x0000000717077224 */ /* 0x000fca00078e0208 */
[----:B------:R-:W-:-:S07]  /*2a80*/  IADD3 R7, PT, PT, R7, R13, RZ ;  /* 0x0000000d07077210 */ /* 0x000fce0007ffe0ff */
.L_x_2853:
[----:B------:R-:W-:Y:S05]  /*2a90*/  BSYNC.RECONVERGENT B1 ;  /* 0x0000000000017941 */ /* 0x000fea0003800200 */
.L_x_2851:
[----:B------:R-:W-:Y:S01]  /*2aa0*/  MOV R40, R10 ;  /* 0x0000000a00287202 */ /* 0x000fe20000000f00 */
[----:B------:R-:W-:Y:S02]  /*2ab0*/  IMAD R7, R7, R44, RZ ;  /* 0x0000002c07077224 */ /* 0x000fe400078e02ff */
[----:B------:R-:W-:Y:S02]  /*2ac0*/  VIADD R5, R5, 0xfffffffe ;  /* 0xfffffffe05057836 */ /* 0x000fe40000000000 */
[----:B------:R-:W-:-:S04]  /*2ad0*/  IMAD.WIDE.U32 R10, R44, R12, R40 ;  /* 0x0000000c2c0a7225 */ /* 0x000fc800078e0028 */
[----:B------:R-:W-:-:S05]  /*2ae0*/  IMAD R7, R45, R12, R7 ;  /* 0x0000000c2d077224 */ /* 0x000fca00078e0207 */
[----:B------:R-:W-:-:S07]  /*2af0*/  IADD3 R11, PT, PT, R11, R7, RZ ;  /* 0x000000070b0b7210 */ /* 0x000fce0007ffe0ff */
.L_x_2841:
        /* <DEDUP_REMOVED lines=31> */
.L_x_2855:
[----:B------:R-:W-:Y:S01]  /*2cf0*/  IMAD.MOV.U32 R14, RZ, RZ, R20 ;  /* 0x000000ffff0e7224 */ /* 0x000fe200078e0014 */
[----:B------:R-:W-:Y:S01]  /*2d00*/  MOV R31, R21 ;  /* 0x00000015001f7202 */ /* 0x000fe20000000f00 */
[----:B------:R-:W-:Y:S01]  /*2d10*/  IMAD.MOV.U32 R30, RZ, RZ, R22 ;  /* 0x000000ffff1e7224 */ /* 0x000fe200078e0016 */
[----:B------:R-:W-:Y:S02]  /*2d20*/  MOV R25, R23 ;  /* 0x0000001700197202 */ /* 0x000fe40000000f00 */
[----:B------:R-:W-:-:S07]  /*2d30*/  MOV R32, 0x2d50 ;  /* 0x00002d5000207802 */ /* 0x000fce0000000f00 */
[----:B------:R-:W-:Y:S05]  /*2d40*/  CALL.REL.NOINC `($__internal_31_$__cuda_sm20_rem_s64) ;  /* 0x0000004800f47944 */ /* 0x000fea0003c00000 */
.L_x_2856:
[----:B------:R-:W-:Y:S05]  /*2d50*/  BSYNC.RECONVERGENT B1 ;  /* 0x0000000000017941 */ /* 0x000fea0003800200 */
.L_x_2854:
        /* <DEDUP_REMOVED lines=31> */
.L_x_2858:
[----:B------:R-:W-:Y:S01]  /*2f50*/  MOV R30, R22 ;  /* 0x00000016001e7202 */ /* 0x000fe20000000f00 */
[----:B------:R-:W-:Y:S01]  /*2f60*/  IMAD.MOV.U32 R25, RZ, RZ, R23 ;  /* 0x000000ffff197224 */ /* 0x000fe200078e0017 */
[----:B------:R-:W-:Y:S01]  /*2f70*/  MOV R14, R28 ;  /* 0x0000001c000e7202 */ /* 0x000fe20000000f00 */
[----:B------:R-:W-:Y:S01]  /*2f80*/  IMAD.MOV.U32 R31, RZ, RZ, R29 ;  /* 0x000000ffff1f7224 */ /* 0x000fe200078e001d */
[----:B------:R-:W-:-:S07]  /*2f90*/  MOV R32, 0x2fb0 ;  /* 0x00002fb000207802 */ /* 0x000fce0000000f00 */
[----:B------:R-:W-:Y:S05]  /*2fa0*/  CALL.REL.NOINC `($__internal_31_$__cuda_sm20_rem_s64) ;  /* 0x00000048005c7944 */ /* 0x000fea0003c00000 */
.L_x_2859:
[----:B------:R-:W-:Y:S05]  /*2fb0*/  BSYNC.RECONVERGENT B1 ;  /* 0x0000000000017941 */ /* 0x000fea0003800200 */
.L_x_2857:
[----:B------:R-:W-:Y:S02]  /*2fc0*/  IMAD R5, R9, R26, RZ ;  /* 0x0000001a09057224 */ /* 0x000fe400078e02ff */
[----:B------:R-:W-:-:S04]  /*2fd0*/  IMAD.WIDE.U32 R10, R26, R8, R10 ;  /* 0x000000081a0a7225 */ /* 0x000fc800078e000a */
[----:B------:R-:W-:-:S05]  /*2fe0*/  IMAD R5, R27, R8, R5 ;  /* 0x000000081b057224 */ /* 0x000fca00078e0205 */
[----:B------:R-:W-:-:S07]  /*2ff0*/  IADD3 R11, PT, PT, R11, R5, RZ ;  /* 0x000000050b0b7210 */ /* 0x000fce0007ffe0ff */
.L_x_2814:
[----:B------:R-:W0:Y:S02]  /*3000*/  LDCU.64 UR14, c[0x0][0x390] ;  /* 0x00007200ff0e77ac */ /* 0x000e240008000a00 */
[----:B0-----:R-:W-:Y:S02]  /*3010*/  IADD3 R24, P0, PT, R24, UR14, RZ ;  /* 0x0000000e18187c10 */ /* 0x001fe4000ff1e0ff */
[----:B------:R-:W-:Y:S02]  /*3020*/  IADD3 R10, P1, PT, R10, UR14, RZ ;  /* 0x0000000e0a0a7c10 */ /* 0x000fe4000ff3e0ff */
[----:B------:R-:W-:Y:S02]  /*3030*/  IADD3.X R25, PT, PT, R15, UR15, RZ, P0, !PT ;  /* 0x0000000f0f197c10 */ /* 0x000fe400087fe4ff */
[----:B------:R-:W-:-:S04]  /*3040*/  IADD3.X R11, PT, PT, R11, UR15, RZ, P1, !PT ;  /* 0x0000000f0b0b7c10 */ /* 0x000fc80008ffe4ff */
[----:B------:R-:W2:Y:S04]  /*3050*/  LDG.E.U8 R25, desc[UR8][R24.64] ;  /* 0x0000000818197981 */ /* 0x000ea8000c1e1100 */
[----:B------:R-:W2:Y:S02]  /*3060*/  LDG.E.U8 R10, desc[UR8][R10.64] ;  /* 0x000000080a0a7981 */ /* 0x000ea4000c1e1100 */
[----:B--2---:R-:W-:-:S13]  /*3070*/  ISETP.GE.U32.AND P0, PT, R25, R10, PT ;  /* 0x0000000a1900720c */ /* 0x004fda0003f06070 */
[----:B------:R0:W-:Y:S04]  /*3080*/  @!P0 STS.U8 [R6+UR4], R25 ;  /* 0x0000001906008988 */ /* 0x0001e80008000004 */
[----:B------:R0:W-:Y:S04]  /*3090*/  @!P0 STS.64 [R2], R18 ;  /* 0x0000001202008388 */ /* 0x0001e80000000a00 */
[----:B------:R0:W-:Y:S04]  /*30a0*/  @P0 STS.U8 [R6+UR4], R25 ;  /* 0x0000001906000988 */ /* 0x0001e80008000004 */
[----:B------:R0:W-:Y:S01]  /*30b0*/  @P0 STS.64 [R2], R16 ;  /* 0x0000001002000388 */ /* 0x0001e20000000a00 */
[----:B------:R-:W-:Y:S05]  /*30c0*/  BRA `(.L_x_2860) ;  /* 0x0000003400ac7947 */ /* 0x000fea0003800000 */
.L_x_2813:
        /* <DEDUP_REMOVED lines=25> */
.L_x_2887:
        /* <DEDUP_REMOVED lines=33> */
.L_x_2864:
[----:B------:R-:W-:Y:S01]  /*3470*/  IMAD.MOV.U32 R14, RZ, RZ, R18 ;  /* 0x000000ffff0e7224 */ /* 0x000fe200078e0012 */
[----:B------:R-:W-:Y:S01]  /*3480*/  MOV R9, R19 ;  /* 0x0000001300097202 */ /* 0x000fe20000000f00 */
[----:B------:R-:W-:Y:S01]  /*3490*/  IMAD.MOV.U32 R12, RZ, RZ, R24 ;  /* 0x000000ffff0c7224 */ /* 0x000fe200078e0018 */
[----:B------:R-:W-:Y:S02]  /*34a0*/  MOV R13, R25 ;  /* 0x00000019000d7202 */ /* 0x000fe40000000f00 */
[----:B------:R-:W-:-:S07]  /*34b0*/  MOV R8, 0x34d0 ;  /* 0x000034d000087802 */ /* 0x000fce0000000f00 */
[----:B-1----:R-:W-:Y:S05]  /*34c0*/  CALL.REL.NOINC `($__internal_30_$__cuda_sm20_div_s64) ;  /* 0x0000003c00c47944 */ /* 0x002fea0003c00000 */
[----:B------:R-:W-:-:S05]  /*34d0*/  IADD3 R29, P0, PT, RZ, -R14, RZ ;  /* 0x8000000eff1d7210 */ /* 0x000fca0007f1e0ff */
[----:B------:R-:W-:Y:S02]  /*34e0*/  IMAD.X R27, RZ, RZ, ~R9, P0 ;  /* 0x000000ffff1b7224 */ /* 0x000fe400000e0e09 */
[----:B------:R-:W-:-:S04]  /*34f0*/  IMAD.WIDE.U32 R12, R24, R29, R18 ;  /* 0x0000001d180c7225 */ /* 0x000fc800078e0012 */
[----:B------:R-:W-:Y:S02]  /*3500*/  IMAD R27, R27, R24, RZ ;  /* 0x000000181b1b7224 */ /* 0x000fe400078e02ff */
[----:B------:R-:W-:Y:S02]  /*3510*/  IMAD.MOV.U32 R24, RZ, RZ, R14 ;  /* 0x000000ffff187224 */ /* 0x000fe400078e000e */
[----:B------:R-:W-:Y:S01]  /*3520*/  IMAD R27, R25, R29, R27 ;  /* 0x0000001d191b7224 */ /* 0x000fe200078e021b */
[----:B------:R-:W-:-:S04]  /*3530*/  MOV R25, R9 ;  /* 0x0000000900197202 */ /* 0x000fc80000000f00 */
[----:B------:R-:W-:-:S07]  /*3540*/  IADD3 R13, PT, PT, R13, R27, RZ ;  /* 0x0000001b0d0d7210 */ /* 0x000fce0007ffe0ff */
.L_x_2865:
[----:B------:R-:W-:Y:S05]  /*3550*/  BSYNC.RECONVERGENT B1 ;  /* 0x0000000000017941 */ /* 0x000fea0003800200 */
.L_x_2863:
[----:B------:R-:W-:Y:S02]  /*3560*/  VIADD R19, R15, 0x2 ;  /* 0x000000020f137836 */ /* 0x000fe40000000000 */
[----:B-1----:R-:W-:-:S04]  /*3570*/  IMAD.WIDE.U32 R8, R5, 0x8, R20 ;  /* 0x0000000805087825 */ /* 0x002fc800078e0014 */
[----:B------:R-:W-:Y:S02]  /*3580*/  IMAD.WIDE.U32 R26, R19, 0x8, R22 ;  /* 0x00000008131a7825 */ /* 0x000fe400078e0016 */
[----:B------:R-:W2:Y:S04]  /*3590*/  LDG.E.64 R8, desc[UR8][R8.64] ;  /* 0x0000000808087981 */ /* 0x000ea8000c1e1b00 */
[----:B------:R-:W3:Y:S01]  /*35a0*/  LDG.E.64 R26, desc[UR8][R26.64] ;  /* 0x000000081a1a7981 */ /* 0x000ee2000c1e1b00 */
[----:B------:R-:W-:Y:S01]  /*35b0*/  MOV R28, R10 ;  /* 0x0000000a001c7202 */ /* 0x000fe20000000f00 */
        /* <DEDUP_REMOVED lines=33> */
.L_x_2867:
        /* <DEDUP_REMOVED lines=17> */
.L_x_2868:
[----:B------:R-:W-:Y:S05]  /*38e0*/  BSYNC.RECONVERGENT B1 ;  /* 0x0000000000017941 */ /* 0x000fea0003800200 */
.L_x_2866:
[----:B------:R-:W-:Y:S02]  /*38f0*/  VIADD R5, R15, 0x1 ;  /* 0x000000010f057836 */ /* 0x000fe40000000000 */
[----:B------:R-:W-:-:S04]  /*3900*/  IMAD.WIDE.U32 R8, R19, 0x8, R20 ;  /* 0x0000000813087825 */ /* 0x000fc800078e0014 */
        /* <DEDUP_REMOVED lines=37> */
.L_x_2870:
        /* <DEDUP_REMOVED lines=16> */
.L_x_2871:
[----:B------:R-:W-:Y:S05]  /*3c60*/  BSYNC.RECONVERGENT B1 ;  /* 0x0000000000017941 */ /* 0x000fea0003800200 */
.L_x_2869:
[----:B------:R-:W-:-:S04]  /*3c70*/  IMAD.WIDE.U32 R28, R15, 0x8, R22 ;  /* 0x000000080f1c7825 */ /* 0x000fc800078e0016 */
[----:B------:R-:W-:Y:S02]  /*3c80*/  IMAD.WIDE.U32 R8, R5, 0x8, R20 ;  /* 0x0000000805087825 */ /* 0x000fe400078e0014 */
[----:B------:R-:W2:Y:S04]  /*3c90*/  LDG.E.64 R28, desc[UR8][R28.64] ;  /* 0x000000081c1c7981 */ /* 0x000ea8000c1e1b00 */
        /* <DEDUP_REMOVED lines=34> */
.L_x_2873:
        /* <DEDUP_REMOVED lines=8> */
[----:B------:R-:W-:Y:S01]  /*3f40*/  MOV R12, R24 ;  /* 0x00000018000c7202 */ /* 0x000fe20000000f00 */
[----:B------:R-:W-:Y:S02]  /*3f50*/  IMAD.MOV.U32 R26, RZ, RZ, R14 ;  /* 0x000000ffff1a7224 */ /* 0x000fe400078e000e */
[----:B------:R-:W-:Y:S02]  /*3f60*/  IMAD.X R7, RZ, RZ, ~R9, P0 ;  /* 0x000000ffff077224 */ /* 0x000fe400000e0e09 */
[----:B------:R-:W-:-:S04]  /*3f70*/  IMAD.WIDE.U32 R12, R28, R27, R12 ;  /* 0x0000001b1c0c7225 */ /* 0x000fc800078e000c */
[----:B------:R-:W-:-:S04]  /*3f80*/  IMAD R7, R7, R28, RZ ;  /* 0x0000001c07077224 */ /* 0x000fc800078e02ff */
[----:B------:R-:W-:Y:S01]  /*3f90*/  IMAD R7, R29, R27, R7 ;  /* 0x0000001b1d077224 */ /* 0x000fe200078e0207 */
[----:B------:R-:W-:-:S04]  /*3fa0*/  MOV R27, R9 ;  /* 0x00000009001b7202 */ /* 0x000fc80000000f00 */
[----:B------:R-:W-:-:S07]  /*3fb0*/  IADD3 R13, PT, PT, R13, R7, RZ ;  /* 0x000000070d0d7210 */ /* 0x000fce0007ffe0ff */
.L_x_2874:
[----:B------:R-:W-:Y:S05]  /*3fc0*/  BSYNC.RECONVERGENT B1 ;  /* 0x0000000000017941 */ /* 0x000fea0003800200 */
.L_x_2872:
[C---:B------:R-:W-:Y:S02]  /*3fd0*/  VIADD R7, R15.reuse, 0xffffffff ;  /* 0xffffffff0f077836 */ /* 0x040fe40000000000 */
        /* <DEDUP_REMOVED lines=38> */
.L_x_2876:
        /* <DEDUP_REMOVED lines=16> */
.L_x_2877:
[----:B------:R-:W-:Y:S05]  /*4340*/  BSYNC.RECONVERGENT B1 ;  /* 0x0000000000017941 */ /* 0x000fea0003800200 */
.L_x_2875:
        /* <DEDUP_REMOVED lines=38> */
.L_x_2879:
        /* <DEDUP_REMOVED lines=16> */
.L_x_2880:
[----:B------:R-:W-:Y:S05]  /*46b0*/  BSYNC.RECONVERGENT B1 ;  /* 0x0000000000017941 */ /* 0x000fea0003800200 */
.L_x_2878:
        /* <DEDUP_REMOVED lines=38> */
.L_x_2882:
        /* <DEDUP_REMOVED lines=16> */
.L_x_2883:
[----:B------:R-:W-:Y:S05]  /*4a20*/  BSYNC.RECONVERGENT B1 ;  /* 0x0000000000017941 */ /* 0x000fea0003800200 */
.L_x_2881:
        /* <DEDUP_REMOVED lines=37> */
.L_x_2885:
        /* <DEDUP_REMOVED lines=17> */
.L_x_2886:
[----:B------:R-:W-:Y:S05]  /*4d90*/  BSYNC.RECONVERGENT B1 ;  /* 0x0000000000017941 */ /* 0x000fea0003800200 */
.L_x_2884:
[----:B------:R-:W-:-:S06]  /*4da0*/  IMAD.WIDE.U32 R8, R5, 0x8, R20 ;  /* 0x0000000805087825 */ /* 0x000fcc00078e0014 */
[----:B------:R-:W2:Y:S01]  /*4db0*/  LDG.E.64 R8, desc[UR8][R8.64] ;  /* 0x0000000808087981 */ /* 0x000ea2000c1e1b00 */
[----:B------:R-:W-:Y:S01]  /*4dc0*/  MOV R12, R28 ;  /* 0x0000001c000c7202 */ /* 0x000fe20000000f00 */
        /* <DEDUP_REMOVED lines=9> */
.L_x_2862:
        /* <DEDUP_REMOVED lines=36> */
.L_x_2890:
[----:B------:R-:W-:Y:S01]  /*50a0*/  MOV R14, R18 ;  /* 0x00000012000e7202 */ /* 0x000fe20000000f00 */
[----:B------:R-:W-:Y:S01]  /*50b0*/  IMAD.MOV.U32 R9, RZ, RZ, R19 ;  /* 0x000000ffff097224 */ /* 0x000fe200078e0013 */
[----:B------:R-:W-:Y:S01]  /*50c0*/  MOV R12, R20 ;  /* 0x00000014000c7202 */ /* 0x000fe20000000f00 */
[----:B------:R-:W-:Y:S01]  /*50d0*/  IMAD.MOV.U32 R13, RZ, RZ, R21 ;  /* 0x000000ffff0d7224 */ /* 0x000fe200078e0015 */
[----:B------:R-:W-:-:S07]  /*50e0*/  MOV R8, 0x5100 ;  /* 0x0000510000087802 */ /* 0x000fce0000000f00 */
[----:B------:R-:W-:Y:S05]  /*50f0*/  CALL.REL.NOINC `($__internal_30_$__cuda_sm20_div_s64) ;  /* 0x0000002000b87944 */ /* 0x000fea0003c00000 */
[----:B------:R-:W-:Y:S01]  /*5100*/  IADD3 R23, P0, PT, RZ, -R14, RZ ;  /* 0x8000000eff177210 */ /* 0x000fe20007f1e0ff */
[----:B------:R-:W-:-:S03]  /*5110*/  IMAD.MOV.U32 R22, RZ, RZ, R14 ;  /* 0x000000ffff167224 */ /* 0x000fc600078e000e */
[----:B------:R-:W-:Y:S01]  /*5120*/  IADD3.X R11, PT, PT, RZ, ~R9, RZ, P0, !PT ;  /* 0x80000009ff0b7210 */ /* 0x000fe200007fe4ff */
[----:B------:R-:W-:-:S04]  /*5130*/  IMAD.WIDE.U32 R12, R20, R23, R18 ;  /* 0x00000017140c7225 */ /* 0x000fc800078e0012 */
[----:B------:R-:W-:Y:S02]  /*5140*/  IMAD R11, R11, R20, RZ ;  /* 0x000000140b0b7224 */ /* 0x000fe400078e02ff */
[----:B------:R-:W-:Y:S02]  /*5150*/  IMAD.MOV.U32 R25, RZ, RZ, R12 ;  /* 0x000000ffff197224 */ /* 0x000fe400078e000c */
[----:B------:R-:W-:Y:S01]  /*5160*/  IMAD R11, R21, R23, R11 ;  /* 0x00000017150b7224 */ /* 0x000fe200078e020b */
[----:B------:R-:W-:-:S04]  /*5170*/  MOV R23, R9 ;  /* 0x0000000900177202 */ /* 0x000fc80000000f00 */
[----:B------:R-:W-:-:S07]  /*5180*/  IADD3 R13, PT, PT, R13, R11, RZ ;  /* 0x0000000b0d0d7210 */ /* 0x000fce0007ffe0ff */
.L_x_2891:
[----:B------:R-:W-:Y:S05]  /*5190*/  BSYNC.RECONVERGENT B1 ;  /* 0x0000000000017941 */ /* 0x000fea0003800200 */
.L_x_2889:
        /* <DEDUP_REMOVED lines=41> */
.L_x_2893:
        /* <DEDUP_REMOVED lines=16> */
.L_x_2894:
[----:B------:R-:W-:Y:S05]  /*5530*/  BSYNC.RECONVERGENT B1 ;  /* 0x0000000000017941 */ /* 0x000fea0003800200 */
.L_x_2892:
        /* <DEDUP_REMOVED lines=40> */
.L_x_2896:
        /* <DEDUP_REMOVED lines=17> */
.L_x_2897:
[----:B------:R-:W-:Y:S05]  /*58d0*/  BSYNC.RECONVERGENT B1 ;  /* 0x0000000000017941 */ /* 0x000fea0003800200 */
.L_x_2895:
        /* <DEDUP_REMOVED lines=40> */
.L_x_2899:
[----:B------:R-:W-:Y:S01]  /*5b60*/  MOV R14, R18 ;  /* 0x00000012000e7202 */ /* 0x000fe20000000f00 */
[----:B------:R-:W-:Y:S01]  /*5b70*/  IMAD.MOV.U32 R12, RZ, RZ, R22 ;  /* 0x000000ffff0c7224 */ /* 0x000fe200078e0016 */
[----:B------:R-:W-:Y:S02]  /*5b80*/  MOV R9, R19 ;  /* 0x0000001300097202 */ /* 0x000fe40000000f00 */
[----:B------:R-:W-:Y:S02]  /*5b90*/  MOV R13, R23 ;  /* 0x00000017000d7202 */ /* 0x000fe40000000f00 */
[----:B------:R-:W-:-:S07]  /*5ba0*/  MOV R8, 0x5bc0 ;  /* 0x00005bc000087802 */ /* 0x000fce0000000f00 */
[----:B------:R-:W-:Y:S05]  /*5bb0*/  CALL.REL.NOINC `($__internal_30_$__cuda_sm20_div_s64) ;  /* 0x0000001800087944 */ /* 0x000fea0003c00000 */
[-C--:B------:R-:W-:Y:S01]  /*5bc0*/  IADD3 R27, P0, PT, RZ, -R14.reuse, RZ ;  /* 0x8000000eff1b7210 */ /* 0x080fe20007f1e0ff */
[----:B------:R-:W-:Y:S01]  /*5bd0*/  IMAD.MOV.U32 R12, RZ, RZ, R18 ;  /* 0x000000ffff0c7224 */ /* 0x000fe200078e0012 */
[----:B------:R-:W-:Y:S02]  /*5be0*/  MOV R13, R19 ;  /* 0x00000013000d7202 */ /* 0x000fe40000000f00 */
[----:B------:R-:W-:Y:S02]  /*5bf0*/  IADD3.X R25, PT, PT, RZ, ~R9, RZ, P0, !PT ;  /* 0x80000009ff197210 */ /* 0x000fe400007fe4ff */
[----:B------:R-:W-:Y:S01]  /*5c00*/  MOV R18, R14 ;  /* 0x0000000e00127202 */ /* 0x000fe20000000f00 */
[----:B------:R-:W-:Y:S01]  /*5c10*/  IMAD.WIDE.U32 R12, R22, R27, R12 ;  /* 0x0000001b160c7225 */ /* 0x000fe200078e000c */
[----:B------:R-:W-:-:S03]  /*5c20*/  MOV R19, R9 ;  /* 0x0000000900137202 */ /* 0x000fc60000000f00 */
[----:B------:R-:W-:-:S04]  /*5c30*/  IMAD R25, R25, R22, RZ ;  /* 0x0000001619197224 */ /* 0x000fc800078e02ff */
[----:B------:R-:W-:-:S04]  /*5c40*/  IMAD R25, R23, R27, R25 ;  /* 0x0000001b17197224 */ /* 0x000fc800078e0219 */
[----:B------:R-:W-:-:S07]  /*5c50*/  IMAD.IADD R13, R13, 0x1, R25 ;  /* 0x000000010d0d7824 */ /* 0x000fce00078e0219 */
.L_x_2900:
[----:B------:R-:W-:Y:S05]  /*5c60*/  BSYNC.RECONVERGENT B1 ;  /* 0x0000000000017941 */ /* 0x000fea0003800200 */
.L_x_2898:
        /* <DEDUP_REMOVED lines=9> */
.L_x_2888:
        /* <DEDUP_REMOVED lines=35> */
.L_x_2903:
[----:B------:R-:W-:Y:S01]  /*5f30*/  MOV R14, R18 ;  /* 0x00000012000e7202 */ /* 0x000fe20000000f00 */
[----:B------:R-:W-:Y:S01]  /*5f40*/  IMAD.MOV.U32 R12, RZ, RZ, R20 ;  /* 0x000000ffff0c7224 */ /* 0x000fe200078e0014 */
[----:B------:R-:W-:Y:S02]  /*5f50*/  MOV R9, R19 ;  /* 0x0000001300097202 */ /* 0x000fe40000000f00 */
[----:B------:R-:W-:Y:S02]  /*5f60*/  MOV R13, R21 ;  /* 0x00000015000d7202 */ /* 0x000fe40000000f00 */
[----:B------:R-:W-:-:S07]  /*5f70*/  MOV R8, 0x5f90 ;  /* 0x00005f9000087802 */ /* 0x000fce0000000f00 */
[----:B------:R-:W-:Y:S05]  /*5f80*/  CALL.REL.NOINC `($__internal_30_$__cuda_sm20_div_s64) ;  /* 0x0000001400147944 */ /* 0x000fea0003c00000 */
[----:B------:R-:W-:-:S04]  /*5f90*/  IADD3 R11, P0, PT, RZ, -R14, RZ ;  /* 0x8000000eff0b7210 */ /* 0x000fc80007f1e0ff */
[----:B------:R-:W-:Y:S01]  /*5fa0*/  IADD3.X R5, PT, PT, RZ, ~R9, RZ, P0, !PT ;  /* 0x80000009ff057210 */ /* 0x000fe200007fe4ff */
[----:B------:R-:W-:-:S04]  /*5fb0*/  IMAD.WIDE.U32 R12, R20, R11, R18 ;  /* 0x0000000b140c7225 */ /* 0x000fc800078e0012 */
[----:B------:R-:W-:Y:S01]  /*5fc0*/  IMAD R5, R5, R20, RZ ;  /* 0x0000001405057224 */ /* 0x000fe200078e02ff */
[----:B------:R-:W-:Y:S01]  /*5fd0*/  MOV R20, R14 ;  /* 0x0000000e00147202 */ /* 0x000fe20000000f00 */
[----:B------:R-:W-:Y:S02]  /*5fe0*/  IMAD.MOV.U32 R23, RZ, RZ, R12 ;  /* 0x000000ffff177224 */ /* 0x000fe400078e000c */
[----:B------:R-:W-:Y:S02]  /*5ff0*/  IMAD R5, R21, R11, R5 ;  /* 0x0000000b15057224 */ /* 0x000fe400078e0205 */
[----:B------:R-:W-:-:S03]  /*6000*/  IMAD.MOV.U32 R21, RZ, RZ, R9 ;  /* 0x000000ffff157224 */ /* 0x000fc600078e0009 */
[----:B------:R-:W-:-:S07]  /*6010*/  IADD3 R13, PT, PT, R13, R5, RZ ;  /* 0x000000050d0d7210 */ /* 0x000fce0007ffe0ff */
.L_x_2904:
[----:B------:R-:W-:Y:S05]  /*6020*/  BSYNC.RECONVERGENT B1 ;  /* 0x0000000000017941 */ /* 0x000fea0003800200 */
.L_x_2902:
        /* <DEDUP_REMOVED lines=40> */
.L_x_2906:
        /* <DEDUP_REMOVED lines=9> */
[----:B------:R-:W-:-:S03]  /*6340*/  IADD3.X R7, PT, PT, RZ, ~R9, RZ, P0, !PT ;  /* 0x80000009ff077210 */ /* 0x000fc600007fe4ff */
[----:B------:R-:W-:-:S04]  /*6350*/  IMAD.WIDE.U32 R12, R18, R25, R12 ;  /* 0x00000019120c7225 */ /* 0x000fc800078e000c */
[----:B------:R-:W-:Y:S01]  /*6360*/  IMAD R7, R7, R18, RZ ;  /* 0x0000001207077224 */ /* 0x000fe200078e02ff */
[----:B------:R-:W-:-:S03]  /*6370*/  MOV R18, R14 ;  /* 0x0000000e00127202 */ /* 0x000fc60000000f00 */
[----:B------:R-:W-:Y:S02]  /*6380*/  IMAD R7, R19, R25, R7 ;  /* 0x0000001913077224 */ /* 0x000fe400078e0207 */
[----:B------:R-:W-:-:S03]  /*6390*/  IMAD.MOV.U32 R19, RZ, RZ, R9 ;  /* 0x000000ffff137224 */ /* 0x000fc600078e0009 */
[----:B------:R-:W-:-:S07]  /*63a0*/  IADD3 R7, PT, PT, R13, R7, RZ ;  /* 0x000000070d077210 */ /* 0x000fce0007ffe0ff */
.L_x_2907:
[----:B------:R-:W-:Y:S05]  /*63b0*/  BSYNC.RECONVERGENT B1 ;  /* 0x0000000000017941 */ /* 0x000fea0003800200 */
.L_x_2905:
        /* <DEDUP_REMOVED lines=9> */
.L_x_2901:
        /* <DEDUP_REMOVED lines=25> */
[----:B------:R-:W-:-:S04]  /*65e0*/  @P0 IADD3 R11, PT, PT, -R24, R11, RZ ;  /* 0x0000000b180b0210 */ /* 0x000fc80007ffe1ff */
[----:B------:R-:W-:-:S13]  /*65f0*/  ISETP.GE.U32.AND P0, PT, R11, R24, PT ;  /* 0x000000180b00720c */ /* 0x000fda0003f06070 */
[----:B------:R-:W-:Y:S01]  /*6600*/  @P0 IMAD.IADD R11, R11, 0x1, -R24 ;  /* 0x000000010b0b0824 */ /* 0x000fe200078e0a18 */
[----:B------:R-:W-:-:S04]  /*6610*/  @!P1 LOP3.LUT R11, RZ, R24, RZ, 0x33, !PT ;  /* 0x00000018ff0b9212 */ /* 0x000fc800078e33ff */
[----:B------:R-:W-:Y:S01]  /*6620*/  MOV R8, R11 ;  /* 0x0000000b00087202 */ /* 0x000fe20000000f00 */
[----:B------:R-:W-:Y:S06]  /*6630*/  BRA `(.L_x_2910) ;  /* 0x0000000000147947 */ /* 0x000fec0003800000 */
.L_x_2909:
[----:B------:R-:W-:Y:S01]  /*6640*/  IMAD.MOV.U32 R30, RZ, RZ, R24 ;  /* 0x000000ffff1e7224 */ /* 0x000fe200078e0018 */
[----:B------:R-:W-:Y:S02]  /*6650*/  MOV R14, R18 ;  /* 0x00000012000e7202 */ /* 0x000fe40000000f00 */
[----:B------:R-:W-:Y:S02]  /*6660*/  MOV R31, R19 ;  /* 0x00000013001f7202 */ /* 0x000fe40000000f00 */
[----:B------:R-:W-:-:S07]  /*6670*/  MOV R32, 0x6690 ;  /* 0x0000669000207802 */ /* 0x000fce0000000f00 */
[----:B------:R-:W-:Y:S05]  /*6680*/  CALL.REL.NOINC `($__internal_31_$__cuda_sm20_rem_s64) ;  /* 0x0000001000a47944 */ /* 0x000fea0003c00000 */
.L_x_2910:
[----:B------:R-:W-:Y:S05]  /*6690*/  BSYNC.RECONVERGENT B1 ;  /* 0x0000000000017941 */ /* 0x000fea0003800200 */
.L_x_2908:
        /* <DEDUP_REMOVED lines=8> */
.L_x_2861:
[----:B------:R-:W0:Y:S02]  /*6720*/  LDCU.64 UR14, c[0x0][0x390] ;  /* 0x00007200ff0e77ac */ /* 0x000e240008000a00 */
[----:B0-----:R-:W-:-:S04]  /*6730*/  IADD3 R10, P0, PT, R10, UR14, RZ ;  /* 0x0000000e0a0a7c10 */ /* 0x001fc8000ff1e0ff */
[----:B------:R-:W-:-:S06]  /*6740*/  IADD3.X R11, PT, PT, R7, UR15, RZ, P0, !PT ;  /* 0x0000000f070b7c10 */ /* 0x000fcc00087fe4ff */
[----:B------:R-:W2:Y:S04]  /*6750*/  LDG.E.U8 R11, desc[UR8][R10.64] ;  /* 0x000000080a0b7981 */ /* 0x000ea8000c1e1100 */
[----:B--2---:R1:W-:Y:S04]  /*6760*/  STS.U8 [R6+UR4], R11 ;  /* 0x0000000b06007988 */ /* 0x0043e80008000004 */
[----:B------:R1:W-:Y:S02]  /*6770*/  STS.64 [R2], R16 ;  /* 0x0000001002007388 */ /* 0x0003e40000000a00 */
.L_x_2860:
[----:B------:R-:W-:Y:S05]  /*6780*/  BSYNC.RECONVERGENT B0 ;  /* 0x0000000000007941 */ /* 0x000fea0003800200 */
.L_x_2812:
[----:B------:R-:W-:Y:S01]  /*6790*/  BAR.SYNC.DEFER_BLOCKING 0x0 ;  /* 0x0000000000007b1d */ /* 0x000fe20000010000 */
[----:B------:R-:W-:-:S13]  /*67a0*/  ISETP.GE.U32.AND P0, PT, R3, 0x42, PT ;  /* 0x000000420300780c */ /* 0x000fda0003f06070 */
[----:B------:R-:W-:Y:S05]  /*67b0*/  @!P0 BRA `(.L_x_2911) ;  /* 0x0000000000808947 */ /* 0x000fea0003800000 */
.L_x_2916:
[----:B------:R-:W-:Y:S01]  /*67c0*/  MOV R12, R3 ;  /* 0x00000003000c7202 */ /* 0x000fe20000000f00 */
[----:B------:R-:W-:Y:S01]  /*67d0*/  BSSY.RECONVERGENT B0, `(.L_x_2912) ;  /* 0x000001a000007945 */ /* 0x000fe20003800200 */
[----:B------:R-:W-:-:S04]  /*67e0*/  SHF.R.U32.HI R3, RZ, 0x1, R3 ;  /* 0x00000001ff037819 */ /* 0x000fc80000011603 */
[----:B------:R-:W-:-:S13]  /*67f0*/  ISETP.GE.U32.AND P0, PT, R6, R3, PT ;  /* 0x000000030600720c */ /* 0x000fda0003f06070 */
[----:B--234-:R-:W-:Y:S05]  /*6800*/  @P0 BRA `(.L_x_2913) ;  /* 0x0000000000580947 */ /* 0x01cfea0003800000 */
[----:B------:R-:W-:Y:S01]  /*6810*/  IMAD.IADD R7, R0, 0x1, R3 ;  /* 0x0000000100077824 */ /* 0x000fe200078e0203 */
[----:B------:R-:W-:Y:S01]  /*6820*/  LDS.U8 R5, [R6+UR4] ;  /* 0x0000000406057984 */ /* 0x000fe20008000000 */
[----:B------:R-:W-:Y:S01]  /*6830*/  LEA R10, R3, R2, 0x3 ;  /* 0x00000002030a7211 */ /* 0x000fe200078e18ff */
[----:B------:R-:W-:Y:S02]  /*6840*/  BSSY.RELIABLE B1, `(.L_x_2914) ;  /* 0x0000010000017945 */ /* 0x000fe40003800100 */
[----:B------:R-:W2:Y:S02]  /*6850*/  LDS.U8 R14, [R7] ;  /* 0x00000000070e7984 */ /* 0x000ea40000000000 */
[----:B--2---:R-:W-:-:S13]  /*6860*/  ISETP.GE.U32.AND P0, PT, R5, R14, PT ;  /* 0x0000000e0500720c */ /* 0x004fda0003f06070 */
[----:B------:R2:W3:Y:S01]  /*6870*/  @!P0 LDS.64 R8, [R10] ;  /* 0x000000000a088984 */ /* 0x0004e20000000a00 */
[----:B------:R-:W-:Y:S05]  /*6880*/  @!P0 BRA `(.L_x_2915) ;  /* 0x00000000002c8947 */ /* 0x000fea0003800000 */
[----:B------:R-:W-:-:S13]  /*6890*/  ISETP.NE.AND P0, PT, R5, R14, PT ;  /* 0x0000000e0500720c */ /* 0x000fda0003f05270 */
[----:B------:R-:W-:Y:S05]  /*68a0*/  @P0 BREAK.RELIABLE B1 ;  /* 0x0000000000010942 */ /* 0x000fea0003800100 */
[----:B------:R-:W-:Y:S05]  /*68b0*/  @P0 BRA `(.L_x_2913) ;  /* 0x00000000002c0947 */ /* 0x000fea0003800000 */
[----:B-12---:R-:W-:Y:S04]  /*68c0*/  LDS.64 R10, [R10] ;  /* 0x000000000a0a7984 */ /* 0x006fe80000000a00 */
[----:B---3--:R-:W1:Y:S02]  /*68d0*/  LDS.64 R8, [R2] ;  /* 0x0000000002087984 */ /* 0x008e640000000a00 */
[----:B-1----:R-:W-:-:S04]  /*68e0*/  ISETP.GT.U32.AND P0, PT, R8, R10, PT ;  /* 0x0000000a0800720c */ /* 0x002fc80003f04070 */
[----:B------:R-:W-:-:S13]  /*68f0*/  ISETP.GT.AND.EX P0, PT, R9, R11, PT, P0 ;  /* 0x0000000b0900720c */ /* 0x000fda0003f04300 */
[----:B------:R-:W-:Y:S05]  /*6900*/  @!P0 BREAK.RELIABLE B1 ;  /* 0x0000000000018942 */ /* 0x000fea0003800100 */
[----:B------:R-:W-:Y:S05]  /*6910*/  @!P0 BRA `(.L_x_2913) ;  /* 0x0000000000148947 */ /* 0x000fea0003800000 */
[----:B------:R-:W-:Y:S01]  /*6920*/  MOV R8, R10 ;  /* 0x0000000a00087202 */ /* 0x000fe20000000f00 */
[----:B------:R-:W-:-:S07]  /*6930*/  IMAD.MOV.U32 R9, RZ, RZ, R11 ;  /* 0x000000ffff097224 */ /* 0x000fce00078e000b */
.L_x_2915:
[----:B------:R-:W-:Y:S05]  /*6940*/  BSYNC.RELIABLE B1 ;  /* 0x0000000000017941 */ /* 0x000fea0003800100 */
.L_x_2914:
[----:B------:R4:W-:Y:S04]  /*6950*/  STS.U8 [R6+UR4], R14 ;  /* 0x0000000e06007988 */ /* 0x0009e80008000004 */
[----:B---3--:R4:W-:Y:S02]  /*6960*/  STS.64 [R2], R8 ;  /* 0x0000000802007388 */ /* 0x0089e40000000a00 */
.L_x_2913:
[----:B------:R-:W-:Y:S05]  /*6970*/  BSYNC.RECONVERGENT B0 ;  /* 0x0000000000007941 */ /* 0x000fea0003800200 */
.L_x_2912:
[----:B------:R-:W-:Y:S05]  /*6980*/  WARPSYNC.ALL ;  /* 0x0000000000007948 */ /* 0x000fea0003800000 */
[----:B------:R-:W-:Y:S01]  /*6990*/  BAR.SYNC.DEFER_BLOCKING 0x0 ;  /* 0x0000000000007b1d */ /* 0x000fe20000010000 */
[----:B------:R-:W-:-:S13]  /*69a0*/  ISETP.GT.U32.AND P0, PT, R12, 0x83, PT ;  /* 0x000000830c00780c */ /* 0x000fda0003f04070 */
[----:B------:R-:W-:Y:S05]  /*69b0*/  @P0 BRA `(.L_x_2916) ;  /* 0xfffffffc00800947 */ /* 0x000fea000383ffff */
.L_x_2911:
        /* <DEDUP_REMOVED lines=13> */
[----:B---34-:R-:W-:Y:S04]  /*6a90*/  LDS.64 R8, [R2] ;  /* 0x0000000002087984 */ /* 0x018fe80000000a00 */
[----:B-12---:R-:W1:Y:S02]  /*6aa0*/  LDS.64 R10, [R2+0x100] ;  /* 0x00010000020a7984 */ /* 0x006e640000000a00 */
[----:B-1----:R-:W-:-:S04]  /*6ab0*/  ISETP.GT.U32.AND P0, PT, R8, R10, PT ;  /* 0x0000000a0800720c */ /* 0x002fc80003f04070 */
[----:B------:R-:W-:-:S13]  /*6ac0*/  ISETP.GT.AND.EX P0, PT, R9, R11, PT, P0 ;  /* 0x0000000b0900720c */ /* 0x000fda0003f04300 */
[----:B------:R-:W-:Y:S05]  /*6ad0*/  @!P0 BREAK.RELIABLE B1 ;  /* 0x0000000000018942 */ /* 0x000fea0003800100 */
[----:B------:R-:W-:Y:S05]  /*6ae0*/  @!P0 BRA `(.L_x_2920) ;  /* 0x0000000000148947 */ /* 0x000fea0003800000 */
.L_x_2919:
[----:B------:R-:W-:Y:S05]  /*6af0*/  BSYNC.RELIABLE B1 ;  /* 0x0000000000017941 */ /* 0x000fea0003800100 */
.L_x_2918:
[----:B---34-:R-:W3:Y:S04]  /*6b00*/  LDS.64 R8, [R2+0x100] ;  /* 0x0001000002087984 */ /* 0x018ee80000000a00 */
[----:B---3--:R-:W-:Y:S04]  /*6b10*/  STS.64 [R2], R8 ;  /* 0x0000000802007388 */ /* 0x008fe80000000a00 */
[----:B------:R-:W3:Y:S04]  /*6b20*/  LDS.U8 R3, [R6+UR4+0x20] ;  /* 0x0000200406037984 */ /* 0x000ee80008000000 */
[----:B---3--:R3:W-:Y:S02]  /*6b30*/  STS.U8 [R6+UR4], R3 ;  /* 0x0000000306007988 */ /* 0x0087e40008000004 */
.L_x_2920:
[----:B------:R-:W-:Y:S05]  /*6b40*/  BSYNC.RECONVERGENT B0 ;  /* 0x0000000000007941 */ /* 0x000fea0003800200 */
.L_x_2917:
[----:B------:R-:W-:Y:S05]  /*6b50*/  WARPSYNC.ALL ;  /* 0x0000000000007948 */ /* 0x000fea0003800000 */
[----:B------:R-:W-:Y:S01]  /*6b60*/  LDS.U8 R0, [R6+UR4] ;  /* 0x0000000406007984 */ /* 0x000fe20008000000 */
[----:B------:R-:W-:Y:S04]  /*6b70*/  BSSY.RECONVERGENT B0, `(.L_x_2921) ;  /* 0x0000015000007945 */ /* 0x000fe80003800200 */
[----:B------:R-:W-:Y:S01]  /*6b80*/  BSSY.RELIABLE B2, `(.L_x_2922) ;  /* 0x000000f000027945 */ /* 0x000fe20003800100 */
[----:B---3--:R-:W3:Y:S02]  /*6b90*/  LDS.U8 R3, [R6+UR4+0x10] ;  /* 0x0000100406037984 */ /* 0x008ee40008000000 */
[----:B---3--:R-:W-:-:S13]  /*6ba0*/  ISETP.GE.U32.AND P0, PT, R0, R3, PT ;  /* 0x000000030000720c */ /* 0x008fda0003f06070 */
[----:B------:R-:W-:Y:S05]  /*6bb0*/  @!P0 BRA `(.L_x_2923) ;  /* 0x00000000002c8947 */ /* 0x000fea0003800000 */
[----:B------:R-:W-:Y:S04]  /*6bc0*/  LDS.U8 R0, [R6+UR4] ;  /* 0x0000000406007984 */ /* 0x000fe80008000000 */
[----:B------:R-:W3:Y:S02]  /*6bd0*/  LDS.U8 R3, [R6+UR4+0x10] ;  /* 0x0000100406037984 */ /* 0x000ee40008000000 */
[----:B---3--:R-:W-:-:S13]  /*6be0*/  ISETP.NE.AND P0, PT, R0, R3, PT ;  /* 0x000000030000720c */ /* 0x008fda0003f05270 */
[----:B------:R-:W-:Y:S05]  /*6bf0*/  @P0 BREAK.RELIABLE B2 ;  /* 0x0000000000020942 */ /* 0x000fea0003800100 */
[----:B------:R-:W-:Y:S05]  /*6c00*/  @P0 BRA `(.L_x_2924) ;  /* 0x00000000002c0947 */ /* 0x000fea0003800000 */
[----:B----4-:R-:W-:Y:S04]  /*6c10*/  LDS.64 R8, [R2] ;  /* 0x0000000002087984 */ /* 0x010fe80000000a00 */
[----:B-12---:R-:W1:Y:S02]  /*6c20*/  LDS.64 R10, [R2+0x80] ;  /* 0x00008000020a7984 */ /* 0x006e640000000a00 */
[----:B-1----:R-:W-:-:S04]  /*6c30*/  ISETP.GT.U32.AND P0, PT, R8, R10, PT ;  /* 0x0000000a0800720c */ /* 0x002fc80003f04070 */
[----:B------:R-:W-:-:S13]  /*6c40*/  ISETP.GT.AND.EX P0, PT, R9, R11, PT, P0 ;  /* 0x0000000b0900720c */ /* 0x000fda0003f04300 */
[----:B------:R-:W-:Y:S05]  /*6c50*/  @!P0 BREAK.RELIABLE B2 ;  /* 0x0000000000028942 */ /* 0x000fea0003800100 */
[----:B------:R-:W-:Y:S05]  /*6c60*/  @!P0 BRA `(.L_x_2924) ;  /* 0x0000000000148947 */ /* 0x000fea0003800000 */
.L_x_2923:
[----:B------:R-:W-:Y:S05]  /*6c70*/  BSYNC.RELIABLE B2 ;  /* 0x0000000000027941 */ /* 0x000fea0003800100 */
.L_x_2922:
[----:B----4-:R-:W3:Y:S04]  /*6c80*/  LDS.64 R8, [R2+0x80] ;  /* 0x0000800002087984 */ /* 0x010ee80000000a00 */
[----:B---3--:R-:W-:Y:S04]  /*6c90*/  STS.64 [R2], R8 ;  /* 0x0000000802007388 */ /* 0x008fe80000000a00 */
[----:B------:R-:W3:Y:S04]  /*6ca0*/  LDS.U8 R3, [R6+UR4+0x10] ;  /* 0x0000100406037984 */ /* 0x000ee80008000000 */
[----:B---3--:R3:W-:Y:S02]  /*6cb0*/  STS.U8 [R6+UR4], R3 ;  /* 0x0000000306007988 */ /* 0x0087e40008000004 */
.L_x_2924:
[----:B------:R-:W-:Y:S05]  /*6cc0*/  BSYNC.RECONVERGENT B0 ;  /* 0x0000000000007941 */ /* 0x000fea0003800200 */
.L_x_2921:
        /* <DEDUP_REMOVED lines=18> */
.L_x_2927:
[----:B------:R-:W-:Y:S05]  /*6df0*/  BSYNC.RELIABLE B3 ;  /* 0x0000000000037941 */ /* 0x000fea0003800100 */
.L_x_2926:
[----:B----4-:R-:W3:Y:S04]  /*6e00*/  LDS.64 R8, [R2+0x40] ;  /* 0x0000400002087984 */ /* 0x010ee80000000a00 */
[----:B---3--:R-:W-:Y:S04]  /*6e10*/  STS.64 [R2], R8 ;  /* 0x0000000802007388 */ /* 0x008fe80000000a00 */
[----:B------:R-:W3:Y:S04]  /*6e20*/  LDS.U8 R3, [R6+UR4+0x8] ;  /* 0x0000080406037984 */ /* 0x000ee80008000000 */
[----:B---3--:R3:W-:Y:S02]  /*6e30*/  STS.U8 [R6+UR4], R3 ;  /* 0x0000000306007988 */ /* 0x0087e40008000004 */
.L_x_2928:
[----:B------:R-:W-:Y:S05]  /*6e40*/  BSYNC.RECONVERGENT B0 ;  /* 0x0000000000007941 */ /* 0x000fea0003800200 */
.L_x_2925:
        /* <DEDUP_REMOVED lines=18> */
.L_x_2931:
[----:B------:R-:W-:Y:S05]  /*6f70*/  BSYNC.RELIABLE B4 ;  /* 0x0000000000047941 */ /* 0x000fea0003800100 */
.L_x_2930:
[----:B----4-:R-:W3:Y:S04]  /*6f80*/  LDS.64 R8, [R2+0x20] ;  /* 0x0000200002087984 */ /* 0x010ee80000000a00 */
[----:B---3--:R-:W-:Y:S04]  /*6f90*/  STS.64 [R2], R8 ;  /* 0x0000000802007388 */ /* 0x008fe80000000a00 */
[----:B------:R-:W3:Y:S04]  /*6fa0*/  LDS.U8 R3, [R6+UR4+0x4] ;  /* 0x0000040406037984 */ /* 0x000ee80008000000 */
[----:B---3--:R3:W-:Y:S02]  /*6fb0*/  STS.U8 [R6+UR4], R3 ;  /* 0x0000000306007988 */ /* 0x0087e40008000004 */
.L_x_2932:
[----:B------:R-:W-:Y:S05]  /*6fc0*/  BSYNC.RECONVERGENT B0 ;  /* 0x0000000000007941 */ /* 0x000fea0003800200 */
.L_x_2929:
        /* <DEDUP_REMOVED lines=18> */
.L_x_2935:
[----:B------:R-:W-:Y:S05]  /*70f0*/  BSYNC.RELIABLE B5 ;  /* 0x0000000000057941 */ /* 0x000fea0003800100 */
.L_x_2934:
[----:B----4-:R-:W3:Y:S04]  /*7100*/  LDS.64 R8, [R2+0x10] ;  /* 0x0000100002087984 */ /* 0x010ee80000000a00 */
[----:B---3--:R-:W-:Y:S04]  /*7110*/  STS.64 [R2], R8 ;  /* 0x0000000802007388 */ /* 0x008fe80000000a00 */
[----:B------:R-:W3:Y:S04]  /*7120*/  LDS.U8 R3, [R6+UR4+0x2] ;  /* 0x0000020406037984 */ /* 0x000ee80008000000 */
[----:B---3--:R3:W-:Y:S02]  /*7130*/  STS.U8 [R6+UR4], R3 ;  /* 0x0000000306007988 */ /* 0x0087e40008000004 */
.L_x_2936:
[----:B------:R-:W-:Y:S05]  /*7140*/  BSYNC.RECONVERGENT B0 ;  /* 0x0000000000007941 */ /* 0x000fea0003800200 */
.L_x_2933:
        /* <DEDUP_REMOVED lines=18> */
.L_x_2939:
[----:B------:R-:W-:Y:S05]  /*7270*/  BSYNC.RELIABLE B6 ;  /* 0x0000000000067941 */ /* 0x000fea0003800100 */
.L_x_2938:
[----:B----4-:R-:W3:Y:S04]  /*7280*/  LDS.64 R8, [R2+0x8] ;  /* 0x0000080002087984 */ /* 0x010ee80000000a00 */
[----:B---3--:R-:W-:Y:S04]  /*7290*/  STS.64 [R2], R8 ;  /* 0x0000000802007388 */ /* 0x008fe80000000a00 */
[----:B------:R-:W3:Y:S04]  /*72a0*/  LDS.U8 R3, [R6+UR4+0x1] ;  /* 0x0000010406037984 */ /* 0x000ee80008000000 */
[----:B---3--:R3:W-:Y:S02]  /*72b0*/  STS.U8 [R6+UR4], R3 ;  /* 0x0000000306007988 */ /* 0x0087e40008000004 */
.L_x_2940:
[----:B------:R-:W-:Y:S05]  /*72c0*/  BSYNC.RECONVERGENT B0 ;  /* 0x0000000000007941 */ /* 0x000fea0003800200 */
.L_x_2937:
[----:B------:R-:W-:Y:S05]  /*72d0*/  WARPSYNC.ALL ;  /* 0x0000000000007948 */ /* 0x000fea0003800000 */
[----:B------:R-:W-:-:S13]  /*72e0*/  ISETP.NE.AND P0, PT, R6, RZ, PT ;  /* 0x000000ff0600720c */ /* 0x000fda0003f05270 */
[----:B------:R-:W-:Y:S05]  /*72f0*/  @P0 EXIT ;  /* 0x000000000000094d */ /* 0x000fea0003800000 */
[----:B------:R-:W5:Y:S01]  /*7300*/  S2UR UR6, SR_CgaCtaId ;  /* 0x00000000000679c3 */ /* 0x000f620000008800 */
[----:B------:R-:W-:Y:S01]  /*7310*/  UMOV UR5, 0x400 ;  /* 0x0000040000057882 */ /* 0x000fe20000000000 */
[----:B-1----:R-:W1:Y:S01]  /*7320*/  S2R R11, SR_CTAID.X ;  /* 0x00000000000b7919 */ /* 0x002e620000002500 */
[----:B------:R-:W-:Y:S05]  /*7330*/  LDS.64 R4, [R4+UR4] ;  /* 0x0000000404047984 */ /* 0x000fea0008000a00 */
[----:B0--34-:R-:W1:Y:S01]  /*7340*/  LDC.64 R2, c[0x0][0x388] ;  /* 0x0000e200ff027b82 */ /* 0x019e620000000a00 */
[----:B-----5:R-:W-:Y:S01]  /*7350*/  ULEA UR5, UR6, UR5, 0x18 ;  /* 0x0000000506057291 */ /* 0x020fe2000f8ec0ff */
[----:B------:R-:W0:Y:S08]  /*7360*/  LDCU.64 UR6, c[0x0][0x380] ;  /* 0x00007000ff0677ac */ /* 0x000e300008000a00 */
[----:B------:R-:W3:Y:S01]  /*7370*/  LDS.U8 R9, [UR5] ;  /* 0x00000005ff097984 */ /* 0x000ee20008000000 */
[C---:B-1----:R-:W-:Y:S01]  /*7380*/  IMAD.WIDE.U32 R2, R11.reuse, 0x8, R2 ;  /* 0x000000080b027825 */ /* 0x042fe200078e0002 */
[----:B0-----:R-:W-:-:S04]  /*7390*/  IADD3 R6, P0, PT, R11, UR6, RZ ;  /* 0x000000060b067c10 */ /* 0x001fc8000ff1e0ff */
[----:B------:R-:W-:-:S05]  /*73a0*/  IADD3.X R7, PT, PT, RZ, UR7, RZ, P0, !PT ;  /* 0x00000007ff077c10 */ /* 0x000fca00087fe4ff */
[----:B---3--:R-:W-:Y:S04]  /*73b0*/  STG.E.U8 desc[UR8][R6.64], R9 ;  /* 0x0000000906007986 */ /* 0x008fe8000c101108 */
[----:B------:R-:W-:Y:S01]  /*73c0*/  STG.E.64 desc[UR8][R2.64], R4 ;  /* 0x0000000402007986 */ /* 0x000fe2000c101b08 */
[----:B------:R-:W-:Y:S05]  /*73d0*/  EXIT ;  /* 0x000000000000794d */ /* 0x000fea0003800000 */
        .weak           $__internal_30_$__cuda_sm20_div_s64
        .type           $__internal_30_$__cuda_sm20_div_s64,@function
        .size           $__internal_30_$__cuda_sm20_div_s64,($__internal_31_$__cuda_sm20_rem_s64 - $__internal_30_$__cuda_sm20_div_s64)
$__internal_30_$__cuda_sm20_div_s64:
[-C--:B------:R-:W-:Y:S02]  /*73e0*/  IADD3 R31, P1, PT, RZ, -R12.reuse, RZ ;  /* 0x8000000cff1f7210 */ /* 0x080fe40007f3e0ff */
[----:B------:R-:W-:Y:S02]  /*73f0*/  ISETP.GE.AND P0, PT, R13, RZ, PT ;  /* 0x000000ff0d00720c */ /* 0x000fe40003f06270 */
[-C--:B------:R-:W-:Y:S02]  /*7400*/  IADD3.X R32, PT, PT, RZ, ~R13.reuse, RZ, P1, !PT ;  /* 0x8000000dff207210 */ /* 0x080fe40000ffe4ff */
[----:B------:R-:W-:Y:S02]  /*7410*/  SEL R30, R31, R12, !P0 ;  /* 0x0000000c1f1e7207 */ /* 0x000fe40004000000 */
[----:B------:R-:W-:Y:S02]  /*7420*/  SEL R31, R32, R13, !P0 ;  /* 0x0000000d201f7207 */ /* 0x000fe40004000000 */
[----:B------:R-:W-:-:S02]  /*7430*/  ISETP.GE.AND P3, PT, R9, RZ, PT ;  /* 0x000000ff0900720c */ /* 0x000fc40003f66270 */
[----:B------:R-:W0:Y:S08]  /*7440*/  I2F.U64.RP R34, R30 ;  /* 0x0000001e00227312 */ /* 0x000e300000309000 */
[----:B0-----:R-:W0:Y:S02]  /*7450*/  MUFU.RCP R36, R34 ;  /* 0x0000002200247308 */ /* 0x001e240000001000 */
[----:B0-----:R-:W-:-:S06]  /*7460*/  VIADD R36, R36, 0x1ffffffe ;  /* 0x1ffffffe24247836 */ /* 0x001fcc0000000000 */
[----:B------:R-:W0:Y:S02]  /*7470*/  F2I.U64.TRUNC R36, R36 ;  /* 0x0000002400247311 */ /* 0x000e24000020d800 */
[----:B0-----:R-:W-:Y:S01]  /*7480*/  IMAD.WIDE.U32 R32, R36, R30, RZ ;  /* 0x0000001e24207225 */ /* 0x001fe200078e00ff */
[----:B------:R-:W-:-:S03]  /*7490*/  MOV R39, R36 ;  /* 0x0000002400277202 */ /* 0x000fc60000000f00 */
        /* <DEDUP_REMOVED lines=8> */
[----:B------:R-:W-:Y:S02]  /*7520*/  IMAD R32, R37, R32, RZ ;  /* 0x0000002025207224 */ /* 0x000fe400078e02ff */
[----:B------:R-:W-:-:S03]  /*7530*/  IMAD.X R34, R34, 0x1, R37, P0 ;  /* 0x0000000122227824 */ /* 0x000fc600000e0625 */
[----:B------:R-:W-:-:S04]  /*7540*/  IADD3 R37, P0, PT, R32, R33, RZ ;  /* 0x0000002120257210 */ /* 0x000fc80007f1e0ff */
[----:B------:R-:W-:Y:S01]  /*7550*/  IADD3.X R33, PT, PT, RZ, RZ, R34, P0, P1 ;  /* 0x000000ffff217210 */ /* 0x000fe200007e2422 */
[----:B------:R-:W-:-:S04]  /*7560*/  IMAD.WIDE.U32 R34, R37, R30, RZ ;  /* 0x0000001e25227225 */ /* 0x000fc800078e00ff */
[----:B------:R-:W-:Y:S01]  /*7570*/  IMAD R32, R37, R31, R35 ;  /* 0x0000001f25207224 */ /* 0x000fe200078e0223 */
[----:B------:R-:W-:Y:S02]  /*7580*/  IADD3 R34, P0, PT, RZ, -R34, RZ ;  /* 0x80000022ff227210 */ /* 0x000fe40007f1e0ff */
[----:B------:R-:W-:Y:S01]  /*7590*/  IADD3 R35, P4, PT, RZ, -R14, RZ ;  /* 0x8000000eff237210 */ /* 0x000fe20007f9e0ff */
[----:B------:R-:W-:Y:S02]  /*75a0*/  IMAD R32, R33, R30, R32 ;  /* 0x0000001e21207224 */ /* 0x000fe400078e0220 */
[----:B------:R-:W-:-:S03]  /*75b0*/  IMAD.HI.U32 R36, R37, R34, RZ ;  /* 0x0000002225247227 */ /* 0x000fc600078e00ff */
[----:B------:R-:W-:-:S05]  /*75c0*/  IADD3.X R32, PT, PT, RZ, ~R32, RZ, P0, !PT ;  /* 0x80000020ff207210 */ /* 0x000fca00007fe4ff */
[----:B------:R-:W-:-:S04]  /*75d0*/  IMAD.WIDE.U32 R36, P1, R37, R32, R36 ;  /* 0x0000002025247225 */ /* 0x000fc80007820024 */
[----:B------:R-:W-:-:S04]  /*75e0*/  IMAD.HI.U32 R34, P0, R33, R34, R36 ;  /* 0x0000002221227227 */ /* 0x000fc80007800024 */
[----:B------:R-:W-:-:S05]  /*75f0*/  IMAD.HI.U32 R36, R33, R32, RZ ;  /* 0x0000002021247227 */ /* 0x000fca00078e00ff */
[----:B------:R-:W-:Y:S01]  /*7600*/  IADD3.X R37, PT, PT, R36, R33, RZ, P1, !PT ;  /* 0x0000002124257210 */ /* 0x000fe20000ffe4ff */
[----:B------:R-:W-:Y:S01]  /*7610*/  IMAD R33, R33, R32, RZ ;  /* 0x0000002021217224 */ /* 0x000fe200078e02ff */
[----:B------:R-:W-:Y:S01]  /*7620*/  SEL R32, R35, R14, !P3 ;  /* 0x0000000e23207207 */ /* 0x000fe20005800000 */
[----:B------:R-:W-:Y:S02]  /*7630*/  IMAD.X R14, RZ, RZ, ~R9, P4 ;  /* 0x000000ffff0e7224 */ /* 0x000fe400020e0e09 */
[----:B------:R-:W-:Y:S01]  /*7640*/  HFMA2 R35, -RZ, RZ, 0, 0 ;  /* 0x00000000ff237431 */ /* 0x000fe200000001ff */
[----:B------:R-:W-:Y:S02]  /*7650*/  IADD3 R33, P1, PT, R33, R34, RZ ;  /* 0x0000002221217210 */ /* 0x000fe40007f3e0ff */
[-C--:B------:R-:W-:Y:S02]  /*7660*/  SEL R14, R14, R9.reuse, !P3 ;  /* 0x000000090e0e7207 */ /* 0x080fe40005800000 */
[----:B------:R-:W-:Y:S01]  /*7670*/  IADD3.X R37, PT, PT, RZ, RZ, R37, P1, P0 ;  /* 0x000000ffff257210 */ /* 0x000fe20000fe0425 */
[----:B------:R-:W-:Y:S01]  /*7680*/  IMAD.HI.U32 R34, R33, R32, RZ ;  /* 0x0000002021227227 */ /* 0x000fe200078e00ff */
        /* <DEDUP_REMOVED lines=8> */
[----:B------:R-:W-:Y:S02]  /*7710*/  IADD3 R39, P3, PT, -R34, R32, RZ ;  /* 0x0000002022277210 */ /* 0x000fe40007f7e1ff */
[----:B------:R-:W-:Y:S02]  /*7720*/  IADD3.X R32, PT, PT, R37, RZ, RZ, P0, !PT ;  /* 0x000000ff25207210 */ /* 0x000fe400007fe4ff */
[----:B------:R-:W-:-:S03]  /*7730*/  ISETP.GE.U32.AND P0, PT, R39, R30, PT ;  /* 0x0000001e2700720c */ /* 0x000fc60003f06070 */
[----:B------:R-:W-:-:S04]  /*7740*/  IMAD.X R32, RZ, RZ, R32, P1 ;  /* 0x000000ffff207224 */ /* 0x000fc800008e0620 */
[----:B------:R-:W-:-:S05]  /*7750*/  IMAD R35, R32, R30, R35 ;  /* 0x0000001e20237224 */ /* 0x000fca00078e0223 */
[----:B------:R-:W-:Y:S02]  /*7760*/  IADD3.X R35, PT, PT, ~R35, R14, RZ, P3, !PT ;  /* 0x0000000e23237210 */ /* 0x000fe40001ffe5ff */
[----:B------:R-:W-:Y:S02]  /*7770*/  IADD3 R14, P3, PT, R39, -R30, RZ ;  /* 0x8000001e270e7210 */ /* 0x000fe40007f7e0ff */
[----:B------:R-:W-:-:S04]  /*7780*/  ISETP.GE.U32.AND.EX P0, PT, R35, R31, PT, P0 ;  /* 0x0000001f2300720c */ /* 0x000fc80003f06100 */
[----:B------:R-:W-:Y:S02]  /*7790*/  SEL R39, R14, R39, P0 ;  /* 0x000000270e277207 */ /* 0x000fe40000000000 */
[----:B------:R-:W-:Y:S02]  /*77a0*/  IADD3.X R14, PT, PT, R35, ~R31, RZ, P3, !PT ;  /* 0x8000001f230e7210 */ /* 0x000fe40001ffe4ff */
[----:B------:R-:W-:Y:S02]  /*77b0*/  ISETP.GE.U32.AND P1, PT, R39, R30, PT ;  /* 0x0000001e2700720c */ /* 0x000fe40003f26070 */
[----:B------:R-:W-:Y:S02]  /*77c0*/  SEL R35, R14, R35, P0 ;  /* 0x000000230e237207 */ /* 0x000fe40000000000 */
[----:B------:R-:W-:Y:S02]  /*77d0*/  IADD3 R14, P3, PT, R33, 0x1, RZ ;  /* 0x00000001210e7810 */ /* 0x000fe40007f7e0ff */
[----:B------:R-:W-:-:S02]  /*77e0*/  ISETP.GE.U32.AND.EX P1, PT, R35, R31, PT, P1 ;  /* 0x0000001f2300720c */ /* 0x000fc40003f26110 */
[----:B------:R-:W-:Y:S01]  /*77f0*/  SEL R33, R14, R33, P0 ;  /* 0x000000210e217207 */ /* 0x000fe20000000000 */
[----:B------:R-:W-:-:S03]  /*7800*/  IMAD.X R31, RZ, RZ, R32, P3 ;  /* 0x000000ffff1f7224 */ /* 0x000fc600018e0620 */
[----:B------:R-:W-:Y:S02]  /*7810*/  IADD3 R14, P3, PT, R33, 0x1, RZ ;  /* 0x00000001210e7810 */ /* 0x000fe40007f7e0ff */
[----:B------:R-:W-:Y:S02]  /*7820*/  SEL R31, R31, R32, P0 ;  /* 0x000000201f1f7207 */ /* 0x000fe40000000000 */
[----:B------:R-:W-:Y:S02]  /*7830*/  SEL R33, R14, R33, P1 ;  /* 0x000000210e217207 */ /* 0x000fe40000800000 */
[-C--:B------:R-:W-:Y:S02]  /*7840*/  IADD3.X R14, PT, PT, RZ, R31.reuse, RZ, P3, !PT ;  /* 0x0000001fff0e7210 */ /* 0x080fe40001ffe4ff */
[----:B------:R-:W-:Y:S02]  /*7850*/  ISETP.NE.U32.AND P0, PT, R12, RZ, PT ;  /* 0x000000ff0c00720c */ /* 0x000fe40003f05070 */
[----:B------:R-:W-:-:S02]  /*7860*/  SEL R31, R14, R31, P1 ;  /* 0x0000001f0e1f7207 */ /* 0x000fc40000800000 */
[----:B------:R-:W-:Y:S02]  /*7870*/  IADD3 R14, P3, PT, RZ, -R33, RZ ;  /* 0x80000021ff0e7210 */ /* 0x000fe40007f7e0ff */
[----:B------:R-:W-:Y:S02]  /*7880*/  ISETP.GE.AND P1, PT, R9, RZ, PT ;  /* 0x000000ff0900720c */ /* 0x000fe40003f26270 */
[-C--:B------:R-:W-:Y:S02]  /*7890*/  IADD3.X R12, PT, PT, RZ, ~R31.reuse, RZ, P3, !PT ;  /* 0x8000001fff0c7210 */ /* 0x080fe40001ffe4ff */
[----:B------:R-:W-:Y:S02]  /*78a0*/  ISETP.NE.AND.EX P0, PT, R13, RZ, PT, P0 ;  /* 0x000000ff0d00720c */ /* 0x000fe40003f05300 */
[----:B------:R-:W-:Y:S02]  /*78b0*/  SEL R12, R12, R31, !P1 ;  /* 0x0000001f0c0c7207 */ /* 0x000fe40004800000 */
[----:B------:R-:W-:-:S02]  /*78c0*/  MOV R13, 0x0 ;  /* 0x00000000000d7802 */ /* 0x000fc40000000f00 */
[----:B------:R-:W-:Y:S01]  /*78d0*/  SEL R9, R12, 0xffffffff, P0 ;  /* 0xffffffff0c097807 */ /* 0x000fe20000000000 */
[----:B------:R-:W-:Y:S01]  /*78e0*/  IMAD.MOV.U32 R12, RZ, RZ, R8 ;  /* 0x000000ffff0c7224 */ /* 0x000fe200078e0008 */
[----:B------:R-:W-:-:S04]  /*78f0*/  SEL R14, R14, R33, !P1 ;  /* 0x000000210e0e7207 */ /* 0x000fc80004800000 */
[----:B------:R-:W-:Y:S01]  /*7900*/  SEL R14, R14, 0xffffffff, P0 ;  /* 0xffffffff0e0e7807 */ /* 0x000fe20000000000 */
[----:B------:R-:W-:Y:S06]  /*7910*/  RET.REL.NODEC R12 `(uncontiguous_reduce_u8) ;  /* 0xffffff840cb87950 */ /* 0x000fec0003c3ffff */
        .weak           $__internal_31_$__cuda_sm20_rem_s64
        .type           $__internal_31_$__cuda_sm20_rem_s64,@function
        .size           $__internal_31_$__cuda_sm20_rem_s64,(.L_x_4867 - $__internal_31_$__cuda_sm20_rem_s64)
$__internal_31_$__cuda_sm20_rem_s64:
        /* <DEDUP_REMOVED lines=34> */
[----:B------:R-:W-:Y:S02]  /*7b40*/  HFMA2 R13, -RZ, RZ, 0, 0 ;  /* 0x00000000ff0d7431 */ /* 0x000fe400000001ff */
[CC--:B------:R-:W-:Y:S02]  /*7b50*/  IMAD R35, R33.reuse, R12.reuse, RZ ;  /* 0x0000000c21237224 */ /* 0x0c0fe400078e02ff */
[----:B------:R-:W-:-:S03]  /*7b60*/  IMAD.HI.U32 R12, R33, R12, RZ ;  /* 0x0000000c210c7227 */ /* 0x000fc600078e00ff */
[----:B------:R-:W-:Y:S01]  /*7b70*/  IADD3 R14, P3, PT, R35, R20, RZ ;  /* 0x00000014230e7210 */ /* 0x000fe20007f7e0ff */
[----:B------:R-:W-:Y:S01]  /*7b80*/  IMAD.X R33, R12, 0x1, R33, P0 ;  /* 0x000000010c217824 */ /* 0x000fe200000e0621 */
[----:B------:R-:W-:-:S03]  /*7b90*/  IADD3.X R20, PT, PT, RZ, ~R31, RZ, P4, !PT ;  /* 0x8000001fff147210 */ /* 0x000fc600027fe4ff */
[----:B------:R-:W-:Y:S01]  /*7ba0*/  IMAD.HI.U32 R12, R14, R21, RZ ;  /* 0x000000150e0c7227 */ /* 0x000fe200078e00ff */
[----:B------:R-:W-:Y:S02]  /*7bb0*/  SEL R31, R20, R31, !P1 ;  /* 0x0000001f141f7207 */ /* 0x000fe40004800000 */
        /* <DEDUP_REMOVED lines=34> */
[----:B------:R-:W-:Y:S06]  /*7de0*/  RET.REL.NODEC R32 `(uncontiguous_reduce_u8) ;  /* 0xffffff8020847950 */ /* 0x000fec0003c3ffff */
.L_x_2941:
        /* <DEDUP_REMOVED lines=9> */
.L_x_4867:


//--------------------- .text.contiguous_reduce_u8 --------------------------
	.section	.text.contiguous_reduce_u8,"ax",@progbits
	.align	128
        .global         contiguous_reduce_u8
        .type           contiguous_reduce_u8,@function
        .size           contiguous_reduce_u8,(.L_x_4927 - contiguous_reduce_u8)
        .other          contiguous_reduce_u8,@"STO_CUDA_ENTRY STV_DEFAULT"
contiguous_reduce_u8:
.text.contiguous_reduce_u8:
        /* <DEDUP_REMOVED lines=27> */
[----:B------:R-:W-:-:S04]  /*01b0*/  IMAD.X R13, RZ, RZ, UR11, P1 ;  /* 0x0000000bff0d7e24 */ /* 0x000fc800088e06ff */
[----:B------:R-:W2:Y:S04]  /*01c0*/  LDG.E.U8 R11, desc[UR8][R10.64] ;  /* 0x000000080a0b7981 */ /* 0x000ea8000c1e1100 */
[----:B------:R-:W2:Y:S02]  /*01d0*/  LDG.E.U8 R12, desc[UR8][R12.64] ;  /* 0x000000080c0c7981 */ /* 0x000ea4000c1e1100 */
[----:B--2---:R-:W-:-:S13]  /*01e0*/  ISETP.GE.U32.AND P0, PT, R11, R12, PT ;  /* 0x0000000c0b00720c */ /* 0x004fda0003f06070 */
[----:B------:R-:W-:Y:S01]  /*01f0*/  @!P0 IMAD.MOV.U32 R15, RZ, RZ, RZ ;  /* 0x000000ffff0f8224 */ /* 0x000fe200078e00ff */
[----:B------:R1:W-:Y:S04]  /*0200*/  @!P0 STS.U8 [R2+UR4], R12 ;  /* 0x0000000c02008988 */ /* 0x0003e80008000004 */
[----:B------:R1:W-:Y:S04]  /*0210*/  @!P0 STS.64 [R4], R14 ;  /* 0x0000000e04008388 */ /* 0x0003e80000000a00 */
[----:B------:R1:W-:Y:S04]  /*0220*/  @P0 STS.U8 [R2+UR4], R11 ;  /* 0x0000000b02000988 */ /* 0x0003e80008000004 */
[----:B------:R1:W-:Y:S01]  /*0230*/  @P0 STS.64 [R4], R8 ;  /* 0x0000000804000388 */ /* 0x0003e20000000a00 */
[----:B------:R-:W-:Y:S05]  /*0240*/  BRA `(.L_x_2944) ;  /* 0x0000000000247947 */ /* 0x000fea0003800000 */
.L_x_2943:
[----:B------:R-:W-:-:S04]  /*0250*/  ISETP.GE.U32.AND P0, PT, R8, UR6, PT ;  /* 0x0000000608007c0c */ /* 0x000fc8000bf06070 */
[----:B------:R-:W-:-:S13]  /*0260*/  ISETP.GE.U32.AND.EX P0, PT, RZ, UR7, PT, P0 ;  /* 0x00000007ff007c0c */ /* 0x000fda000bf06100 */
[----:B------:R-:W-:Y:S05]  /*0270*/  @P0 BRA `(.L_x_2944) ;  /* 0x0000000000180947 */ /* 0x000fea0003800000 */
[----:B------:R-:W0:Y:S02]  /*0280*/  LDCU.64 UR10, c[0x0][0x390] ;  /* 0x00007200ff0a77ac */ /* 0x000e240008000a00 */
[----:B0-----:R-:W-:-:S05]  /*0290*/  IADD3 R10, P0, PT, R8, UR10, RZ ;  /* 0x0000000a080a7c10 */ /* 0x001fca000ff1e0ff */
[----:B------:R-:W-:-:S06]  /*02a0*/  IMAD.X R11, RZ, RZ, UR11, P0 ;  /* 0x0000000bff0b7e24 */ /* 0x000fcc00080e06ff */
[----:B------:R-:W2:Y:S04]  /*02b0*/  LDG.E.U8 R11, desc[UR8][R10.64] ;  /* 0x000000080a0b7981 */ /* 0x000ea8000c1e1100 */
[----:B--2---:R0:W-:Y:S04]  /*02c0*/  STS.U8 [R2+UR4], R11 ;  /* 0x0000000b02007988 */ /* 0x0041e80008000004 */
[----:B------:R0:W-:Y:S02]  /*02d0*/  STS.64 [R4], R8 ;  /* 0x0000000804007388 */ /* 0x0001e40000000a00 */
.L_x_2944:
[----:B------:R-:W-:Y:S05]  /*02e0*/  BSYNC.RECONVERGENT B0 ;  /* 0x0000000000007941 */ /* 0x000fea0003800200 */
.L_x_2942:
[----:B------:R-:W-:Y:S01]  /*02f0*/  BAR.SYNC.DEFER_BLOCKING 0x0 ;  /* 0x0000000000007b1d */ /* 0x000fe20000010000 */
[----:B------:R-:W-:-:S13]  /*0300*/  ISETP.GE.U32.AND P0, PT, R5, 0x42, PT ;  /* 0x000000420500780c */ /* 0x000fda0003f06070 */
[----:B------:R-:W-:Y:S05]  /*0310*/  @!P0 BRA `(.L_x_2945) ;  /* 0x0000000000808947 */ /* 0x000fea0003800000 */
.L_x_2950:
[--C-:B-1----:R-:W-:Y:S01]  /*0320*/  IMAD.MOV.U32 R12, RZ, RZ, R5.reuse ;  /* 0x000000ffff0c7224 */ /* 0x102fe200078e0005 */
[----:B------:R-:W-:Y:S01]  /*0330*/  SHF.R.U32.HI R5, RZ, 0x1, R5 ;  /* 0x00000001ff057819 */ /* 0x000fe20000011605 */
[----:B------:R-:W-:Y:S03]  /*0340*/  BSSY.RECONVERGENT B0, `(.L_x_2946) ;  /* 0x0000019000007945 */ /* 0x000fe60003800200 */
[----:B------:R-:W-:-:S13]  /*0350*/  ISETP.GE.U32.AND P0, PT, R2, R5, PT ;  /* 0x000000050200720c */ /* 0x000fda0003f06070 */
[----:B--2---:R-:W-:Y:S05]  /*0360*/  @P0 BRA `(.L_x_2947) ;  /* 0x0000000000580947 */ /* 0x004fea0003800000 */
[----:B------:R-:W-:Y:S01]  /*0370*/  IMAD.IADD R10, R6, 0x1, R5 ;  /* 0x00000001060a7824 */ /* 0x000fe200078e0205 */
[----:B------:R-:W-:Y:S01]  /*0380*/  LDS.U8 R7, [R2+UR4] ;  /* 0x0000000402077984 */ /* 0x000fe20008000000 */
[----:B0-----:R-:W-:Y:S01]  /*0390*/  IMAD R11, R5, 0x8, R4 ;  /* 0x00000008050b7824 */ /* 0x001fe200078e0204 */
[----:B------:R-:W-:Y:S02]  /*03a0*/  BSSY.RELIABLE B1, `(.L_x_2948) ;  /* 0x0000010000017945 */ /* 0x000fe40003800100 */
[----:B------:R-:W0:Y:S02]  /*03b0*/  LDS.U8 R14, [R10] ;  /* 0x000000000a0e7984 */ /* 0x000e240000000000 */
[----:B0-----:R-:W-:-:S13]  /*03c0*/  ISETP.GE.U32.AND P0, PT, R7, R14, PT ;  /* 0x0000000e0700720c */ /* 0x001fda0003f06070 */
[----:B------:R0:W1:Y:S01]  /*03d0*/  @!P0 LDS.64 R8, [R11] ;  /* 0x000000000b088984 */ /* 0x0000620000000a00 */
        /* <DEDUP_REMOVED lines=12> */
.L_x_2949:
[----:B------:R-:W-:Y:S05]  /*04a0*/  BSYNC.RELIABLE B1 ;  /* 0x0000000000017941 */ /* 0x000fea0003800100 */
.L_x_2948:
[----:B------:R2:W-:Y:S04]  /*04b0*/  STS.U8 [R2+UR4], R14 ;  /* 0x0000000e02007988 */ /* 0x0005e80008000004 */
[----:B-1----:R2:W-:Y:S02]  /*04c0*/  STS.64 [R4], R8 ;  /* 0x0000000804007388 */ /* 0x0025e40000000a00 */
.L_x_2947:
[----:B------:R-:W-:Y:S05]  /*04d0*/  BSYNC.RECONVERGENT B0 ;  /* 0x0000000000007941 */ /* 0x000fea0003800200 */
.L_x_2946:
[----:B------:R-:W-:Y:S05]  /*04e0*/  WARPSYNC.ALL ;  /* 0x0000000000007948 */ /* 0x000fea0003800000 */
[----:B------:R-:W-:Y:S01]  /*04f0*/  BAR.SYNC.DEFER_BLOCKING 0x0 ;  /* 0x0000000000007b1d */ /* 0x000fe20000010000 */
[----:B------:R-:W-:-:S13]  /*0500*/  ISETP.GT.U32.AND P0, PT, R12, 0x83, PT ;  /* 0x000000830c00780c */ /* 0x000fda0003f04070 */
[----:B------:R-:W-:Y:S05]  /*0510*/  @P0 BRA `(.L_x_2950) ;  /* 0xfffffffc00800947 */ /* 0x000fea000383ffff */
.L_x_2945:
[----:B------:R-:W-:-:S13]  /*0520*/  ISETP.GT.U32.AND P0, PT, R2, 0x1f, PT ;  /* 0x0000001f0200780c */ /* 0x000fda0003f04070 */
[----:B------:R-:W-:Y:S05]  /*0530*/  @P0 EXIT ;  /* 0x000000000000094d */ /* 0x000fea0003800000 */
[----:B------:R-:W-:Y:S01]  /*0540*/  LDS.U8 R5, [R2+UR4] ;  /* 0x0000000402057984 */ /* 0x000fe20008000000 */
[----:B------:R-:W-:Y:S04]  /*0550*/  BSSY.RECONVERGENT B1, `(.L_x_2951) ;  /* 0x0000015000017945 */ /* 0x000fe80003800200 */
[----:B------:R-:W-:Y:S01]  /*0560*/  BSSY.RELIABLE B0, `(.L_x_2952) ;  /* 0x000000f000007945 */ /* 0x000fe20003800100 */
[----:B------:R-:W3:Y:S02]  /*0570*/  LDS.U8 R6, [R2+UR4+0x20] ;  /* 0x0000200402067984 */ /* 0x000ee40008000000 */
[----:B---3--:R-:W-:-:S13]  /*0580*/  ISETP.GE.U32.AND P0, PT, R5, R6, PT ;  /* 0x000000060500720c */ /* 0x008fda0003f06070 */
[----:B------:R-:W-:Y:S05]  /*0590*/  @!P0 BRA `(.L_x_2953) ;  /* 0x00000000002c8947 */ /* 0x000fea0003800000 */
[----:B------:R-:W-:Y:S04]  /*05a0*/  LDS.U8 R5, [R2+UR4] ;  /* 0x0000000402057984 */ /* 0x000fe80008000000 */
[----:B------:R-:W3:Y:S02]  /*05b0*/  LDS.U8 R6, [R2+UR4+0x20] ;  /* 0x0000200402067984 */ /* 0x000ee40008000000 */
[----:B---3--:R-:W-:-:S13]  /*05c0*/  ISETP.NE.AND P0, PT, R5, R6, PT ;  /* 0x000000060500720c */ /* 0x008fda0003f05270 */
        /* <DEDUP_REMOVED lines=8> */
.L_x_2953:
[----:B------:R-:W-:Y:S05]  /*0650*/  BSYNC.RELIABLE B0 ;  /* 0x0000000000007941 */ /* 0x000fea0003800100 */
.L_x_2952:
[----:B------:R-:W3:Y:S04]  /*0660*/  LDS.64 R6, [R4+0x100] ;  /* 0x0001000004067984 */ /* 0x000ee80000000a00 */
[----:B---3--:R-:W-:Y:S04]  /*0670*/  STS.64 [R4], R6 ;  /* 0x0000000604007388 */ /* 0x008fe80000000a00 */
[----:B------:R-:W3:Y:S04]  /*0680*/  LDS.U8 R5, [R2+UR4+0x20] ;  /* 0x0000200402057984 */ /* 0x000ee80008000000 */
[----:B---3--:R3:W-:Y:S02]  /*0690*/  STS.U8 [R2+UR4], R5 ;  /* 0x0000000502007988 */ /* 0x0087e40008000004 */
.L_x_2954:
[----:B------:R-:W-:Y:S05]  /*06a0*/  BSYNC.RECONVERGENT B1 ;  /* 0x0000000000017941 */ /* 0x000fea0003800200 */
.L_x_2951:
[----:B------:R-:W-:Y:S05]  /*06b0*/  WARPSYNC.ALL ;  /* 0x0000000000007948 */ /* 0x000fea0003800000 */
[----:B---3--:R-:W-:Y:S01]  /*06c0*/  LDS.U8 R5, [R2+UR4] ;  /* 0x0000000402057984 */ /* 0x008fe20008000000 */
        /* <DEDUP_REMOVED lines=16> */
.L_x_2957:
[----:B------:R-:W-:Y:S05]  /*07d0*/  BSYNC.RELIABLE B1 ;  /* 0x0000000000017941 */ /* 0x000fea0003800100 */
.L_x_2956:
[----:B------:R-:W3:Y:S04]  /*07e0*/  LDS.64 R6, [R4+0x80] ;  /* 0x0000800004067984 */ /* 0x000ee80000000a00 */
[----:B---3--:R-:W-:Y:S04]  /*07f0*/  STS.64 [R4], R6 ;  /* 0x0000000604007388 */ /* 0x008fe80000000a00 */
[----:B------:R-:W3:Y:S04]  /*0800*/  LDS.U8 R5, [R2+UR4+0x10] ;  /* 0x0000100402057984 */ /* 0x000ee80008000000 */
[----:B---3--:R3:W-:Y:S02]  /*0810*/  STS.U8 [R2+UR4], R5 ;  /* 0x0000000502007988 */ /* 0x0087e40008000004 */
.L_x_2958:
[----:B------:R-:W-:Y:S05]  /*0820*/  BSYNC.RECONVERGENT B2 ;  /* 0x0000000000027941 */ /* 0x000fea0003800200 */
.L_x_2955:
        /* <DEDUP_REMOVED lines=18> */
.L_x_2961:
[----:B------:R-:W-:Y:S05]  /*0950*/  BSYNC.RELIABLE B2 ;  /* 0x0000000000027941 */ /* 0x000fea0003800100 */
.L_x_2960:
[----:B------:R-:W3:Y:S04]  /*0960*/  LDS.64 R6, [R4+0x40] ;  /* 0x0000400004067984 */ /* 0x000ee80000000a00 */
[----:B---3--:R-:W-:Y:S04]  /*0970*/  STS.64 [R4], R6 ;  /* 0x0000000604007388 */ /* 0x008fe80000000a00 */
[----:B------:R-:W3:Y:S04]  /*0980*/  LDS.U8 R5, [R2+UR4+0x8] ;  /* 0x0000080402057984 */ /* 0x000ee80008000000 */
[----:B---3--:R3:W-:Y:S02]  /*0990*/  STS.U8 [R2+UR4], R5 ;  /* 0x0000000502007988 */ /* 0x0087e40008000004 */
.L_x_2962:
[----:B------:R-:W-:Y:S05]  /*09a0*/  BSYNC.RECONVERGENT B3 ;  /* 0x0000000000037941 */ /* 0x000fea0003800200 */
.L_x_2959:
        /* <DEDUP_REMOVED lines=18> */
.L_x_2965:
[----:B------:R-:W-:Y:S05]  /*0ad0*/  BSYNC.RELIABLE B3 ;  /* 0x0000000000037941 */ /* 0x000fea0003800100 */
.L_x_2964:
[----:B------:R-:W3:Y:S04]  /*0ae0*/  LDS.64 R6, [R4+0x20] ;  /* 0x0000200004067984 */ /* 0x000ee80000000a00 */
[----:B---3--:R-:W-:Y:S04]  /*0af0*/  STS.64 [R4], R6 ;  /* 0x0000000604007388 */ /* 0x008fe80000000a00 */
[----:B------:R-:W3:Y:S04]  /*0b00*/  LDS.U8 R5, [R2+UR4+0x4] ;  /* 0x0000040402057984 */ /* 0x000ee80008000000 */
[----:B---3--:R3:W-:Y:S02]  /*0b10*/  STS.U8 [R2+UR4], R5 ;  /* 0x0000000502007988 */ /* 0x0087e40008000004 */
.L_x_2966:
[----:B------:R-:W-:Y:S05]  /*0b20*/  BSYNC.RECONVERGENT B4 ;  /* 0x0000000000047941 */ /* 0x000fea0003800200 */
.L_x_2963:
        /* <DEDUP_REMOVED lines=18> */
.L_x_2969:
[----:B------:R-:W-:Y:S05]  /*0c50*/  BSYNC.RELIABLE B4 ;  /* 0x0000000000047941 */ /* 0x000fea0003800100 */
.L_x_2968:
[----:B------:R-:W3:Y:S04]  /*0c60*/  LDS.64 R6, [R4+0x10] ;  /* 0x0000100004067984 */ /* 0x000ee80000000a00 */
[----:B---3--:R-:W-:Y:S04]  /*0c70*/  STS.64 [R4], R6 ;  /* 0x0000000604007388 */ /* 0x008fe80000000a00 */
[----:B------:R-:W3:Y:S04]  /*0c80*/  LDS.U8 R5, [R2+UR4+0x2] ;  /* 0x0000020402057984 */ /* 0x000ee80008000000 */
[----:B---3--:R3:W-:Y:S02]  /*0c90*/  STS.U8 [R2+UR4], R5 ;  /* 0x0000000502007988 */ /* 0x0087e40008000004 */
.L_x_2970:
[----:B------:R-:W-:Y:S05]  /*0ca0*/  BSYNC.RECONVERGENT B5 ;  /* 0x0000000000057941 */ /* 0x000fea0003800200 */
.L_x_2967:
        /* <DEDUP_REMOVED lines=18> */
.L_x_2973:
[----:B------:R-:W-:Y:S05]  /*0dd0*/  BSYNC.RELIABLE B6 ;  /* 0x0000000000067941 */ /* 0x000fea0003800100 */
.L_x_2972:
[----:B------:R-:W3:Y:S04]  /*0de0*/  LDS.64 R6, [R4+0x8] ;  /* 0x0000080004067984 */ /* 0x000ee80000000a00 */
[----:B---3--:R-:W-:Y:S04]  /*0df0*/  STS.64 [R4], R6 ;  /* 0x0000000604007388 */ /* 0x008fe80000000a00 */
[----:B------:R-:W3:Y:S04]  /*0e00*/  LDS.U8 R5, [R2+UR4+0x1] ;  /* 0x0000010402057984 */ /* 0x000ee80008000000 */
[----:B---3--:R3:W-:Y:S02]  /*0e10*/  STS.U8 [R2+UR4], R5 ;  /* 0x0000000502007988 */ /* 0x0087e40008000004 */
.L_x_2974:
[----:B------:R-:W-:Y:S05]  /*0e20*/  BSYNC.RECONVERGENT B5 ;  /* 0x0000000000057941 */ /* 0x000fea0003800200 */
.L_x_2971:
[----:B------:R-:W-:Y:S05]  /*0e30*/  WARPSYNC.ALL ;  /* 0x0000000000007948 */ /* 0x000fea0003800000 */
[----:B------:R-:W-:-:S13]  /*0e40*/  ISETP.NE.AND P0, PT, R2, RZ, PT ;  /* 0x000000ff0200720c */ /* 0x000fda0003f05270 */
[----:B------:R-:W-:Y:S05]  /*0e50*/  @P0 EXIT ;  /* 0x000000000000094d */ /* 0x000fea0003800000 */
[----:B------:R-:W4:Y:S01]  /*0e60*/  S2UR UR6, SR_CgaCtaId ;  /* 0x00000000000679c3 */ /* 0x000f220000008800 */
[----:B------:R-:W-:Y:S01]  /*0e70*/  UMOV UR5, 0x400 ;  /* 0x0000040000057882 */ /* 0x000fe20000000000 */
[----:B0123--:R-:W-:Y:S06]  /*0e80*/  LDS.64 R2, [R3+UR4] ;  /* 0x0000000403027984 */ /* 0x00ffec0008000a00 */
[----:B------:R-:W0:Y:S01]  /*0e90*/  LDC.64 R4, c[0x0][0x388] ;  /* 0x0000e200ff047b82 */ /* 0x000e220000000a00 */
[----:B----4-:R-:W-:Y:S01]  /*0ea0*/  ULEA UR5, UR6, UR5, 0x18 ;  /* 0x0000000506057291 */ /* 0x010fe2000f8ec0ff */
        /* <DEDUP_REMOVED lines=8> */
.L_x_2975:
        /* <DEDUP_REMOVED lines=13> */
.L_x_4927:


//--------------------- .text.nkd2_i64            --------------------------
	.section	.text.nkd2_i64,"ax",@progbits
	.align	128
        .global         nkd2_i64
        .type           nkd2_i64,@function
        .size           nkd2_i64,(.L_x_4928 - nkd2_i64)
        .other          nkd2_i64,@"STO_CUDA_ENTRY STV_DEFAULT"
nkd2_i64:
.text.nkd2_i64:
        /* <DEDUP_REMOVED lines=46> */
[----:B------:R-:W-:-:S13]  /*02e0*/  ISETP.GE.AND.EX P0, PT, R15, R17, PT, P0 ;  /* 0x000000110f00720c */ /* 0x000fda0003f06300 */
[----:B------:R-:W-:Y:S05]  /*02f0*/  @P0 BRA `(.L_x_2978) ;  /* 0x0000000000100947 */ /* 0x000fea0003800000 */
[----:B------:R-:W0:Y:S02]  /*0300*/  LDC.64 R14, c[0x0][0x390] ;  /* 0x0000e400ff0e7b82 */ /* 0x000e240000000a00 */
[----:B0-----:R-:W-:-:S06]  /*0310*/  IMAD.WIDE.U32 R14, R23, 0x8, R14 ;  /* 0x00000008170e7825 */ /* 0x001fcc00078e000e */
[----:B------:R-:W5:Y:S01]  /*0320*/  LDG.E.64 R14, desc[UR10][R14.64] ;  /* 0x0000000a0e0e7981 */ /* 0x000f62000c1e1b00 */
[----:B------:R-:W-:Y:S05]  /*0330*/  BRA `(.L_x_2979) ;  /* 0x00000000004c7947 */ /* 0x000fea0003800000 */
.L_x_2978:
        /* <DEDUP_REMOVED lines=8> */
.L_x_2981:
        /* <DEDUP_REMOVED lines=11> */
.L_x_2979:
[----:B------:R0:W-:Y:S04]  /*0470*/  STS.64 [R9], R16 ;  /* 0x0000001009007388 */ /* 0x0001e80000000a00 */
[----:B-----5:R0:W-:Y:S01]  /*0480*/  STS.64 [R7], R14 ;  /* 0x0000000e07007388 */ /* 0x0201e20000000a00 */
[----:B------:R-:W-:Y:S05]  /*0490*/  BRA `(.L_x_2983) ;  /* 0x00000000003c7947 */ /* 0x000fea0003800000 */
.L_x_2982:
[----:B------:R-:W-:Y:S05]  /*04a0*/  BSYNC.RELIABLE B1 ;  /* 0x0000000000017941 */ /* 0x000fea0003800100 */
.L_x_2980:
[----:B------:R1:W-:Y:S04]  /*04b0*/  STS.64 [R9], R14 ;  /* 0x0000000e09007388 */ /* 0x0003e80000000a00 */
[----:B-----5:R1:W-:Y:S01]  /*04c0*/  STS.64 [R7], R18 ;  /* 0x0000001207007388 */ /* 0x0203e20000000a00 */
[----:B------:R-:W-:Y:S05]  /*04d0*/  BRA `(.L_x_2983) ;  /* 0x00000000002c7947 */ /* 0x000fea0003800000 */
.L_x_2977:
        /* <DEDUP_REMOVED lines=11> */
.L_x_2983:
[----:B------:R-:W-:Y:S05]  /*0590*/  BSYNC.RECONVERGENT B0 ;  /* 0x0000000000007941 */ /* 0x000fea0003800200 */
.L_x_2976:
[----:B------:R-:W-:Y:S05]  /*05a0*/  WARPSYNC.ALL ;  /* 0x0000000000007948 */ /* 0x000fea0003800000 */
[----:B------:R-:W-:Y:S01]  /*05b0*/  BAR.SYNC.DEFER_BLOCKING 0x0 ;  /* 0x0000000000007b1d */ /* 0x000fe20000010000 */
[----:B------:R-:W-:-:S13]  /*05c0*/  ISETP.GE.U32.AND P0, PT, R0, 0x42, PT ;  /* 0x000000420000780c */ /* 0x000fda0003f06070 */
[----:B------:R-:W-:Y:S05]  /*05d0*/  @!P0 BRA `(.L_x_2984) ;  /* 0x0000000000808947 */ /* 0x000fea0003800000 */
.L_x_2989:
        /* <DEDUP_REMOVED lines=11> */
[----:B------:R-:W-:-:S13]  /*0690*/  ISETP.GE.AND.EX P0, PT, R15, R19, PT, P0 ;  /* 0x000000130f00720c */ /* 0x000fda0003f06300 */
        /* <DEDUP_REMOVED lines=12> */
.L_x_2988:
[----:B------:R-:W-:Y:S05]  /*0760*/  BSYNC.RELIABLE B1 ;  /* 0x0000000000017941 */ /* 0x000fea0003800100 */
.L_x_2987:
[----:B------:R3:W-:Y:S04]  /*0770*/  STS.64 [R9], R18 ;  /* 0x0000001209007388 */ /* 0x0007e80000000a00 */
[----:B-1----:R3:W-:Y:S02]  /*0780*/  STS.64 [R7], R16 ;  /* 0x0000001007007388 */ /* 0x0027e40000000a00 */
.L_x_2986:
[----:B------:R-:W-:Y:S05]  /*0790*/  BSYNC.RECONVERGENT B0 ;  /* 0x0000000000007941 */ /* 0x000fea0003800200 */
.L_x_2985:
[----:B------:R-:W-:Y:S05]  /*07a0*/  WARPSYNC.ALL ;  /* 0x0000000000007948 */ /* 0x000fea0003800000 */
[----:B------:R-:W-:Y:S01]  /*07b0*/  BAR.SYNC.DEFER_BLOCKING 0x0 ;  /* 0x0000000000007b1d */ /* 0x000fe20000010000 */
[----:B------:R-:W-:-:S13]  /*07c0*/  ISETP.GT.U32.AND P0, PT, R4, 0x83, PT ;  /* 0x000000830400780c */ /* 0x000fda0003f04070 */
[----:B------:R-:W-:Y:S05]  /*07d0*/  @P0 BRA `(.L_x_2989) ;  /* 0xfffffffc00800947 */ /* 0x000fea000383ffff */
.L_x_2984:
[----:B------:R-:W-:-:S13]  /*07e0*/  ISETP.GT.U32.AND P0, PT, R11, 0x1f, PT ;  /* 0x0000001f0b00780c */ /* 0x000fda0003f04070 */
[----:B------:R-:W-:Y:S05]  /*07f0*/  @P0 EXIT ;  /* 0x000000000000094d */ /* 0x000fea0003800000 */
[----:B012---:R-:W-:Y:S01]  /*0800*/  LDS.64 R14, [R9] ;  /* 0x00000000090e7984 */ /* 0x007fe20000000a00 */
[----:B------:R-:W-:Y:S04]  /*0810*/  BSSY.RECONVERGENT B1, `(.L_x_2990) ;  /* 0x0000017000017945 */ /* 0x000fe80003800200 */
[----:B------:R-:W-:Y:S01]  /*0820*/  BSSY.RELIABLE B0, `(.L_x_2991) ;  /* 0x0000011000007945 */ /* 0x000fe20003800100 */
[----:B---3--:R-:W0:Y:S02]  /*0830*/  LDS.64 R16, [R9+0x100] ;  /* 0x0001000009107984 */ /* 0x008e240000000a00 */
[----:B0-----:R-:W-:-:S04]  /*0840*/  ISETP.GE.U32.AND P0, PT, R14, R16, PT ;  /* 0x000000100e00720c */ /* 0x001fc80003f06070 */
[----:B------:R-:W-:-:S13]  /*0850*/  ISETP.GE.AND.EX P0, PT, R15, R17, PT, P0 ;  /* 0x000000110f00720c */ /* 0x000fda0003f06300 */
        /* <DEDUP_REMOVED lines=13> */
.L_x_2992:
[----:B------:R-:W-:Y:S05]  /*0930*/  BSYNC.RELIABLE B0 ;  /* 0x0000000000007941 */ /* 0x000fea0003800100 */
.L_x_2991:
[----:B------:R-:W0:Y:S04]  /*0940*/  LDS.64 R14, [R7+0x100] ;  /* 0x00010000070e7984 */ /* 0x000e280000000a00 */
[----:B0-----:R-:W-:Y:S04]  /*0950*/  STS.64 [R7], R14 ;  /* 0x0000000e07007388 */ /* 0x001fe80000000a00 */
[----:B------:R-:W0:Y:S04]  /*0960*/  LDS.64 R16, [R9+0x100] ;  /* 0x0001000009107984 */ /* 0x000e280000000a00 */
[----:B0-----:R0:W-:Y:S02]  /*0970*/  STS.64 [R9], R16 ;  /* 0x0000001009007388 */ /* 0x0011e40000000a00 */
.L_x_2993:
[----:B------:R-:W-:Y:S05]  /*0980*/  BSYNC.RECONVERGENT B1 ;  /* 0x0000000000017941 */ /* 0x000fea0003800200 */
.L_x_2990:
[----:B------:R-:W-:Y:S05]  /*0990*/  WARPSYNC.ALL ;  /* 0x0000000000007948 */ /* 0x000fea0003800000 */
[----:B------:R-:W-:Y:S01]  /*09a0*/  LDS.64 R14, [R9] ;  /* 0x00000000090e7984 */ /* 0x000fe20000000a00 */
[----:B------:R-:W-:Y:S04]  /*09b0*/  BSSY.RECONVERGENT B2, `(.L_x_2994) ;  /* 0x0000017000027945 */ /* 0x000fe80003800200 */
[----:B------:R-:W-:Y:S01]  /*09c0*/  BSSY.RELIABLE B1, `(.L_x_2995) ;  /* 0x0000011000017945 */ /* 0x000fe20003800100 */
[----:B0-----:R-:W0:Y:S02]  /*09d0*/  LDS.64 R16, [R9+0x80] ;  /* 0x0000800009107984 */ /* 0x001e240000000a00 */
        /* <DEDUP_REMOVED lines=15> */
.L_x_2996:
[----:B------:R-:W-:Y:S05]  /*0ad0*/  BSYNC.RELIABLE B1 ;  /* 0x0000000000017941 */ /* 0x000fea0003800100 */
.L_x_2995:
[----:B------:R-:W0:Y:S04]  /*0ae0*/  LDS.64 R14, [R7+0x80] ;  /* 0x00008000070e7984 */ /* 0x000e280000000a00 */
[----:B0-----:R-:W-:Y:S04]  /*0af0*/  STS.64 [R7], R14 ;  /* 0x0000000e07007388 */ /* 0x001fe80000000a00 */
[----:B------:R-:W0:Y:S04]  /*0b00*/  LDS.64 R16, [R9+0x80] ;  /* 0x0000800009107984 */ /* 0x000e280000000a00 */
[----:B0-----:R0:W-:Y:S02]  /*0b10*/  STS.64 [R9], R16 ;  /* 0x0000001009007388 */ /* 0x0011e40000000a00 */
.L_x_2997:
[----:B------:R-:W-:Y:S05]  /*0b20*/  BSYNC.RECONVERGENT B2 ;  /* 0x0000000000027941 */ /* 0x000fea0003800200 */
.L_x_2994:
        /* <DEDUP_REMOVED lines=20> */
.L_x_3000:
[----:B------:R-:W-:Y:S05]  /*0c70*/  BSYNC.RELIABLE B2 ;  /* 0x0000000000027941 */ /* 0x000fea0003800100 */
.L_x_2999:
[----:B------:R-:W0:Y:S04]  /*0c80*/  LDS.64 R14, [R7+0x40] ;  /* 0x00004000070e7984 */ /* 0x000e280000000a00 */
[----:B0-----:R-:W-:Y:S04]  /*0c90*/  STS.64 [R7], R14 ;  /* 0x0000000e07007388 */ /* 0x001fe80000000a00 */
[----:B------:R-:W0:Y:S04]  /*0ca0*/  LDS.64 R16, [R9+0x40] ;  /* 0x0000400009107984 */ /* 0x000e280000000a00 */
[----:B0-----:R0:W-:Y:S02]  /*0cb0*/  STS.64 [R9], R16 ;  /* 0x0000001009007388 */ /* 0x0011e40000000a00 */
.L_x_3001:
[----:B------:R-:W-:Y:S05]  /*0cc0*/  BSYNC.RECONVERGENT B3 ;  /* 0x0000000000037941 */ /* 0x000fea0003800200 */
.L_x_2998:
        /* <DEDUP_REMOVED lines=20> */
.L_x_3004:
[----:B------:R-:W-:Y:S05]  /*0e10*/  BSYNC.RELIABLE B3 ;  /* 0x0000000000037941 */ /* 0x000fea0003800100 */
.L_x_3003:
[----:B------:R-:W0:Y:S04]  /*0e20*/  LDS.64 R14, [R7+0x20] ;  /* 0x00002000070e7984 */ /* 0x000e280000000a00 */
[----:B0-----:R-:W-:Y:S04]  /*0e30*/  STS.64 [R7], R14 ;  /* 0x0000000e07007388 */ /* 0x001fe80000000a00 */
[----:B------:R-:W0:Y:S04]  /*0e40*/  LDS.64 R16, [R9+0x20] ;  /* 0x0000200009107984 */ /* 0x000e280000000a00 */
[----:B0-----:R0:W-:Y:S02]  /*0e50*/  STS.64 [R9], R16 ;  /* 0x0000001009007388 */ /* 0x0011e40000000a00 */
.L_x_3005:
[----:B------:R-:W-:Y:S05]  /*0e60*/  BSYNC.RECONVERGENT B4 ;  /* 0x0000000000047941 */ /* 0x000fea0003800200 */
.L_x_3002:
        /* <DEDUP_REMOVED lines=20> */
.L_x_3008:
[----:B------:R-:W-:Y:S05]  /*0fb0*/  BSYNC.RELIABLE B4 ;  /* 0x0000000000047941 */ /* 0x000fea0003800100 */
.L_x_3007:
[----:B------:R-:W0:Y:S04]  /*0fc0*/  LDS.64 R14, [R7+0x10] ;  /* 0x00001000070e7984 */ /* 0x000e280000000a00 */
[----:B0-----:R-:W-:Y:S04]  /*0fd0*/  STS.64 [R7], R14 ;  /* 0x0000000e07007388 */ /* 0x001fe80000000a00 */
[----:B------:R-:W0:Y:S04]  /*0fe0*/  LDS.64 R16, [R9+0x10] ;  /* 0x0000100009107984 */ /* 0x000e280000000a00 */
[----:B0-----:R0:W-:Y:S02]  /*0ff0*/  STS.64 [R9], R16 ;  /* 0x0000001009007388 */ /* 0x0011e40000000a00 */
.L_x_3009:
[----:B------:R-:W-:Y:S05]  /*1000*/  BSYNC.RECONVERGENT B5 ;  /* 0x0000000000057941 */ /* 0x000fea0003800200 */
.L_x_3006:
        /* <DEDUP_REMOVED lines=20> */
.L_x_3012:
[----:B------:R-:W-:Y:S05]  /*1150*/  BSYNC.RELIABLE B6 ;  /* 0x0000000000067941 */ /* 0x000fea0003800100 */
.L_x_3011:
[----:B------:R-:W0:Y:S04]  /*1160*/  LDS.64 R14, [R7+0x8] ;  /* 0x00000800070e7984 */ /* 0x000e280000000a00 */
[----:B0-----:R-:W-:Y:S04]  /*1170*/  STS.64 [R7], R14 ;  /* 0x0000000e07007388 */ /* 0x001fe80000000a00 */
[----:B------:R-:W0:Y:S04]  /*1180*/  LDS.64 R16, [R9+0x8] ;  /* 0x0000080009107984 */ /* 0x000e280000000a00 */
[----:B0-----:R0:W-:Y:S02]  /*1190*/  STS.64 [R9], R16 ;  /* 0x0000001009007388 */ /* 0x0011e40000000a00 */
.L_x_3013:
[----:B------:R-:W-:Y:S05]  /*11a0*/  BSYNC.RECONVERGENT B5 ;  /* 0x0000000000057941 */ /* 0x000fea0003800200 */
.L_x_3010:
        /* <DEDUP_REMOVED lines=21> */
.L_x_3014:
        /* <DEDUP_REMOVED lines=16> */
.L_x_4928:


//--------------------- .text.nkd_i64             --------------------------
	.section	.text.nkd_i64,"ax",@progbits
	.align	128
        .global         nkd_i64
        .type           nkd_i64,@function
        .size           nkd_i64,(.L_x_4869 - nkd_i64)
        .other          nkd_i64,@"STO_CUDA_ENTRY STV_DEFAULT"
nkd_i64:
.text.nkd_i64:
[----:B------:R-:W-:Y:S08]  /*0000*/  LDC R1, c[0x0][0x37c] ;  /* 0x0000df00ff017b82 */ /* 0x000ff00000000800 */
[----:B------:R-:W0:Y:S01]  /*0010*/  S2UR UR4, SR_CTAID.Y ;  /* 0x00000000000479c3 */ /* 0x000e220000002600 */
[----:B------:R-:W0:Y:S01]  /*0020*/  LDCU.64 UR6, c[0x0][0x3b0] ;  /* 0x00007600ff0677ac */ /* 0x000e220008000a00 */
[----:B------:R-:W1:Y:S01]  /*0030*/  S2R R16, SR_CTAID.X ;  /* 0x0000000000107919 */ /* 0x000e620000002500 */
[----:B------:R-:W-:-:S02]  /*0040*/  HFMA2 R5, -RZ, RZ, -0.0 , 0 ;  /* 0x80000000ff057431 */ /* 0x000fc400000001ff */
[----:B------:R-:W-:Y:S01]  /*0050*/  IMAD.MOV.U32 R4, RZ, RZ, 0x0 ;  /* 0x00000000ff047424 */ /* 0x000fe200078e00ff */
[----:B------:R-:W1:Y:S01]  /*0060*/  LDCU UR9, c[0x0][0x360] ;  /* 0x00006c00ff0977ac */ /* 0x000e620008000800 */
[----:B------:R-:W2:Y:S01]  /*0070*/  S2R R0, SR_TID.X ;  /* 0x0000000000007919 */ /* 0x000ea20000002100 */
        /* <DEDUP_REMOVED lines=9> */
[----:B--2---:R-:W-:Y:S01]  /*0110*/  IMAD R18, R19, 0x2, R0 ;  /* 0x0000000213127824 */ /* 0x004fe200078e0200 */
[----:B----4-:R-:W-:Y:S01]  /*0120*/  ULEA UR4, UR5, UR4, 0x18 ;  /* 0x0000000405047291 */ /* 0x010fe2000f8ec0ff */
[----:B------:R-:W-:-:S03]  /*0130*/  MOV R19, RZ ;  /* 0x000000ff00137202 */ /* 0x000fc60000000f00 */
        /* <DEDUP_REMOVED lines=20> */
[----:B------:R-:W-:Y:S02]  /*0280*/  HFMA2 R21, -RZ, RZ, 0, 0 ;  /* 0x00000000ff157431 */ /* 0x000fe400000001ff */
[C---:B------:R-:W-:Y:S01]  /*0290*/  IMAD R6, R8.reuse, UR7, RZ ;  /* 0x0000000708067c24 */ /* 0x040fe2000f8e02ff */
        /* <DEDUP_REMOVED lines=16> */
.L_x_3043:
        /* <DEDUP_REMOVED lines=12> */
[----:B------:R-:W-:Y:S02]  /*0460*/  ISETP.NE.U32.AND P3, PT, R28, RZ, PT ;  /* 0x000000ff1c00720c */ /* 0x000fe40003f65070 */
[----:B------:R-:W-:-:S03]  /*0470*/  MOV R41, RZ ;  /* 0x000000ff00297202 */ /* 0x000fc60000000f00 */
        /* <DEDUP_REMOVED lines=19> */
.L_x_3020:
[----:B------:R-:W-:Y:S01]  /*05b0*/  IMAD.MOV.U32 R14, RZ, RZ, R6 ;  /* 0x000000ffff0e7224 */ /* 0x000fe200078e0006 */
[----:B------:R-:W-:Y:S01]  /*05c0*/  MOV R13, R7 ;  /* 0x00000007000d7202 */ /* 0x000fe20000000f00 */
[----:B------:R-:W-:Y:S01]  /*05d0*/  IMAD.MOV.U32 R12, RZ, RZ, R28 ;  /* 0x000000ffff0c7224 */ /* 0x000fe200078e001c */
[----:B------:R-:W-:Y:S02]  /*05e0*/  MOV R11, R29 ;  /* 0x0000001d000b7202 */ /* 0x000fe40000000f00 */
[----:B------:R-:W-:-:S07]  /*05f0*/  MOV R10, 0x610 ;  /* 0x00000610000a7802 */ /* 0x000fce0000000f00 */
[----:B------:R-:W-:Y:S05]  /*0600*/  CALL.REL.NOINC `($__internal_32_$__cuda_sm20_div_s64) ;  /* 0x00000070000c7944 */ /* 0x000fea0003c00000 */
        /* <DEDUP_REMOVED lines=9> */
.L_x_3021:
[----:B------:R-:W-:Y:S05]  /*06a0*/  BSYNC.RECONVERGENT B1 ;  /* 0x0000000000017941 */ /* 0x000fea0003800200 */
.L_x_3019:
        /* <DEDUP_REMOVED lines=34> */
.L_x_3023:
        /* <DEDUP_REMOVED lines=15> */
.L_x_3024:
[----:B------:R-:W-:Y:S05]  /*09c0*/  BSYNC.RECONVERGENT B1 ;  /* 0x0000000000017941 */ /* 0x000fea0003800200 */
.L_x_3022:
        /* <DEDUP_REMOVED lines=36> */
.L_x_3026:
[----:B------:R-:W-:Y:S01]  /*0c10*/  IMAD.MOV.U32 R14, RZ, RZ, R40 ;  /* 0x000000ffff0e7224 */ /* 0x000fe200078e0028 */
[----:B------:R-:W-:Y:S01]  /*0c20*/  MOV R13, R41 ;  /* 0x00000029000d7202 */ /* 0x000fe20000000f00 */
[----:B------:R-:W-:Y:S01]  /*0c30*/  IMAD.MOV.U32 R12, RZ, RZ, R24 ;  /* 0x000000ffff0c7224 */ /* 0x000fe200078e0018 */
[----:B------:R-:W-:Y:S02]  /*0c40*/  MOV R11, R25 ;  /* 0x00000019000b7202 */ /* 0x000fe40000000f00 */
[----:B------:R-:W-:-:S07]  /*0c50*/  MOV R10, 0xc70 ;  /* 0x00000c70000a7802 */ /* 0x000fce0000000f00 */
[----:B------:R-:W-:Y:S05]  /*0c60*/  CALL.REL.NOINC `($__internal_32_$__cuda_sm20_div_s64) ;  /* 0x0000006800747944 */ /* 0x000fea0003c00000 */
        /* <DEDUP_REMOVED lines=10> */
.L_x_3027:
[----:B------:R-:W-:Y:S05]  /*0d10*/  BSYNC.RECONVERGENT B1 ;  /* 0x0000000000017941 */ /* 0x000fea0003800200 */
.L_x_3025:
        /* <DEDUP_REMOVED lines=35> */
.L_x_3029:
        /* <DEDUP_REMOVED lines=16> */
.L_x_3030:
[----:B------:R-:W-:Y:S05]  /*1050*/  BSYNC.RECONVERGENT B1 ;  /* 0x0000000000017941 */ /* 0x000fea0003800200 */
.L_x_3028:
        /* <DEDUP_REMOVED lines=37> */
.L_x_3032:
        /* <DEDUP_REMOVED lines=16> */
.L_x_3033:
[----:B------:R-:W-:Y:S05]  /*13b0*/  BSYNC.RECONVERGENT B1 ;  /* 0x0000000000017941 */ /* 0x000fea0003800200 */
.L_x_3031:
        /* <DEDUP_REMOVED lines=36> */
.L_x_3035:
[----:B------:R-:W-:Y:S01]  /*1600*/  MOV R14, R26 ;  /* 0x0000001a000e7202 */ /* 0x000fe20000000f00 */
[----:B------:R-:W-:Y:S01]  /*1610*/  IMAD.MOV.U32 R13, RZ, RZ, R27 ;  /* 0x000000ffff0d7224 */ /* 0x000fe200078e001b */
[----:B------:R-:W-:Y:S01]  /*1620*/  MOV R12, R24 ;  /* 0x00000018000c7202 */ /* 0x000fe20000000f00 */
[----:B------:R-:W-:Y:S01]  /*1630*/  IMAD.MOV.U32 R11, RZ, RZ, R25 ;  /* 0x000000ffff0b7224 */ /* 0x000fe200078e0019 */
[----:B------:R-:W-:-:S07]  /*1640*/  MOV R10, 0x1660 ;  /* 0x00001660000a7802 */ /* 0x000fce0000000f00 */
[----:B------:R-:W-:Y:S05]  /*1650*/  CALL.REL.NOINC `($__internal_32_$__cuda_sm20_div_s64) ;  /* 0x0000005c00f87944 */ /* 0x000fea0003c00000 */
        /* <DEDUP_REMOVED lines=10> */
.L_x_3036:
[----:B------:R-:W-:Y:S05]  /*1700*/  BSYNC.RECONVERGENT B1 ;  /* 0x0000000000017941 */ /* 0x000fea0003800200 */
.L_x_3034:
        /* <DEDUP_REMOVED lines=35> */
.L_x_3038:
[----:B------:R-:W-:Y:S01]  /*1940*/  MOV R14, R40 ;  /* 0x00000028000e7202 */ /* 0x000fe20000000f00 */
[----:B------:R-:W-:Y:S01]  /*1950*/  IMAD.MOV.U32 R13, RZ, RZ, R41 ;  /* 0x000000ffff0d7224 */ /* 0x000fe200078e0029 */
[----:B------:R-:W-:Y:S01]  /*1960*/  MOV R12, R26 ;  /* 0x0000001a000c7202 */ /* 0x000fe20000000f00 */
[----:B------:R-:W-:Y:S01]  /*1970*/  IMAD.MOV.U32 R11, RZ, RZ, R27 ;  /* 0x000000ffff0b7224 */ /* 0x000fe200078e001b */
[----:B------:R-:W-:-:S07]  /*1980*/  MOV R10, 0x19a0 ;  /* 0x000019a0000a7802 */ /* 0x000fce0000000f00 */
[----:B------:R-:W-:Y:S05]  /*1990*/  CALL.REL.NOINC `($__internal_32_$__cuda_sm20_div_s64) ;  /* 0x0000005c00287944 */ /* 0x000fea0003c00000 */
        /* <DEDUP_REMOVED lines=11> */
.L_x_3039:
[----:B------:R-:W-:Y:S05]  /*1a50*/  BSYNC.RECONVERGENT B1 ;  /* 0x0000000000017941 */ /* 0x000fea0003800200 */
.L_x_3037:
        /* <DEDUP_REMOVED lines=36> */
.L_x_3041:
[----:B------:R-:W-:Y:S01]  /*1ca0*/  MOV R14, R24 ;  /* 0x00000018000e7202 */ /* 0x000fe20000000f00 */
[----:B------:R-:W-:Y:S01]  /*1cb0*/  IMAD.MOV.U32 R13, RZ, RZ, R25 ;  /* 0x000000ffff0d7224 */ /* 0x000fe200078e0019 */
[----:B------:R-:W-:Y:S01]  /*1cc0*/  MOV R12, R26 ;  /* 0x0000001a000c7202 */ /* 0x000fe20000000f00 */
[----:B------:R-:W-:Y:S01]  /*1cd0*/  IMAD.MOV.U32 R11, RZ, RZ, R27 ;  /* 0x000000ffff0b7224 */ /* 0x000fe200078e001b */
[----:B------:R-:W-:-:S07]  /*1ce0*/  MOV R10, 0x1d00 ;  /* 0x00001d00000a7802 */ /* 0x000fce0000000f00 */
[----:B------:R-:W-:Y:S05]  /*1cf0*/  CALL.REL.NOINC `($__internal_32_$__cuda_sm20_div_s64) ;  /* 0x0000005800507944 */ /* 0x000fea0003c00000 */
        /* <DEDUP_REMOVED lines=11> */
.L_x_3042:
[----:B------:R-:W-:Y:S05]  /*1db0*/  BSYNC.RECONVERGENT B1 ;  /* 0x0000000000017941 */ /* 0x000fea0003800200 */
.L_x_3040:
        /* <DEDUP_REMOVED lines=9> */
.L_x_3018:
        /* <DEDUP_REMOVED lines=36> */
.L_x_3046:
[----:B------:R-:W-:Y:S01]  /*2090*/  IMAD.MOV.U32 R14, RZ, RZ, R6 ;  /* 0x000000ffff0e7224 */ /* 0x000fe200078e0006 */
[----:B------:R-:W-:Y:S01]  /*20a0*/  MOV R13, R7 ;  /* 0x00000007000d7202 */ /* 0x000fe20000000f00 */
[----:B------:R-:W-:Y:S01]  /*20b0*/  IMAD.MOV.U32 R12, RZ, RZ, R8 ;  /* 0x000000ffff0c7224 */ /* 0x000fe200078e0008 */
[----:B------:R-:W-:Y:S02]  /*20c0*/  MOV R11, R9 ;  /* 0x00000009000b7202 */ /* 0x000fe40000000f00 */
[----:B------:R-:W-:-:S07]  /*20d0*/  MOV R10, 0x20f0 ;  /* 0x000020f0000a7802 */ /* 0x000fce0000000f00 */
[----:B------:R-:W-:Y:S05]  /*20e0*/  CALL.REL.NOINC `($__internal_32_$__cuda_sm20_div_s64) ;  /* 0x0000005400547944 */ /* 0x000fea0003c00000 */
        /* <DEDUP_REMOVED lines=9> */
.L_x_3047:
[----:B------:R-:W-:Y:S05]  /*2180*/  BSYNC.RECONVERGENT B1 ;  /* 0x0000000000017941 */ /* 0x000fea0003800200 */
.L_x_3045:
        /* <DEDUP_REMOVED lines=34> */
.L_x_3049:
        /* <DEDUP_REMOVED lines=14> */
.L_x_3050:
[----:B------:R-:W-:Y:S05]  /*2490*/  BSYNC.RECONVERGENT B1 ;  /* 0x0000000000017941 */ /* 0x000fea0003800200 */
.L_x_3048:
        /* <DEDUP_REMOVED lines=36> */
.L_x_3052:
        /* <DEDUP_REMOVED lines=17> */
.L_x_3053:
[----:B------:R-:W-:Y:S05]  /*27f0*/  BSYNC.RECONVERGENT B1 ;  /* 0x0000000000017941 */ /* 0x000fea0003800200 */
.L_x_3051:
        /* <DEDUP_REMOVED lines=36> */
.L_x_3055:
        /* <DEDUP_REMOVED lines=17> */
.L_x_3056:
[----:B------:R-:W-:Y:S05]  /*2b50*/  BSYNC.RECONVERGENT B1 ;  /* 0x0000000000017941 */ /* 0x000fea0003800200 */
.L_x_3054:
[----:B------:R-:W-:Y:S01]  /*2b60*/  IMAD R11, R11, R32, RZ ;  /* 0x000000200b0b7224 */ /* 0x000fe200078e02ff */
[----:B------:R-:W-:Y:S01]  /*2b70*/  IADD3 R4, PT, PT, R4, -0x2, RZ ;  /* 0xfffffffe04047810 */ /* 0x000fe20007ffe0ff */
[----:B------:R-:W-:Y:S02]  /*2b80*/  IMAD.MOV.U32 R8, RZ, RZ, R26 ;  /* 0x000000ffff087224 */ /* 0x000fe400078e001a */
[-C--:B------:R-:W-:Y:S02]  /*2b90*/  IMAD R11, R33, R29.reuse, R11 ;  /* 0x0000001d210b7224 */ /* 0x080fe400078e020b */
[----:B------:R-:W-:-:S04]  /*2ba0*/  IMAD.WIDE.U32 R26, R32, R29, R8 ;  /* 0x0000001d201a7225 */ /* 0x000fc800078e0008 */
[----:B------:R-:W-:-:S07]  /*2bb0*/  IMAD.IADD R27, R27, 0x1, R11 ;  /* 0x000000011b1b7824 */ /* 0x000fce00078e020b */
.L_x_3044:
        /* <DEDUP_REMOVED lines=31> */
.L_x_3058:
[----:B------:R-:W-:Y:S01]  /*2db0*/  MOV R28, R6 ;  /* 0x00000006001c7202 */ /* 0x000fe20000000f00 */
[----:B------:R-:W-:Y:S01]  /*2dc0*/  IMAD.MOV.U32 R31, RZ, RZ, R7 ;  /* 0x000000ffff1f7224 */ /* 0x000fe200078e0007 */
[----:B------:R-:W-:Y:S01]  /*2dd0*/  MOV R30, R14 ;  /* 0x0000000e001e7202 */ /* 0x000fe20000000f00 */
[----:B------:R-:W-:Y:S01]  /*2de0*/  IMAD.MOV.U32 R29, RZ, RZ, R15 ;  /* 0x000000ffff1d7224 */ /* 0x000fe200078e000f */
[----:B------:R-:W-:-:S07]  /*2df0*/  MOV R32, 0x2e10 ;  /* 0x00002e1000207802 */ /* 0x000fce0000000f00 */
[----:B------:R-:W-:Y:S05]  /*2e00*/  CALL.REL.NOINC `($__internal_33_$__cuda_sm20_rem_s64) ;  /* 0x0000004c00587944 */ /* 0x000fea0003c00000 */
.L_x_3059:
[----:B------:R-:W-:Y:S05]  /*2e10*/  BSYNC.RECONVERGENT B1 ;  /* 0x0000000000017941 */ /* 0x000fea0003800200 */
.L_x_3057:
        /* <DEDUP_REMOVED lines=30> */
.L_x_3061:
[----:B------:R-:W-:Y:S01]  /*3000*/  MOV R30, R14 ;  /* 0x0000000e001e7202 */ /* 0x000fe20000000f00 */
[----:B------:R-:W-:Y:S01]  /*3010*/  IMAD.MOV.U32 R29, RZ, RZ, R15 ;  /* 0x000000ffff1d7224 */ /* 0x000fe200078e000f */
[----:B------:R-:W-:Y:S01]  /*3020*/  MOV R28, R24 ;  /* 0x00000018001c7202 */ /* 0x000fe20000000f00 */
[----:B------:R-:W-:Y:S01]  /*3030*/  IMAD.MOV.U32 R31, RZ, RZ, R25 ;  /* 0x000000ffff1f7224 */ /* 0x000fe200078e0019 */
[----:B------:R-:W-:-:S07]  /*3040*/  MOV R32, 0x3060 ;  /* 0x0000306000207802 */ /* 0x000fce0000000f00 */
[----:B------:R-:W-:Y:S05]  /*3050*/  CALL.REL.NOINC `($__internal_33_$__cuda_sm20_rem_s64) ;  /* 0x0000004800c47944 */ /* 0x000fea0003c00000 */
.L_x_3062:
[----:B------:R-:W-:Y:S05]  /*3060*/  BSYNC.RECONVERGENT B1 ;  /* 0x0000000000017941 */ /* 0x000fea0003800200 */
.L_x_3060:
[----:B------:R-:W-:Y:S02]  /*3070*/  IMAD R9, R9, R6, RZ ;  /* 0x0000000609097224 */ /* 0x000fe400078e02ff */
[----:B------:R-:W-:-:S04]  /*3080*/  IMAD.WIDE.U32 R26, R6, R8, R26 ;  /* 0x00000008061a7225 */ /* 0x000fc800078e001a */
[----:B------:R-:W-:-:S05]  /*3090*/  IMAD R9, R7, R8, R9 ;  /* 0x0000000807097224 */ /* 0x000fca00078e0209 */
[----:B------:R-:W-:-:S07]  /*30a0*/  IADD3 R27, PT, PT, R27, R9, RZ ;  /* 0x000000091b1b7210 */ /* 0x000fce0007ffe0ff */
.L_x_3017:
        /* <DEDUP_REMOVED lines=8> */
[----:B------:R-:W-:-:S13]  /*3130*/  ISETP.GE.AND.EX P0, PT, R7, R9, PT, P0 ;  /* 0x000000090700720c */ /* 0x000fda0003f06300 */
[----:B------:R-:W-:Y:S01]  /*3140*/  @!P0 IMAD.MOV.U32 R21, RZ, RZ, RZ ;  /* 0x000000ffff158224 */ /* 0x000fe200078e00ff */
[----:B------:R0:W-:Y:S04]  /*3150*/  @!P0 STS.64 [R2], R8 ;  /* 0x0000000802008388 */ /* 0x0001e80000000a00 */
[----:B------:R0:W-:Y:S04]  /*3160*/  @!P0 STS.64 [R3], R20 ;  /* 0x0000001403008388 */ /* 0x0001e80000000a00 */
[----:B------:R0:W-:Y:S04]  /*3170*/  @P0 STS.64 [R2], R6 ;  /* 0x0000000602000388 */ /* 0x0001e80000000a00 */
[----:B------:R0:W-:Y:S01]  /*3180*/  @P0 STS.64 [R3], R18 ;  /* 0x0000001203000388 */ /* 0x0001e20000000a00 */
[----:B------:R-:W-:Y:S05]  /*3190*/  BRA `(.L_x_3063) ;  /* 0x0000003400c07947 */ /* 0x000fea0003800000 */
.L_x_3016:
        /* <DEDUP_REMOVED lines=16> */
.L_x_3090:
        /* <DEDUP_REMOVED lines=32> */
.L_x_3067:
[----:B------:R-:W-:Y:S01]  /*34a0*/  MOV R14, R24 ;  /* 0x00000018000e7202 */ /* 0x000fe20000000f00 */
[----:B------:R-:W-:Y:S01]  /*34b0*/  IMAD.MOV.U32 R13, RZ, RZ, R25 ;  /* 0x000000ffff0d7224 */ /* 0x000fe200078e0019 */
[----:B------:R-:W-:Y:S01]  /*34c0*/  MOV R12, R8 ;  /* 0x00000008000c7202 */ /* 0x000fe20000000f00 */
[----:B------:R-:W-:Y:S01]  /*34d0*/  IMAD.MOV.U32 R11, RZ, RZ, R9 ;  /* 0x000000ffff0b7224 */ /* 0x000fe200078e0009 */
[----:B------:R-:W-:-:S07]  /*34e0*/  MOV R10, 0x3500 ;  /* 0x00003500000a7802 */ /* 0x000fce0000000f00 */
[----:B------:R-:W-:Y:S05]  /*34f0*/  CALL.REL.NOINC `($__internal_32_$__cuda_sm20_div_s64) ;  /* 0x0000004000507944 */ /* 0x000fea0003c00000 */
        /* <DEDUP_REMOVED lines=9> */
.L_x_3068:
[----:B------:R-:W-:Y:S05]  /*3590*/  BSYNC.RECONVERGENT B1 ;  /* 0x0000000000017941 */ /* 0x000fea0003800200 */
.L_x_3066:
        /* <DEDUP_REMOVED lines=37> */
.L_x_3070:
        /* <DEDUP_REMOVED lines=17> */
.L_x_3071:
[----:B------:R-:W-:Y:S05]  /*3900*/  BSYNC.RECONVERGENT B1 ;  /* 0x0000000000017941 */ /* 0x000fea0003800200 */
.L_x_3069:
        /* <DEDUP_REMOVED lines=40> */
.L_x_3073:
        /* <DEDUP_REMOVED lines=17> */
.L_x_3074:
[----:B------:R-:W-:Y:S05]  /*3ca0*/  BSYNC.RECONVERGENT B1 ;  /* 0x0000000000017941 */ /* 0x000fea0003800200 */
.L_x_3072:
        /* <DEDUP_REMOVED lines=40> */
.L_x_3076:
        /* <DEDUP_REMOVED lines=17> */
.L_x_3077:
[----:B------:R-:W-:Y:S05]  /*4040*/  BSYNC.RECONVERGENT B1 ;  /* 0x0000000000017941 */ /* 0x000fea0003800200 */
.L_x_3075:
        /* <DEDUP_REMOVED lines=39> */
.L_x_3079:
        /* <DEDUP_REMOVED lines=17> */
.L_x_3080:
[----:B------:R-:W-:Y:S05]  /*43d0*/  BSYNC.RECONVERGENT B1 ;  /* 0x0000000000017941 */ /* 0x000fea0003800200 */
.L_x_3078:
        /* <DEDUP_REMOVED lines=39> */
.L_x_3082:
        /* <DEDUP_REMOVED lines=17> */
.L_x_3083:
[----:B------:R-:W-:Y:S05]  /*4760*/  BSYNC.RECONVERGENT B1 ;  /* 0x0000000000017941 */ /* 0x000fea0003800200 */
.L_x_3081:
        /* <DEDUP_REMOVED lines=40> */
.L_x_3085:
        /* <DEDUP_REMOVED lines=17> */
.L_x_3086:
[----:B------:R-:W-:Y:S05]  /*4b00*/  BSYNC.RECONVERGENT B1 ;  /* 0x0000000000017941 */ /* 0x000fea0003800200 */
.L_x_3084:
        /* <DEDUP_REMOVED lines=39> */
.L_x_3088:
        /* <DEDUP_REMOVED lines=17> */
.L_x_3089:
[----:B------:R-:W-:Y:S05]  /*4e90*/  BSYNC.RECONVERGENT B1 ;  /* 0x0000000000017941 */ /* 0x000fea0003800200 */
.L_x_3087:
        /* <DEDUP_REMOVED lines=15> */
.L_x_3065:
        /* <DEDUP_REMOVED lines=36> */
.L_x_3093:
        /* <DEDUP_REMOVED lines=15> */
.L_x_3094:
[----:B------:R-:W-:Y:S05]  /*52c0*/  BSYNC.RECONVERGENT B1 ;  /* 0x0000000000017941 */ /* 0x000fea0003800200 */
.L_x_3092:
        /* <DEDUP_REMOVED lines=38> */
.L_x_3096:
        /* <DEDUP_REMOVED lines=17> */
.L_x_3097:
[----:B------:R-:W-:Y:S05]  /*5640*/  BSYNC.RECONVERGENT B1 ;  /* 0x0000000000017941 */ /* 0x000fea0003800200 */
.L_x_3095:
        /* <DEDUP_REMOVED lines=39> */
.L_x_3099:
        /* <DEDUP_REMOVED lines=17> */
.L_x_3100:
[----:B------:R-:W-:Y:S05]  /*59d0*/  BSYNC.RECONVERGENT B1 ;  /* 0x0000000000017941 */ /* 0x000fea0003800200 */
.L_x_3098:
        /* <DEDUP_REMOVED lines=40> */
.L_x_3102:
        /* <DEDUP_REMOVED lines=17> */
.L_x_3103:
[----:B------:R-:W-:Y:S05]  /*5d70*/  BSYNC.RECONVERGENT B1 ;  /* 0x0000000000017941 */ /* 0x000fea0003800200 */
.L_x_3101:
        /* <DEDUP_REMOVED lines=11> */
.L_x_3091:
        /* <DEDUP_REMOVED lines=34> */
.L_x_3106:
        /* <DEDUP_REMOVED lines=15> */
.L_x_3107:
[----:B------:R-:W-:Y:S05]  /*6140*/  BSYNC.RECONVERGENT B1 ;  /* 0x0000000000017941 */ /* 0x000fea0003800200 */
.L_x_3105:
        /* <DEDUP_REMOVED lines=39> */
.L_x_3109:
        /* <DEDUP_REMOVED lines=17> */
.L_x_3110:
[----:B------:R-:W-:Y:S05]  /*64d0*/  BSYNC.RECONVERGENT B1 ;  /* 0x0000000000017941 */ /* 0x000fea0003800200 */
.L_x_3108:
        /* <DEDUP_REMOVED lines=11> */
.L_x_3104:
        /* <DEDUP_REMOVED lines=31> */
.L_x_3112:
[----:B------:R-:W-:Y:S01]  /*6780*/  MOV R30, R28 ;  /* 0x0000001c001e7202 */ /* 0x000fe20000000f00 */
[----:B------:R-:W-:Y:S01]  /*6790*/  IMAD.MOV.U32 R28, RZ, RZ, R24 ;  /* 0x000000ffff1c7224 */ /* 0x000fe200078e0018 */
[----:B------:R-:W-:Y:S02]  /*67a0*/  MOV R31, R25 ;  /* 0x00000019001f7202 */ /* 0x000fe40000000f00 */
[----:B------:R-:W-:-:S07]  /*67b0*/  MOV R32, 0x67d0 ;  /* 0x000067d000207802 */ /* 0x000fce0000000f00 */
[----:B------:R-:W-:Y:S05]  /*67c0*/  CALL.REL.NOINC `($__internal_33_$__cuda_sm20_rem_s64) ;  /* 0x0000001000e87944 */ /* 0x000fea0003c00000 */
.L_x_3113:
[----:B------:R-:W-:Y:S05]  /*67d0*/  BSYNC.RECONVERGENT B1 ;  /* 0x0000000000017941 */ /* 0x000fea0003800200 */
.L_x_3111:
        /* <DEDUP_REMOVED lines=9> */
.L_x_3064:
[----:B------:R-:W2:Y:S04]  /*6870*/  LDG.E.64 R6, desc[UR10][R6.64] ;  /* 0x0000000a06067981 */ /* 0x000ea8000c1e1b00 */
[----:B--2---:R1:W-:Y:S04]  /*6880*/  STS.64 [R2], R6 ;  /* 0x0000000602007388 */ /* 0x0043e80000000a00 */
[----:B------:R1:W-:Y:S02]  /*6890*/  STS.64 [R3], R18 ;  /* 0x0000001203007388 */ /* 0x0003e40000000a00 */
.L_x_3063:
[----:B------:R-:W-:Y:S05]  /*68a0*/  BSYNC.RECONVERGENT B0 ;  /* 0x0000000000007941 */ /* 0x000fea0003800200 */
.L_x_3015:
[----:B------:R-:W-:Y:S01]  /*68b0*/  BAR.SYNC.DEFER_BLOCKING 0x0 ;  /* 0x0000000000007b1d */ /* 0x000fe20000010000 */
[----:B------:R-:W-:-:S13]  /*68c0*/  ISETP.GE.U32.AND P0, PT, R5, 0x42, PT ;  /* 0x000000420500780c */ /* 0x000fda0003f06070 */
[----:B------:R-:W-:Y:S05]  /*68d0*/  @!P0 BRA `(.L_x_3114) ;  /* 0x0000000000808947 */ /* 0x000fea0003800000 */
.L_x_3119:
        /* <DEDUP_REMOVED lines=24> */
.L_x_3118:
[----:B------:R-:W-:Y:S05]  /*6a60*/  BSYNC.RELIABLE B1 ;  /* 0x0000000000017941 */ /* 0x000fea0003800100 */
.L_x_3117:
[----:B------:R2:W-:Y:S04]  /*6a70*/  STS.64 [R2], R10 ;  /* 0x0000000a02007388 */ /* 0x0005e80000000a00 */
[----:B-1----:R2:W-:Y:S02]  /*6a80*/  STS.64 [R3], R8 ;  /* 0x0000000803007388 */ /* 0x0025e40000000a00 */
.L_x_3116:
[----:B------:R-:W-:Y:S05]  /*6a90*/  BSYNC.RECONVERGENT B0 ;  /* 0x0000000000007941 */ /* 0x000fea0003800200 */
.L_x_3115:
[----:B------:R-:W-:Y:S05]  /*6aa0*/  WARPSYNC.ALL ;  /* 0x0000000000007948 */ /* 0x000fea0003800000 */
[----:B------:R-:W-:Y:S01]  /*6ab0*/  BAR.SYNC.DEFER_BLOCKING 0x0 ;  /* 0x0000000000007b1d */ /* 0x000fe20000010000 */
[----:B------:R-:W-:-:S13]  /*6ac0*/  ISETP.GT.U32.AND P0, PT, R4, 0x83, PT ;  /* 0x000000830400780c */ /* 0x000fda0003f04070 */
[----:B------:R-:W-:Y:S05]  /*6ad0*/  @P0 BRA `(.L_x_3119) ;  /* 0xfffffffc00800947 */ /* 0x000fea000383ffff */
.L_x_3114:
[----:B------:R-:W-:-:S13]  /*6ae0*/  ISETP.GT.U32.AND P0, PT, R0, 0x1f, PT ;  /* 0x0000001f0000780c */ /* 0x000fda0003f04070 */
[----:B------:R-:W-:Y:S05]  /*6af0*/  @P0 EXIT ;  /* 0x000000000000094d */ /* 0x000fea0003800000 */
[----:B------:R-:W-:Y:S01]  /*6b00*/  LDS.64 R4, [R2] ;  /* 0x0000000002047984 */ /* 0x000fe20000000a00 */
[----:B------:R-:W-:Y:S04]  /*6b10*/  BSSY.RECONVERGENT B0, `(.L_x_3120) ;  /* 0x0000017000007945 */ /* 0x000fe80003800200 */
[----:B------:R-:W-:Y:S01]  /*6b20*/  BSSY.RELIABLE B1, `(.L_x_3121) ;  /* 0x0000011000017945 */ /* 0x000fe20003800100 */
[----:B01----:R-:W0:Y:S02]  /*6b30*/  LDS.64 R6, [R2+0x100] ;  /* 0x0001000002067984 */ /* 0x003e240000000a00 */
        /* <DEDUP_REMOVED lines=15> */
.L_x_3122:
[----:B------:R-:W-:Y:S05]  /*6c30*/  BSYNC.RELIABLE B1 ;  /* 0x0000000000017941 */ /* 0x000fea0003800100 */
.L_x_3121:
[----:B------:R-:W0:Y:S04]  /*6c40*/  LDS.64 R4, [R3+0x100] ;  /* 0x0001000003047984 */ /* 0x000e280000000a00 */
[----:B0-----:R-:W-:Y:S04]  /*6c50*/  STS.64 [R3], R4 ;  /* 0x0000000403007388 */ /* 0x001fe80000000a00 */
[----:B------:R-:W0:Y:S04]  /*6c60*/  LDS.64 R6, [R2+0x100] ;  /* 0x0001000002067984 */ /* 0x000e280000000a00 */
[----:B0-----:R0:W-:Y:S02]  /*6c70*/  STS.64 [R2], R6 ;  /* 0x0000000602007388 */ /* 0x0011e40000000a00 */
.L_x_3123:
[----:B------:R-:W-:Y:S05]  /*6c80*/  BSYNC.RECONVERGENT B0 ;  /* 0x0000000000007941 */ /* 0x000fea0003800200 */
.L_x_3120:
        /* <DEDUP_REMOVED lines=20> */
.L_x_3126:
[----:B------:R-:W-:Y:S05]  /*6dd0*/  BSYNC.RELIABLE B2 ;  /* 0x0000000000027941 */ /* 0x000fea0003800100 */
.L_x_3125:
[----:B------:R-:W0:Y:S04]  /*6de0*/  LDS.64 R4, [R3+0x80] ;  /* 0x0000800003047984 */ /* 0x000e280000000a00 */
[----:B0-----:R-:W-:Y:S04]  /*6df0*/  STS.64 [R3], R4 ;  /* 0x0000000403007388 */ /* 0x001fe80000000a00 */
[----:B------:R-:W0:Y:S04]  /*6e00*/  LDS.64 R6, [R2+0x80] ;  /* 0x0000800002067984 */ /* 0x000e280000000a00 */
[----:B0-----:R0:W-:Y:S02]  /*6e10*/  STS.64 [R2], R6 ;  /* 0x0000000602007388 */ /* 0x0011e40000000a00 */
.L_x_3127:
[----:B------:R-:W-:Y:S05]  /*6e20*/  BSYNC.RECONVERGENT B0 ;  /* 0x0000000000007941 */ /* 0x000fea0003800200 */
.L_x_3124:
        /* <DEDUP_REMOVED lines=20> */
.L_x_3130:
[----:B------:R-:W-:Y:S05]  /*6f70*/  BSYNC.RELIABLE B3 ;  /* 0x0000000000037941 */ /* 0x000fea0003800100 */
.L_x_3129:
[----:B------:R-:W0:Y:S04]  /*6f80*/  LDS.64 R4, [R3+0x40] ;  /* 0x0000400003047984 */ /* 0x000e280000000a00 */
[----:B0-----:R-:W-:Y:S04]  /*6f90*/  STS.64 [R3], R4 ;  /* 0x0000000403007388 */ /* 0x001fe80000000a00 */
[----:B------:R-:W0:Y:S04]  /*6fa0*/  LDS.64 R6, [R2+0x40] ;  /* 0x0000400002067984 */ /* 0x000e280000000a00 */
[----:B0-----:R0:W-:Y:S02]  /*6fb0*/  STS.64 [R2], R6 ;  /* 0x0000000602007388 */ /* 0x0011e40000000a00 */
.L_x_3131:
[----:B------:R-:W-:Y:S05]  /*6fc0*/  BSYNC.RECONVERGENT B0 ;  /* 0x0000000000007941 */ /* 0x000fea0003800200 */
.L_x_3128:
        /* <DEDUP_REMOVED lines=20> */
.L_x_3134:
[----:B------:R-:W-:Y:S05]  /*7110*/  BSYNC.RELIABLE B4 ;  /* 0x0000000000047941 */ /* 0x000fea0003800100 */
.L_x_3133:
[----:B------:R-:W0:Y:S04]  /*7120*/  LDS.64 R4, [R3+0x20] ;  /* 0x0000200003047984 */ /* 0x000e280000000a00 */
[----:B0-----:R-:W-:Y:S04]  /*7130*/  STS.64 [R3], R4 ;  /* 0x0000000403007388 */ /* 0x001fe80000000a00 */
[----:B------:R-:W0:Y:S04]  /*7140*/  LDS.64 R6, [R2+0x20] ;  /* 0x0000200002067984 */ /* 0x000e280000000a00 */
[----:B0-----:R0:W-:Y:S02]  /*7150*/  STS.64 [R2], R6 ;  /* 0x0000000602007388 */ /* 0x0011e40000000a00 */
.L_x_3135:
[----:B------:R-:W-:Y:S05]  /*7160*/  BSYNC.RECONVERGENT B0 ;  /* 0x0000000000007941 */ /* 0x000fea0003800200 */
.L_x_3132:
        /* <DEDUP_REMOVED lines=20> */
.L_x_3138:
[----:B------:R-:W-:Y:S05]  /*72b0*/  BSYNC.RELIABLE B5 ;  /* 0x0000000000057941 */ /* 0x000fea0003800100 */
.L_x_3137:
[----:B------:R-:W0:Y:S04]  /*72c0*/  LDS.64 R4, [R3+0x10] ;  /* 0x0000100003047984 */ /* 0x000e280000000a00 */
[----:B0-----:R-:W-:Y:S04]  /*72d0*/  STS.64 [R3], R4 ;  /* 0x0000000403007388 */ /* 0x001fe80000000a00 */
[----:B------:R-:W0:Y:S04]  /*72e0*/  LDS.64 R6, [R2+0x10] ;  /* 0x0000100002067984 */ /* 0x000e280000000a00 */
[----:B0-----:R0:W-:Y:S02]  /*72f0*/  STS.64 [R2], R6 ;  /* 0x0000000602007388 */ /* 0x0011e40000000a00 */
.L_x_3139:
[----:B------:R-:W-:Y:S05]  /*7300*/  BSYNC.RECONVERGENT B0 ;  /* 0x0000000000007941 */ /* 0x000fea0003800200 */
.L_x_3136:
        /* <DEDUP_REMOVED lines=20> */
.L_x_3142:
[----:B------:R-:W-:Y:S05]  /*7450*/  BSYNC.RELIABLE B6 ;  /* 0x0000000000067941 */ /* 0x000fea0003800100 */
.L_x_3141:
[----:B------:R-:W0:Y:S04]  /*7460*/  LDS.64 R4, [R3+0x8] ;  /* 0x0000080003047984 */ /* 0x000e280000000a00 */
[----:B0-----:R-:W-:Y:S04]  /*7470*/  STS.64 [R3], R4 ;  /* 0x0000000403007388 */ /* 0x001fe80000000a00 */
[----:B------:R-:W0:Y:S04]  /*7480*/  LDS.64 R6, [R2+0x8] ;  /* 0x0000080002067984 */ /* 0x000e280000000a00 */
[----:B0-----:R0:W-:Y:S02]  /*7490*/  STS.64 [R2], R6 ;  /* 0x0000000602007388 */ /* 0x0011e40000000a00 */
.L_x_3143:
[----:B------:R-:W-:Y:S05]  /*74a0*/  BSYNC.RECONVERGENT B0 ;  /* 0x0000000000007941 */ /* 0x000fea0003800200 */
.L_x_3140:
        /* <DEDUP_REMOVED lines=25> */
        .weak           $__internal_32_$__cuda_sm20_div_s64
        .type           $__internal_32_$__cuda_sm20_div_s64,@function
        .size           $__internal_32_$__cuda_sm20_div_s64,($__internal_33_$__cuda_sm20_rem_s64 - $__internal_32_$__cuda_sm20_div_s64)
$__internal_32_$__cuda_sm20_div_s64:
        /* <DEDUP_REMOVED lines=82> */
[----:B------:R-:W-:Y:S06]  /*7b60*/  RET.REL.NODEC R10 `(nkd_i64) ;  /* 0xffffff840a247950 */ /* 0x000fec0003c3ffff */
        .weak           $__internal_33_$__cuda_sm20_rem_s64
        .type           $__internal_33_$__cuda_sm20_rem_s64,@function
        .size           $__internal_33_$__cuda_sm20_rem_s64,(.L_x_4869 - $__internal_33_$__cuda_sm20_rem_s64)
$__internal_33_$__cuda_sm20_rem_s64:
        /* <DEDUP_REMOVED lines=76> */
[----:B------:R-:W-:Y:S06]  /*8030*/  RET.REL.NODEC R32 `(nkd_i64) ;  /* 0xffffff7c20f07950 */ /* 0x000fec0003c3ffff */
.L_x_3144:
        /* <DEDUP_REMOVED lines=12> */
.L_x_4869:


//--------------------- .text.contiguous_reduce2_i64 --------------------------
	.section	.text.contiguous_reduce2_i64,"ax",@progbits
	.align	128
        .global         contiguous_reduce2_i64
        .type           contiguous_reduce2_i64,@function
        .size           contiguous_reduce2_i64,(.L_x_4930 - contiguous_reduce2_i64)
        .other          contiguous_reduce2_i64,@"STO_CUDA_ENTRY STV_DEFAULT"
contiguous_reduce2_i64:
.text.contiguous_reduce2_i64:
        /* <DEDUP_REMOVED lines=37> */
[----:B------:R-:W-:-:S13]  /*0250*/  ISETP.GE.AND.EX P0, PT, R7, R9, PT, P0 ;  /* 0x000000090700720c */ /* 0x000fda0003f06300 */
[----:B------:R-:W-:Y:S05]  /*0260*/  @P0 BRA `(.L_x_3147) ;  /* 0x0000000000140947 */ /* 0x000fea0003800000 */
[----:B------:R-:W0:Y:S02]  /*0270*/  LDCU.64 UR4, c[0x0][0x388] ;  /* 0x00007100ff0477ac */ /* 0x000e240008000a00 */
[----:B0-----:R-:W-:-:S04]  /*0280*/  IADD3 R6, P0, PT, R12, UR4, RZ ;  /* 0x000000040c067c10 */ /* 0x001fc8000ff1e0ff */
[----:B------:R-:W-:-:S06]  /*0290*/  IADD3.X R7, PT, PT, R14, UR5, RZ, P0, !PT ;  /* 0x000000050e077c10 */ /* 0x000fcc00087fe4ff */
[----:B------:R-:W5:Y:S01]  /*02a0*/  LDG.E.64 R6, desc[UR8][R6.64] ;  /* 0x0000000806067981 */ /* 0x000f62000c1e1b00 */
[----:B------:R-:W-:Y:S05]  /*02b0*/  BRA `(.L_x_3148) ;  /* 0x0000000000587947 */ /* 0x000fea0003800000 */
.L_x_3147:
        /* <DEDUP_REMOVED lines=9> */
.L_x_3150:
        /* <DEDUP_REMOVED lines=13> */
.L_x_3148:
[----:B------:R2:W-:Y:S04]  /*0420*/  STS.64 [R4], R8 ;  /* 0x0000000804007388 */ /* 0x0005e80000000a00 */
[----:B-----5:R2:W-:Y:S01]  /*0430*/  STS.64 [R3], R6 ;  /* 0x0000000603007388 */ /* 0x0205e20000000a00 */
[----:B------:R-:W-:Y:S05]  /*0440*/  BRA `(.L_x_3152) ;  /* 0x00000000004c7947 */ /* 0x000fea0003800000 */
.L_x_3151:
[----:B------:R-:W-:Y:S05]  /*0450*/  BSYNC.RELIABLE B1 ;  /* 0x0000000000017941 */ /* 0x000fea0003800100 */
.L_x_3149:
[----:B------:R1:W-:Y:S04]  /*0460*/  STS.64 [R4], R6 ;  /* 0x0000000604007388 */ /* 0x0003e80000000a00 */
[----:B-----5:R1:W-:Y:S01]  /*0470*/  STS.64 [R3], R10 ;  /* 0x0000000a03007388 */ /* 0x0203e20000000a00 */
[----:B------:R-:W-:Y:S05]  /*0480*/  BRA `(.L_x_3152) ;  /* 0x00000000003c7947 */ /* 0x000fea0003800000 */
.L_x_3146:
        /* <DEDUP_REMOVED lines=15> */
.L_x_3152:
[----:B------:R-:W-:Y:S05]  /*0580*/  BSYNC.RECONVERGENT B0 ;  /* 0x0000000000007941 */ /* 0x000fea0003800200 */
.L_x_3145:
[----:B------:R-:W-:Y:S05]  /*0590*/  WARPSYNC.ALL ;  /* 0x0000000000007948 */ /* 0x000fea0003800000 */
[----:B------:R-:W-:Y:S01]  /*05a0*/  BAR.SYNC.DEFER_BLOCKING 0x0 ;  /* 0x0000000000007b1d */ /* 0x000fe20000010000 */
[----:B------:R-:W-:-:S13]  /*05b0*/  ISETP.GE.U32.AND P0, PT, R5, 0x42, PT ;  /* 0x000000420500780c */ /* 0x000fda0003f06070 */
[----:B------:R-:W-:Y:S05]  /*05c0*/  @!P0 BRA `(.L_x_3153) ;  /* 0x0000000000808947 */ /* 0x000fea0003800000 */
.L_x_3158:
        /* <DEDUP_REMOVED lines=24> */
.L_x_3157:
[----:B------:R-:W-:Y:S05]  /*0750*/  BSYNC.RELIABLE B1 ;  /* 0x0000000000017941 */ /* 0x000fea0003800100 */
.L_x_3156:
[----:B------:R3:W-:Y:S04]  /*0760*/  STS.64 [R4], R10 ;  /* 0x0000000a04007388 */ /* 0x0007e80000000a00 */
[----:B-1----:R3:W-:Y:S02]  /*0770*/  STS.64 [R3], R8 ;  /* 0x0000000803007388 */ /* 0x0027e40000000a00 */
.L_x_3155:
[----:B------:R-:W-:Y:S05]  /*0780*/  BSYNC.RECONVERGENT B0 ;  /* 0x0000000000007941 */ /* 0x000fea0003800200 */
.L_x_3154:
[----:B------:R-:W-:Y:S05]  /*0790*/  WARPSYNC.ALL ;  /* 0x0000000000007948 */ /* 0x000fea0003800000 */
[----:B------:R-:W-:Y:S01]  /*07a0*/  BAR.SYNC.DEFER_BLOCKING 0x0 ;  /* 0x0000000000007b1d */ /* 0x000fe20000010000 */
[----:B------:R-:W-:-:S13]  /*07b0*/  ISETP.GT.U32.AND P0, PT, R12, 0x83, PT ;  /* 0x000000830c00780c */ /* 0x000fda0003f04070 */
[----:B------:R-:W-:Y:S05]  /*07c0*/  @P0 BRA `(.L_x_3158) ;  /* 0xfffffffc00800947 */ /* 0x000fea000383ffff */
.L_x_3153:
        /* <DEDUP_REMOVED lines=21> */
.L_x_3161:
[----:B------:R-:W-:Y:S05]  /*0920*/  BSYNC.RELIABLE B0 ;  /* 0x0000000000007941 */ /* 0x000fea0003800100 */
.L_x_3160:
[----:B------:R-:W0:Y:S04]  /*0930*/  LDS.64 R6, [R3+0x100] ;  /* 0x0001000003067984 */ /* 0x000e280000000a00 */
[----:B0-----:R-:W-:Y:S04]  /*0940*/  STS.64 [R3], R6 ;  /* 0x0000000603007388 */ /* 0x001fe80000000a00 */
[----:B------:R-:W0:Y:S04]  /*0950*/  LDS.64 R8, [R4+0x100] ;  /* 0x0001000004087984 */ /* 0x000e280000000a00 */
[----:B0-----:R0:W-:Y:S02]  /*0960*/  STS.64 [R4], R8 ;  /* 0x0000000804007388 */ /* 0x0011e40000000a00 */
.L_x_3162:
[----:B------:R-:W-:Y:S05]  /*0970*/  BSYNC.RECONVERGENT B1 ;  /* 0x0000000000017941 */ /* 0x000fea0003800200 */
.L_x_3159:
        /* <DEDUP_REMOVED lines=20> */
.L_x_3165:
[----:B------:R-:W-:Y:S05]  /*0ac0*/  BSYNC.RELIABLE B1 ;  /* 0x0000000000017941 */ /* 0x000fea0003800100 */
.L_x_3164:
[----:B------:R-:W0:Y:S04]  /*0ad0*/  LDS.64 R6, [R3+0x80] ;  /* 0x0000800003067984 */ /* 0x000e280000000a00 */
[----:B0-----:R-:W-:Y:S04]  /*0ae0*/  STS.64 [R3], R6 ;  /* 0x0000000603007388 */ /* 0x001fe80000000a00 */
[----:B------:R-:W0:Y:S04]  /*0af0*/  LDS.64 R8, [R4+0x80] ;  /* 0x0000800004087984 */ /* 0x000e280000000a00 */
[----:B0-----:R0:W-:Y:S02]  /*0b00*/  STS.64 [R4], R8 ;  /* 0x0000000804007388 */ /* 0x0011e40000000a00 */
.L_x_3166:
[----:B------:R-:W-:Y:S05]  /*0b10*/  BSYNC.RECONVERGENT B2 ;  /* 0x0000000000027941 */ /* 0x000fea0003800200 */
.L_x_3163:
        /* <DEDUP_REMOVED lines=20> */
.L_x_3169:
[----:B------:R-:W-:Y:S05]  /*0c60*/  BSYNC.RELIABLE B2 ;  /* 0x0000000000027941 */ /* 0x000fea0003800100 */
.L_x_3168:
[----:B------:R-:W0:Y:S04]  /*0c70*/  LDS.64 R6, [R3+0x40] ;  /* 0x0000400003067984 */ /* 0x000e280000000a00 */
[----:B0-----:R-:W-:Y:S04]  /*0c80*/  STS.64 [R3], R6 ;  /* 0x0000000603007388 */ /* 0x001fe80000000a00 */
[----:B------:R-:W0:Y:S04]  /*0c90*/  LDS.64 R8, [R4+0x40] ;  /* 0x0000400004087984 */ /* 0x000e280000000a00 */
[----:B0-----:R0:W-:Y:S02]  /*0ca0*/  STS.64 [R4], R8 ;  /* 0x0000000804007388 */ /* 0x0011e40000000a00 */
.L_x_3170:
[----:B------:R-:W-:Y:S05]  /*0cb0*/  BSYNC.RECONVERGENT B3 ;  /* 0x0000000000037941 */ /* 0x000fea0003800200 */
.L_x_3167:
        /* <DEDUP_REMOVED lines=20> */
.L_x_3173:
[----:B------:R-:W-:Y:S05]  /*0e00*/  BSYNC.RELIABLE B3 ;  /* 0x0000000000037941 */ /* 0x000fea0003800100 */
.L_x_3172:
[----:B------:R-:W0:Y:S04]  /*0e10*/  LDS.64 R6, [R3+0x20] ;  /* 0x0000200003067984 */ /* 0x000e280000000a00 */
[----:B0-----:R-:W-:Y:S04]  /*0e20*/  STS.64 [R3], R6 ;  /* 0x0000000603007388 */ /* 0x001fe80000000a00 */
[----:B------:R-:W0:Y:S04]  /*0e30*/  LDS.64 R8, [R4+0x20] ;  /* 0x0000200004087984 */ /* 0x000e280000000a00 */
[----:B0-----:R0:W-:Y:S02]  /*0e40*/  STS.64 [R4], R8 ;  /* 0x0000000804007388 */ /* 0x0011e40000000a00 */
.L_x_3174:
[----:B------:R-:W-:Y:S05]  /*0e50*/  BSYNC.RECONVERGENT B4 ;  /* 0x0000000000047941 */ /* 0x000fea0003800200 */
.L_x_3171:
        /* <DEDUP_REMOVED lines=20> */
.L_x_3177:
[----:B------:R-:W-:Y:S05]  /*0fa0*/  BSYNC.RELIABLE B4 ;  /* 0x0000000000047941 */ /* 0x000fea0003800100 */
.L_x_3176:
[----:B------:R-:W0:Y:S04]  /*0fb0*/  LDS.64 R6, [R3+0x10] ;  /* 0x0000100003067984 */ /* 0x000e280000000a00 */
[----:B0-----:R-:W-:Y:S04]  /*0fc0*/  STS.64 [R3], R6 ;  /* 0x0000000603007388 */ /* 0x001fe80000000a00 */
[----:B------:R-:W0:Y:S04]  /*0fd0*/  LDS.64 R8, [R4+0x10] ;  /* 0x0000100004087984 */ /* 0x000e280000000a00 */
[----:B0-----:R0:W-:Y:S02]  /*0fe0*/  STS.64 [R4], R8 ;  /* 0x0000000804007388 */ /* 0x0011e40000000a00 */
.L_x_3178:
[----:B------:R-:W-:Y:S05]  /*0ff0*/  BSYNC.RECONVERGENT B5 ;  /* 0x0000000000057941 */ /* 0x000fea0003800200 */
.L_x_3175:
        /* <DEDUP_REMOVED lines=20> */
.L_x_3181:
[----:B------:R-:W-:Y:S05]  /*1140*/  BSYNC.RELIABLE B6 ;  /* 0x0000000000067941 */ /* 0x000fea0003800100 */
.L_x_3180:
[----:B------:R-:W0:Y:S04]  /*1150*/  LDS.64 R6, [R3+0x8] ;  /* 0x0000080003067984 */ /* 0x000e280000000a00 */
[----:B0-----:R-:W-:Y:S04]  /*1160*/  STS.64 [R3], R6 ;  /* 0x0000000603007388 */ /* 0x001fe80000000a00 */
[----:B------:R-:W0:Y:S04]  /*1170*/  LDS.64 R8, [R4+0x8] ;  /* 0x0000080004087984 */ /* 0x000e280000000a00 */
[----:B0-----:R0:W-:Y:S02]  /*1180*/  STS.64 [R4], R8 ;  /* 0x0000000804007388 */ /* 0x0011e40000000a00 */
.L_x_3182:
[----:B------:R-:W-:Y:S05]  /*1190*/  BSYNC.RECONVERGENT B5 ;  /* 0x0000000000057941 */ /* 0x000fea0003800200 */
.L_x_3179:
        /* <DEDUP_REMOVED lines=15> */
.L_x_3183:
        /* <DEDUP_REMOVED lines=15> */
.L_x_4930:


//--------------------- .text.uncontiguous_reduce_i64 --------------------------
	.section	.text.uncontiguous_reduce_i64,"ax",@progbits
	.align	128
        .global         uncontiguous_reduce_i64
        .type           uncontiguous_reduce_i64,@function
        .size           uncontiguous_reduce_i64,(.L_x_4871 - uncontiguous_reduce_i64)
        .other          uncontiguous_reduce_i64,@"STO_CUDA_ENTRY STV_DEFAULT"
uncontiguous_reduce_i64:
.text.uncontiguous_reduce_i64:
        /* <DEDUP_REMOVED lines=53> */
.L_x_3212:
        /* <DEDUP_REMOVED lines=34> */
.L_x_3189:
[----:B------:R-:W-:Y:S01]  /*0570*/  IMAD.MOV.U32 R28, RZ, RZ, R20 ;  /* 0x000000ffff1c7224 */ /* 0x000fe200078e0014 */
[----:B------:R-:W-:Y:S01]  /*0580*/  MOV R3, R21 ;  /* 0x0000001500037202 */ /* 0x000fe20000000f00 */
[----:B------:R-:W-:Y:S01]  /*0590*/  IMAD.MOV.U32 R2, RZ, RZ, R18 ;  /* 0x000000ffff027224 */ /* 0x000fe200078e0012 */
[----:B------:R-:W-:Y:S02]  /*05a0*/  MOV R0, R19 ;  /* 0x0000001300007202 */ /* 0x000fe40000000f00 */
[----:B------:R-:W-:-:S07]  /*05b0*/  MOV R26, 0x5d0 ;  /* 0x000005d0001a7802 */ /* 0x000fce0000000f00 */
[----:B------:R-:W-:Y:S05]  /*05c0*/  CALL.REL.NOINC `($__internal_34_$__cuda_sm20_div_s64) ;  /* 0x0000007000607944 */ /* 0x000fea0003c00000 */
        /* <DEDUP_REMOVED lines=11> */
.L_x_3190:
[----:B------:R-:W-:Y:S05]  /*0680*/  BSYNC.RECONVERGENT B1 ;  /* 0x0000000000017941 */ /* 0x000fea0003800200 */
.L_x_3188:
        /* <DEDUP_REMOVED lines=36> */
.L_x_3192:
        /* <DEDUP_REMOVED lines=16> */
.L_x_3193:
[----:B------:R-:W-:Y:S05]  /*09d0*/  BSYNC.RECONVERGENT B1 ;  /* 0x0000000000017941 */ /* 0x000fea0003800200 */
.L_x_3191:
        /* <DEDUP_REMOVED lines=37> */
.L_x_3195:
[----:B------:R-:W-:Y:S01]  /*0c30*/  MOV R28, R20 ;  /* 0x00000014001c7202 */ /* 0x000fe20000000f00 */
[----:B------:R-:W-:Y:S01]  /*0c40*/  IMAD.MOV.U32 R3, RZ, RZ, R21 ;  /* 0x000000ffff037224 */ /* 0x000fe200078e0015 */
[----:B------:R-:W-:Y:S01]  /*0c50*/  MOV R2, R18 ;  /* 0x0000001200027202 */ /* 0x000fe20000000f00 */
[----:B------:R-:W-:Y:S01]  /*0c60*/  IMAD.MOV.U32 R0, RZ, RZ, R19 ;  /* 0x000000ffff007224 */ /* 0x000fe200078e0013 */
[----:B------:R-:W-:-:S07]  /*0c70*/  MOV R26, 0xc90 ;  /* 0x00000c90001a7802 */ /* 0x000fce0000000f00 */
[----:B------:R-:W-:Y:S05]  /*0c80*/  CALL.REL.NOINC `($__internal_34_$__cuda_sm20_div_s64) ;  /* 0x0000006800b07944 */ /* 0x000fea0003c00000 */
        /* <DEDUP_REMOVED lines=11> */
.L_x_3196:
[----:B------:R-:W-:Y:S05]  /*0d40*/  BSYNC.RECONVERGENT B1 ;  /* 0x0000000000017941 */ /* 0x000fea0003800200 */
.L_x_3194:
        /* <DEDUP_REMOVED lines=36> */
.L_x_3198:
[----:B------:R-:W-:Y:S01]  /*0f90*/  MOV R28, R36 ;  /* 0x00000024001c7202 */ /* 0x000fe20000000f00 */
[----:B------:R-:W-:Y:S01]  /*0fa0*/  IMAD.MOV.U32 R3, RZ, RZ, R37 ;  /* 0x000000ffff037224 */ /* 0x000fe200078e0025 */
[----:B------:R-:W-:Y:S01]  /*0fb0*/  MOV R2, R18 ;  /* 0x0000001200027202 */ /* 0x000fe20000000f00 */
[----:B------:R-:W-:Y:S01]  /*0fc0*/  IMAD.MOV.U32 R0, RZ, RZ, R19 ;  /* 0x000000ffff007224 */ /* 0x000fe200078e0013 */
[----:B------:R-:W-:-:S07]  /*0fd0*/  MOV R26, 0xff0 ;  /* 0x00000ff0001a7802 */ /* 0x000fce0000000f00 */
[----:B------:R-:W-:Y:S05]  /*0fe0*/  CALL.REL.NOINC `($__internal_34_$__cuda_sm20_div_s64) ;  /* 0x0000006400d87944 */ /* 0x000fea0003c00000 */
        /* <DEDUP_REMOVED lines=11> */
.L_x_3199:
[----:B------:R-:W-:Y:S05]  /*10a0*/  BSYNC.RECONVERGENT B1 ;  /* 0x0000000000017941 */ /* 0x000fea0003800200 */
.L_x_3197:
        /* <DEDUP_REMOVED lines=37> */
.L_x_3201:
        /* <DEDUP_REMOVED lines=17> */
.L_x_3202:
[----:B------:R-:W-:Y:S05]  /*1410*/  BSYNC.RECONVERGENT B1 ;  /* 0x0000000000017941 */ /* 0x000fea0003800200 */
.L_x_3200:
        /* <DEDUP_REMOVED lines=35> */
.L_x_3204:
[----:B------:R-:W-:Y:S01]  /*1650*/  MOV R28, R36 ;  /* 0x00000024001c7202 */ /* 0x000fe20000000f00 */
[----:B------:R-:W-:Y:S01]  /*1660*/  IMAD.MOV.U32 R3, RZ, RZ, R37 ;  /* 0x000000ffff037224 */ /* 0x000fe200078e0025 */
[----:B------:R-:W-:Y:S01]  /*1670*/  MOV R2, R18 ;  /* 0x0000001200027202 */ /* 0x000fe20000000f00 */
[----:B------:R-:W-:Y:S01]  /*1680*/  IMAD.MOV.U32 R0, RZ, RZ, R19 ;  /* 0x000000ffff007224 */ /* 0x000fe200078e0013 */
[----:B------:R-:W-:-:S07]  /*1690*/  MOV R26, 0x16b0 ;  /* 0x000016b0001a7802 */ /* 0x000fce0000000f00 */
[----:B------:R-:W-:Y:S05]  /*16a0*/  CALL.REL.NOINC `($__internal_34_$__cuda_sm20_div_s64) ;  /* 0x0000006000287944 */ /* 0x000fea0003c00000 */
        /* <DEDUP_REMOVED lines=10> */
.L_x_3205:
[----:B------:R-:W-:Y:S05]  /*1750*/  BSYNC.RECONVERGENT B1 ;  /* 0x0000000000017941 */ /* 0x000fea0003800200 */
.L_x_3203:
        /* <DEDUP_REMOVED lines=38> */
.L_x_3207:
        /* <DEDUP_REMOVED lines=17> */
.L_x_3208:
[----:B------:R-:W-:Y:S05]  /*1ad0*/  BSYNC.RECONVERGENT B1 ;  /* 0x0000000000017941 */ /* 0x000fea0003800200 */
.L_x_3206:
        /* <DEDUP_REMOVED lines=37> */
.L_x_3210:
        /* <DEDUP_REMOVED lines=17> */
.L_x_3211:
[----:B------:R-:W-:Y:S05]  /*1e40*/  BSYNC.RECONVERGENT B1 ;  /* 0x0000000000017941 */ /* 0x000fea0003800200 */
.L_x_3209:
        /* <DEDUP_REMOVED lines=10> */
.L_x_3187:
        /* <DEDUP_REMOVED lines=36> */
.L_x_3215:
[----:B------:R-:W-:Y:S01]  /*2130*/  MOV R28, R20 ;  /* 0x00000014001c7202 */ /* 0x000fe20000000f00 */
[----:B------:R-:W-:Y:S01]  /*2140*/  IMAD.MOV.U32 R3, RZ, RZ, R21 ;  /* 0x000000ffff037224 */ /* 0x000fe200078e0015 */
[----:B------:R-:W-:Y:S01]  /*2150*/  MOV R2, R18 ;  /* 0x0000001200027202 */ /* 0x000fe20000000f00 */
[----:B------:R-:W-:Y:S01]  /*2160*/  IMAD.MOV.U32 R0, RZ, RZ, R19 ;  /* 0x000000ffff007224 */ /* 0x000fe200078e0013 */
[----:B------:R-:W-:-:S07]  /*2170*/  MOV R26, 0x2190 ;  /* 0x00002190001a7802 */ /* 0x000fce0000000f00 */
[----:B------:R-:W-:Y:S05]  /*2180*/  CALL.REL.NOINC `($__internal_34_$__cuda_sm20_div_s64) ;  /* 0x0000005400707944 */ /* 0x000fea0003c00000 */
        /* <DEDUP_REMOVED lines=8> */
.L_x_3216:
[----:B------:R-:W-:Y:S05]  /*2210*/  BSYNC.RECONVERGENT B1 ;  /* 0x0000000000017941 */ /* 0x000fea0003800200 */
.L_x_3214:
        /* <DEDUP_REMOVED lines=36> */
.L_x_3218:
[----:B------:R-:W-:Y:S01]  /*2460*/  IMAD.MOV.U32 R28, RZ, RZ, R7 ;  /* 0x000000ffff1c7224 */ /* 0x000fe200078e0007 */
[----:B------:R-:W-:Y:S01]  /*2470*/  MOV R3, R6 ;  /* 0x0000000600037202 */ /* 0x000fe20000000f00 */
[----:B------:R-:W-:Y:S01]  /*2480*/  IMAD.MOV.U32 R2, RZ, RZ, R18 ;  /* 0x000000ffff027224 */ /* 0x000fe200078e0012 */
[----:B------:R-:W-:Y:S02]  /*2490*/  MOV R0, R19 ;  /* 0x0000001300007202 */ /* 0x000fe40000000f00 */
[----:B------:R-:W-:-:S07]  /*24a0*/  MOV R26, 0x24c0 ;  /* 0x000024c0001a7802 */ /* 0x000fce0000000f00 */
[----:B------:R-:W-:Y:S05]  /*24b0*/  CALL.REL.NOINC `($__internal_34_$__cuda_sm20_div_s64) ;  /* 0x0000005000a47944 */ /* 0x000fea0003c00000 */
        /* <DEDUP_REMOVED lines=12> */
.L_x_3219:
[----:B------:R-:W-:Y:S05]  /*2580*/  BSYNC.RECONVERGENT B1 ;  /* 0x0000000000017941 */ /* 0x000fea0003800200 */
.L_x_3217:
        /* <DEDUP_REMOVED lines=39> */
.L_x_3221:
        /* <DEDUP_REMOVED lines=17> */
.L_x_3222:
[----:B------:R-:W-:Y:S05]  /*2910*/  BSYNC.RECONVERGENT B1 ;  /* 0x0000000000017941 */ /* 0x000fea0003800200 */
.L_x_3220:
        /* <DEDUP_REMOVED lines=36> */
.L_x_3224:
[----:B------:R-:W-:Y:S01]  /*2b60*/  IMAD.MOV.U32 R28, RZ, RZ, R22 ;  /* 0x000000ffff1c7224 */ /* 0x000fe200078e0016 */
[----:B------:R-:W-:Y:S01]  /*2b70*/  MOV R3, R23 ;  /* 0x0000001700037202 */ /* 0x000fe20000000f00 */
[----:B------:R-:W-:Y:S01]  /*2b80*/  IMAD.MOV.U32 R2, RZ, RZ, R18 ;  /* 0x000000ffff027224 */ /* 0x000fe200078e0012 */
[----:B------:R-:W-:Y:S02]  /*2b90*/  MOV R0, R19 ;  /* 0x0000001300007202 */ /* 0x000fe40000000f00 */
[----:B------:R-:W-:-:S07]  /*2ba0*/  MOV R26, 0x2bc0 ;  /* 0x00002bc0001a7802 */ /* 0x000fce0000000f00 */
[----:B------:R-:W-:Y:S05]  /*2bb0*/  CALL.REL.NOINC `($__internal_34_$__cuda_sm20_div_s64) ;  /* 0x0000004800e47944 */ /* 0x000fea0003c00000 */
        /* <DEDUP_REMOVED lines=10> */
.L_x_3225:
[----:B------:R-:W-:Y:S05]  /*2c60*/  BSYNC.RECONVERGENT B1 ;  /* 0x0000000000017941 */ /* 0x000fea0003800200 */
.L_x_3223:
[----:B------:R-:W-:Y:S01]  /*2c70*/  IMAD.MOV.U32 R36, RZ, RZ, R8 ;  /* 0x000000ffff247224 */ /* 0x000fe200078e0008 */
[----:B------:R-:W-:Y:S01]  /*2c80*/  IADD3 R5, PT, PT, R5, -0x2, RZ ;  /* 0xfffffffe05057810 */ /* 0x000fe20007ffe0ff */
[----:B------:R-:W-:Y:S02]  /*2c90*/  IMAD R3, R3, R40, RZ ;  /* 0x0000002803037224 */ /* 0x000fe400078e02ff */
[----:B------:R-:W-:-:S04]  /*2ca0*/  IMAD.WIDE.U32 R36, R40, R2, R36 ;  /* 0x0000000228247225 */ /* 0x000fc800078e0024 */
[----:B------:R-:W-:Y:S01]  /*2cb0*/  IMAD R3, R41, R2, R3 ;  /* 0x0000000229037224 */ /* 0x000fe200078e0203 */
[----:B------:R-:W-:-:S03]  /*2cc0*/  MOV R9, R36 ;  /* 0x0000002400097202 */ /* 0x000fc60000000f00 */
[----:B------:R-:W-:-:S07]  /*2cd0*/  IMAD.IADD R8, R37, 0x1, R3 ;  /* 0x0000000125087824 */ /* 0x000fce00078e0203 */
.L_x_3213:
        /* <DEDUP_REMOVED lines=31> */
.L_x_3227:
[----:B------:R-:W-:Y:S01]  /*2ed0*/  IMAD.MOV.U32 R0, RZ, RZ, R20 ;  /* 0x000000ffff007224 */ /* 0x000fe200078e0014 */
[----:B------:R-:W-:Y:S01]  /*2ee0*/  MOV R25, R21 ;  /* 0x0000001500197202 */ /* 0x000fe20000000f00 */
[----:B------:R-:W-:Y:S01]  /*2ef0*/  IMAD.MOV.U32 R4, RZ, RZ, R22 ;  /* 0x000000ffff047224 */ /* 0x000fe200078e0016 */
[----:B------:R-:W-:Y:S02]  /*2f00*/  MOV R24, R23 ;  /* 0x0000001700187202 */ /* 0x000fe40000000f00 */
[----:B------:R-:W-:-:S07]  /*2f10*/  MOV R26, 0x2f30 ;  /* 0x00002f30001a7802 */ /* 0x000fce0000000f00 */
[----:B------:R-:W-:Y:S05]  /*2f20*/  CALL.REL.NOINC `($__internal_35_$__cuda_sm20_rem_s64) ;  /* 0x0000004c00547944 */ /* 0x000fea0003c00000 */
.L_x_3228:
[----:B------:R-:W-:Y:S05]  /*2f30*/  BSYNC.RECONVERGENT B1 ;  /* 0x0000000000017941 */ /* 0x000fea0003800200 */
.L_x_3226:
        /* <DEDUP_REMOVED lines=33> */
.L_x_3230:
[----:B------:R-:W-:Y:S01]  /*3150*/  MOV R4, R22 ;  /* 0x0000001600047202 */ /* 0x000fe20000000f00 */
[----:B------:R-:W-:Y:S01]  /*3160*/  IMAD.MOV.U32 R24, RZ, RZ, R23 ;  /* 0x000000ffff187224 */ /* 0x000fe200078e0017 */
[----:B------:R-:W-:Y:S01]  /*3170*/  MOV R0, R7 ;  /* 0x0000000700007202 */ /* 0x000fe20000000f00 */
[----:B------:R-:W-:Y:S01]  /*3180*/  IMAD.MOV.U32 R25, RZ, RZ, R6 ;  /* 0x000000ffff197224 */ /* 0x000fe200078e0006 */
[----:B------:R-:W-:-:S07]  /*3190*/  MOV R26, 0x31b0 ;  /* 0x000031b0001a7802 */ /* 0x000fce0000000f00 */
[----:B------:R-:W-:Y:S05]  /*31a0*/  CALL.REL.NOINC `($__internal_35_$__cuda_sm20_rem_s64) ;  /* 0x0000004800b47944 */ /* 0x000fea0003c00000 */
.L_x_3231:
[----:B------:R-:W-:Y:S05]  /*31b0*/  BSYNC.RECONVERGENT B1 ;  /* 0x0000000000017941 */ /* 0x000fea0003800200 */
.L_x_3229:
[----:B------:R-:W-:Y:S01]  /*31c0*/  MOV R4, R9 ;  /* 0x0000000900047202 */ /* 0x000fe20000000f00 */
[----:B------:R-:W-:Y:S02]  /*31d0*/  IMAD R3, R3, R32, RZ ;  /* 0x0000002003037224 */ /* 0x000fe400078e02ff */
[----:B------:R-:W-:Y:S02]  /*31e0*/  IMAD.MOV.U32 R5, RZ, RZ, R8 ;  /* 0x000000ffff057224 */ /* 0x000fe400078e0008 */
[-C--:B------:R-:W-:Y:S02]  /*31f0*/  IMAD R3, R33, R2.reuse, R3 ;  /* 0x0000000221037224 */ /* 0x080fe400078e0203 */
[----:B------:R-:W-:-:S04]  /*3200*/  IMAD.WIDE.U32 R4, R32, R2, R4 ;  /* 0x0000000220047225 */ /* 0x000fc800078e0004 */
[----:B------:R-:W-:Y:S01]  /*3210*/  IMAD.MOV.U32 R9, RZ, RZ, R4 ;  /* 0x000000ffff097224 */ /* 0x000fe200078e0004 */
[----:B------:R-:W-:-:S07]  /*3220*/  IADD3 R8, PT, PT, R5, R3, RZ ;  /* 0x0000000305087210 */ /* 0x000fce0007ffe0ff */
.L_x_3186:
        /* <DEDUP_REMOVED lines=9> */
[----:B------:R0:W-:Y:S04]  /*32c0*/  @!P0 STS.64 [R11], R4 ;  /* 0x000000040b008388 */ /* 0x0001e80000000a00 */
[----:B------:R0:W-:Y:S04]  /*32d0*/  @!P0 STS.64 [R12], R16 ;  /* 0x000000100c008388 */ /* 0x0001e80000000a00 */
[----:B------:R0:W-:Y:S04]  /*32e0*/  @P0 STS.64 [R11], R4 ;  /* 0x000000040b000388 */ /* 0x0001e80000000a00 */
[----:B------:R0:W-:Y:S01]  /*32f0*/  @P0 STS.64 [R12], R14 ;  /* 0x0000000e0c000388 */ /* 0x0001e20000000a00 */
[----:B------:R-:W-:Y:S05]  /*3300*/  BRA `(.L_x_3232) ;  /* 0x0000003400cc7947 */ /* 0x000fea0003800000 */
.L_x_3185:
        /* <DEDUP_REMOVED lines=25> */
.L_x_3259:
        /* <DEDUP_REMOVED lines=33> */
.L_x_3236:
[----:B------:R-:W-:Y:S01]  /*36b0*/  MOV R28, R16 ;  /* 0x00000010001c7202 */ /* 0x000fe20000000f00 */
[----:B------:R-:W-:Y:S01]  /*36c0*/  IMAD.MOV.U32 R3, RZ, RZ, R9 ;  /* 0x000000ffff037224 */ /* 0x000fe200078e0009 */
[----:B------:R-:W-:Y:S01]  /*36d0*/  MOV R2, R22 ;  /* 0x0000001600027202 */ /* 0x000fe20000000f00 */
[----:B------:R-:W-:Y:S01]  /*36e0*/  IMAD.MOV.U32 R0, RZ, RZ, R23 ;  /* 0x000000ffff007224 */ /* 0x000fe200078e0017 */
[----:B------:R-:W-:-:S07]  /*36f0*/  MOV R26, 0x3710 ;  /* 0x00003710001a7802 */ /* 0x000fce0000000f00 */
[----:B-1----:R-:W-:Y:S05]  /*3700*/  CALL.REL.NOINC `($__internal_34_$__cuda_sm20_div_s64) ;  /* 0x0000004000107944 */ /* 0x002fea0003c00000 */
        /* <DEDUP_REMOVED lines=10> */
.L_x_3237:
[----:B------:R-:W-:Y:S05]  /*37b0*/  BSYNC.RECONVERGENT B1 ;  /* 0x0000000000017941 */ /* 0x000fea0003800200 */
.L_x_3235:
        /* <DEDUP_REMOVED lines=38> */
.L_x_3239:
        /* <DEDUP_REMOVED lines=17> */
.L_x_3240:
[----:B------:R-:W-:Y:S05]  /*3b30*/  BSYNC.RECONVERGENT B1 ;  /* 0x0000000000017941 */ /* 0x000fea0003800200 */
.L_x_3238:
        /* <DEDUP_REMOVED lines=38> */
.L_x_3242:
        /* <DEDUP_REMOVED lines=17> */
.L_x_3243:
[----:B------:R-:W-:Y:S05]  /*3eb0*/  BSYNC.RECONVERGENT B1 ;  /* 0x0000000000017941 */ /* 0x000fea0003800200 */
.L_x_3241:
        /* <DEDUP_REMOVED lines=37> */
.L_x_3245:
        /* <DEDUP_REMOVED lines=17> */
.L_x_3246:
[----:B------:R-:W-:Y:S05]  /*4220*/  BSYNC.RECONVERGENT B1 ;  /* 0x0000000000017941 */ /* 0x000fea0003800200 */
.L_x_3244:
        /* <DEDUP_REMOVED lines=38> */
.L_x_3248:
        /* <DEDUP_REMOVED lines=17> */
.L_x_3249:
[----:B------:R-:W-:Y:S05]  /*45a0*/  BSYNC.RECONVERGENT B1 ;  /* 0x0000000000017941 */ /* 0x000fea0003800200 */
.L_x_3247:
        /* <DEDUP_REMOVED lines=38> */
.L_x_3251:
        /* <DEDUP_REMOVED lines=17> */
.L_x_3252:
[----:B------:R-:W-:Y:S05]  /*4920*/  BSYNC.RECONVERGENT B1 ;  /* 0x0000000000017941 */ /* 0x000fea0003800200 */
.L_x_3250:
        /* <DEDUP_REMOVED lines=38> */
.L_x_3254:
        /* <DEDUP_REMOVED lines=17> */
.L_x_3255:
[----:B------:R-:W-:Y:S05]  /*4ca0*/  BSYNC.RECONVERGENT B1 ;  /* 0x0000000000017941 */ /* 0x000fea0003800200 */
.L_x_3253:
        /* <DEDUP_REMOVED lines=38> */
.L_x_3257:
        /* <DEDUP_REMOVED lines=17> */
.L_x_3258:
[----:B------:R-:W-:Y:S05]  /*5020*/  BSYNC.RECONVERGENT B1 ;  /* 0x0000000000017941 */ /* 0x000fea0003800200 */
.L_x_3256:
        /* <DEDUP_REMOVED lines=11> */
.L_x_3234:
        /* <DEDUP_REMOVED lines=36> */
.L_x_3262:
        /* <DEDUP_REMOVED lines=16> */
.L_x_3263:
[----:B------:R-:W-:Y:S05]  /*5420*/  BSYNC.RECONVERGENT B1 ;  /* 0x0000000000017941 */ /* 0x000fea0003800200 */
.L_x_3261:
        /* <DEDUP_REMOVED lines=41> */
.L_x_3265:
        /* <DEDUP_REMOVED lines=16> */
.L_x_3266:
[----:B------:R-:W-:Y:S05]  /*57c0*/  BSYNC.RECONVERGENT B1 ;  /* 0x0000000000017941 */ /* 0x000fea0003800200 */
.L_x_3264:
        /* <DEDUP_REMOVED lines=40> */
.L_x_3268:
        /* <DEDUP_REMOVED lines=16> */
.L_x_3269:
[----:B------:R-:W-:Y:S05]  /*5b50*/  BSYNC.RECONVERGENT B1 ;  /* 0x0000000000017941 */ /* 0x000fea0003800200 */
.L_x_3267:
        /* <DEDUP_REMOVED lines=40> */
.L_x_3271:
        /* <DEDUP_REMOVED lines=17> */
.L_x_3272:
[----:B------:R-:W-:Y:S05]  /*5ef0*/  BSYNC.RECONVERGENT B1 ;  /* 0x0000000000017941 */ /* 0x000fea0003800200 */
.L_x_3270:
        /* <DEDUP_REMOVED lines=9> */
.L_x_3260:
        /* <DEDUP_REMOVED lines=35> */
.L_x_3275:
[----:B------:R-:W-:Y:S01]  /*61c0*/  IMAD.MOV.U32 R28, RZ, RZ, R16 ;  /* 0x000000ffff1c7224 */ /* 0x000fe200078e0010 */
[----:B------:R-:W-:Y:S01]  /*61d0*/  MOV R3, R9 ;  /* 0x0000000900037202 */ /* 0x000fe20000000f00 */
[----:B------:R-:W-:Y:S01]  /*61e0*/  IMAD.MOV.U32 R2, RZ, RZ, R18 ;  /* 0x000000ffff027224 */ /* 0x000fe200078e0012 */
[----:B------:R-:W-:Y:S02]  /*61f0*/  MOV R0, R19 ;  /* 0x0000001300007202 */ /* 0x000fe40000000f00 */
[----:B------:R-:W-:-:S07]  /*6200*/  MOV R26, 0x6220 ;  /* 0x00006220001a7802 */ /* 0x000fce0000000f00 */
[----:B------:R-:W-:Y:S05]  /*6210*/  CALL.REL.NOINC `($__internal_34_$__cuda_sm20_div_s64) ;  /* 0x00000014004c7944 */ /* 0x000fea0003c00000 */
        /* <DEDUP_REMOVED lines=10> */
.L_x_3276:
[----:B------:R-:W-:Y:S05]  /*62c0*/  BSYNC.RECONVERGENT B1 ;  /* 0x0000000000017941 */ /* 0x000fea0003800200 */
.L_x_3274:
        /* <DEDUP_REMOVED lines=40> */
.L_x_3278:
        /* <DEDUP_REMOVED lines=17> */
.L_x_3279:
[----:B------:R-:W-:Y:S05]  /*6660*/  BSYNC.RECONVERGENT B1 ;  /* 0x0000000000017941 */ /* 0x000fea0003800200 */
.L_x_3277:
        /* <DEDUP_REMOVED lines=9> */
.L_x_3273:
        /* <DEDUP_REMOVED lines=31> */
.L_x_3281:
[----:B------:R-:W-:Y:S01]  /*68f0*/  IMAD.MOV.U32 R4, RZ, RZ, R2 ;  /* 0x000000ffff047224 */ /* 0x000fe200078e0002 */
[----:B------:R-:W-:Y:S01]  /*6900*/  MOV R24, R3 ;  /* 0x0000000300187202 */ /* 0x000fe20000000f00 */
[----:B------:R-:W-:Y:S01]  /*6910*/  IMAD.MOV.U32 R25, RZ, RZ, R9 ;  /* 0x000000ffff197224 */ /* 0x000fe200078e0009 */
[----:B------:R-:W-:Y:S02]  /*6920*/  MOV R0, R16 ;  /* 0x0000001000007202 */ /* 0x000fe40000000f00 */
[----:B------:R-:W-:-:S07]  /*6930*/  MOV R26, 0x6950 ;  /* 0x00006950001a7802 */ /* 0x000fce0000000f00 */
[----:B------:R-:W-:Y:S05]  /*6940*/  CALL.REL.NOINC `($__internal_35_$__cuda_sm20_rem_s64) ;  /* 0x0000001000cc7944 */ /* 0x000fea0003c00000 */
.L_x_3282:
[----:B------:R-:W-:Y:S05]  /*6950*/  BSYNC.RECONVERGENT B1 ;  /* 0x0000000000017941 */ /* 0x000fea0003800200 */
.L_x_3280:
        /* <DEDUP_REMOVED lines=8> */
.L_x_3233:
[----:B------:R-:W0:Y:S02]  /*69e0*/  LDCU.64 UR14, c[0x0][0x390] ;  /* 0x00007200ff0e77ac */ /* 0x000e240008000a00 */
[----:B0-----:R-:W-:-:S04]  /*69f0*/  LEA R2, P0, R6, UR14, 0x3 ;  /* 0x0000000e06027c11 */ /* 0x001fc8000f8018ff */
[----:B------:R-:W-:-:S06]  /*6a00*/  LEA.HI.X R3, R6, UR15, R5, 0x3, P0 ;  /* 0x0000000f06037c11 */ /* 0x000fcc00080f1c05 */
[----:B------:R-:W2:Y:S04]  /*6a10*/  LDG.E.64 R2, desc[UR8][R2.64] ;  /* 0x0000000802027981 */ /* 0x000ea8000c1e1b00 */
[----:B--2---:R1:W-:Y:S04]  /*6a20*/  STS.64 [R11], R2 ;  /* 0x000000020b007388 */ /* 0x0043e80000000a00 */
[----:B------:R1:W-:Y:S02]  /*6a30*/  STS.64 [R12], R14 ;  /* 0x0000000e0c007388 */ /* 0x0003e40000000a00 */
.L_x_3232:
[----:B------:R-:W-:Y:S05]  /*6a40*/  BSYNC.RECONVERGENT B0 ;  /* 0x0000000000007941 */ /* 0x000fea0003800200 */
.L_x_3184:
[----:B------:R-:W-:Y:S01]  /*6a50*/  BAR.SYNC.DEFER_BLOCKING 0x0 ;  /* 0x0000000000007b1d */ /* 0x000fe20000010000 */
[----:B------:R-:W-:-:S13]  /*6a60*/  ISETP.GE.U32.AND P0, PT, R10, 0x42, PT ;  /* 0x000000420a00780c */ /* 0x000fda0003f06070 */
[----:B------:R-:W-:Y:S05]  /*6a70*/  @!P0 BRA `(.L_x_3283) ;  /* 0x0000000000808947 */ /* 0x000fea0003800000 */
.L_x_3288:
        /* <DEDUP_REMOVED lines=11> */
[----:B------:R-:W-:-:S13]  /*6b30*/  ISETP.GE.AND.EX P0, PT, R3, R7, PT, P0 ;  /* 0x000000070300720c */ /* 0x000fda0003f06300 */
        /* <DEDUP_REMOVED lines=12> */
.L_x_3287:
[----:B------:R-:W-:Y:S05]  /*6c00*/  BSYNC.RELIABLE B1 ;  /* 0x0000000000017941 */ /* 0x000fea0003800100 */
.L_x_3286:
[----:B------:R2:W-:Y:S04]  /*6c10*/  STS.64 [R11], R6 ;  /* 0x000000060b007388 */ /* 0x0005e80000000a00 */
[----:B-1----:R2:W-:Y:S02]  /*6c20*/  STS.64 [R12], R4 ;  /* 0x000000040c007388 */ /* 0x0025e40000000a00 */
.L_x_3285:
[----:B------:R-:W-:Y:S05]  /*6c30*/  BSYNC.RECONVERGENT B0 ;  /* 0x0000000000007941 */ /* 0x000fea0003800200 */
.L_x_3284:
[----:B------:R-:W-:Y:S05]  /*6c40*/  WARPSYNC.ALL ;  /* 0x0000000000007948 */ /* 0x000fea0003800000 */
[----:B------:R-:W-:Y:S01]  /*6c50*/  BAR.SYNC.DEFER_BLOCKING 0x0 ;  /* 0x0000000000007b1d */ /* 0x000fe20000010000 */
[----:B------:R-:W-:-:S13]  /*6c60*/  ISETP.GT.U32.AND P0, PT, R0, 0x83, PT ;  /* 0x000000830000780c */ /* 0x000fda0003f04070 */
[----:B------:R-:W-:Y:S05]  /*6c70*/  @P0 BRA `(.L_x_3288) ;  /* 0xfffffffc00800947 */ /* 0x000fea000383ffff */
.L_x_3283:
[----:B------:R-:W-:-:S13]  /*6c80*/  ISETP.GT.U32.AND P0, PT, R13, 0x1f, PT ;  /* 0x0000001f0d00780c */ /* 0x000fda0003f04070 */
[----:B------:R-:W-:Y:S05]  /*6c90*/  @P0 EXIT ;  /* 0x000000000000094d */ /* 0x000fea0003800000 */
[----:B-1----:R-:W-:Y:S01]  /*6ca0*/  LDS.64 R2, [R11] ;  /* 0x000000000b027984 */ /* 0x002fe20000000a00 */
[----:B------:R-:W-:Y:S04]  /*6cb0*/  BSSY.RECONVERGENT B0, `(.L_x_3289) ;  /* 0x0000017000007945 */ /* 0x000fe80003800200 */
[----:B------:R-:W-:Y:S01]  /*6cc0*/  BSSY.RELIABLE B1, `(.L_x_3290) ;  /* 0x0000011000017945 */ /* 0x000fe20003800100 */
[----:B0-2---:R-:W0:Y:S02]  /*6cd0*/  LDS.64 R4, [R11+0x100] ;  /* 0x000100000b047984 */ /* 0x005e240000000a00 */
        /* <DEDUP_REMOVED lines=15> */
.L_x_3291:
[----:B------:R-:W-:Y:S05]  /*6dd0*/  BSYNC.RELIABLE B1 ;  /* 0x0000000000017941 */ /* 0x000fea0003800100 */
.L_x_3290:
[----:B------:R-:W0:Y:S04]  /*6de0*/  LDS.64 R2, [R12+0x100] ;  /* 0x000100000c027984 */ /* 0x000e280000000a00 */
[----:B0-----:R-:W-:Y:S04]  /*6df0*/  STS.64 [R12], R2 ;  /* 0x000000020c007388 */ /* 0x001fe80000000a00 */
[----:B------:R-:W0:Y:S04]  /*6e00*/  LDS.64 R4, [R11+0x100] ;  /* 0x000100000b047984 */ /* 0x000e280000000a00 */
[----:B0-----:R0:W-:Y:S02]  /*6e10*/  STS.64 [R11], R4 ;  /* 0x000000040b007388 */ /* 0x0011e40000000a00 */
.L_x_3292:
[----:B------:R-:W-:Y:S05]  /*6e20*/  BSYNC.RECONVERGENT B0 ;  /* 0x0000000000007941 */ /* 0x000fea0003800200 */
.L_x_3289:
        /* <DEDUP_REMOVED lines=20> */
.L_x_3295:
[----:B------:R-:W-:Y:S05]  /*6f70*/  BSYNC.RELIABLE B2 ;  /* 0x0000000000027941 */ /* 0x000fea0003800100 */
.L_x_3294:
[----:B------:R-:W0:Y:S04]  /*6f80*/  LDS.64 R2, [R12+0x80] ;  /* 0x000080000c027984 */ /* 0x000e280000000a00 */
[----:B0-----:R-:W-:Y:S04]  /*6f90*/  STS.64 [R12], R2 ;  /* 0x000000020c007388 */ /* 0x001fe80000000a00 */
[----:B------:R-:W0:Y:S04]  /*6fa0*/  LDS.64 R4, [R11+0x80] ;  /* 0x000080000b047984 */ /* 0x000e280000000a00 */
[----:B0-----:R0:W-:Y:S02]  /*6fb0*/  STS.64 [R11], R4 ;  /* 0x000000040b007388 */ /* 0x0011e40000000a00 */
.L_x_3296:
[----:B------:R-:W-:Y:S05]  /*6fc0*/  BSYNC.RECONVERGENT B0 ;  /* 0x0000000000007941 */ /* 0x000fea0003800200 */
.L_x_3293:
        /* <DEDUP_REMOVED lines=20> */
.L_x_3299:
[----:B------:R-:W-:Y:S05]  /*7110*/  BSYNC.RELIABLE B3 ;  /* 0x0000000000037941 */ /* 0x000fea0003800100 */
.L_x_3298:
[----:B------:R-:W0:Y:S04]  /*7120*/  LDS.64 R2, [R12+0x40] ;  /* 0x000040000c027984 */ /* 0x000e280000000a00 */
[----:B0-----:R-:W-:Y:S04]  /*7130*/  STS.64 [R12], R2 ;  /* 0x000000020c007388 */ /* 0x001fe80000000a00 */
[----:B------:R-:W0:Y:S04]  /*7140*/  LDS.64 R4, [R11+0x40] ;  /* 0x000040000b047984 */ /* 0x000e280000000a00 */
[----:B0-----:R0:W-:Y:S02]  /*7150*/  STS.64 [R11], R4 ;  /* 0x000000040b007388 */ /* 0x0011e40000000a00 */
.L_x_3300:
[----:B------:R-:W-:Y:S05]  /*7160*/  BSYNC.RECONVERGENT B0 ;  /* 0x0000000000007941 */ /* 0x000fea0003800200 */
.L_x_3297:
        /* <DEDUP_REMOVED lines=20> */
.L_x_3303:
[----:B------:R-:W-:Y:S05]  /*72b0*/  BSYNC.RELIABLE B4 ;  /* 0x0000000000047941 */ /* 0x000fea0003800100 */
.L_x_3302:
[----:B------:R-:W0:Y:S04]  /*72c0*/  LDS.64 R2, [R12+0x20] ;  /* 0x000020000c027984 */ /* 0x000e280000000a00 */
[----:B0-----:R-:W-:Y:S04]  /*72d0*/  STS.64 [R12], R2 ;  /* 0x000000020c007388 */ /* 0x001fe80000000a00 */
[----:B------:R-:W0:Y:S04]  /*72e0*/  LDS.64 R4, [R11+0x20] ;  /* 0x000020000b047984 */ /* 0x000e280000000a00 */
[----:B0-----:R0:W-:Y:S02]  /*72f0*/  STS.64 [R11], R4 ;  /* 0x000000040b007388 */ /* 0x0011e40000000a00 */
.L_x_3304:
[----:B------:R-:W-:Y:S05]  /*7300*/  BSYNC.RECONVERGENT B0 ;  /* 0x0000000000007941 */ /* 0x000fea0003800200 */
.L_x_3301:
        /* <DEDUP_REMOVED lines=20> */
.L_x_3307:
[----:B------:R-:W-:Y:S05]  /*7450*/  BSYNC.RELIABLE B5 ;  /* 0x0000000000057941 */ /* 0x000fea0003800100 */
.L_x_3306:
[----:B------:R-:W0:Y:S04]  /*7460*/  LDS.64 R2, [R12+0x10] ;  /* 0x000010000c027984 */ /* 0x000e280000000a00 */
[----:B0-----:R-:W-:Y:S04]  /*7470*/  STS.64 [R12], R2 ;  /* 0x000000020c007388 */ /* 0x001fe80000000a00 */
[----:B------:R-:W0:Y:S04]  /*7480*/  LDS.64 R4, [R11+0x10] ;  /* 0x000010000b047984 */ /* 0x000e280000000a00 */
[----:B0-----:R0:W-:Y:S02]  /*7490*/  STS.64 [R11], R4 ;  /* 0x000000040b007388 */ /* 0x0011e40000000a00 */
.L_x_3308:
[----:B------:R-:W-:Y:S05]  /*74a0*/  BSYNC.RECONVERGENT B0 ;  /* 0x0000000000007941 */ /* 0x000fea0003800200 */
.L_x_3305:
        /* <DEDUP_REMOVED lines=20> */
.L_x_3311:
[----:B------:R-:W-:Y:S05]  /*75f0*/  BSYNC.RELIABLE B6 ;  /* 0x0000000000067941 */ /* 0x000fea0003800100 */
.L_x_3310:
[----:B------:R-:W0:Y:S04]  /*7600*/  LDS.64 R2, [R12+0x8] ;  /* 0x000008000c027984 */ /* 0x000e280000000a00 */
[----:B0-----:R-:W-:Y:S04]  /*7610*/  STS.64 [R12], R2 ;  /* 0x000000020c007388 */ /* 0x001fe80000000a00 */
[----:B------:R-:W0:Y:S04]  /*7620*/  LDS.64 R4, [R11+0x8] ;  /* 0x000008000b047984 */ /* 0x000e280000000a00 */
[----:B0-----:R0:W-:Y:S02]  /*7630*/  STS.64 [R11], R4 ;  /* 0x000000040b007388 */ /* 0x0011e40000000a00 */
.L_x_3312:
[----:B------:R-:W-:Y:S05]  /*7640*/  BSYNC.RECONVERGENT B0 ;  /* 0x0000000000007941 */ /* 0x000fea0003800200 */
.L_x_3309:
        /* <DEDUP_REMOVED lines=16> */
        .weak           $__internal_34_$__cuda_sm20_div_s64
        .type           $__internal_34_$__cuda_sm20_div_s64,@function
        .size           $__internal_34_$__cuda_sm20_div_s64,($__internal_35_$__cuda_sm20_rem_s64 - $__internal_34_$__cuda_sm20_div_s64)
$__internal_34_$__cuda_sm20_div_s64:
        /* <DEDUP_REMOVED lines=82> */
[----:B------:R-:W-:Y:S06]  /*7c70*/  RET.REL.NODEC R26 `(uncontiguous_reduce_i64) ;  /* 0xffffff801ae07950 */ /* 0x000fec0003c3ffff */
        .weak           $__internal_35_$__cuda_sm20_rem_s64
        .type           $__internal_35_$__cuda_sm20_rem_s64,@function
        .size           $__internal_35_$__cuda_sm20_rem_s64,(.L_x_4871 - $__internal_35_$__cuda_sm20_rem_s64)
$__internal_35_$__cuda_sm20_rem_s64:
        /* <DEDUP_REMOVED lines=76> */
[----:B------:R-:W-:Y:S06]  /*8140*/  RET.REL.NODEC R26 `(uncontiguous_reduce_i64) ;  /* 0xffffff7c1aac7950 */ /* 0x000fec0003c3ffff */
.L_x_3313:
        /* <DEDUP_REMOVED lines=11> */
.L_x_4871:


//--------------------- .text.contiguous_reduce_i64 --------------------------
	.section	.text.contiguous_reduce_i64,"ax",@progbits
	.align	128
        .global         contiguous_reduce_i64
        .type           contiguous_reduce_i64,@function
        .size           contiguous_reduce_i64,(.L_x_4932 - contiguous_reduce_i64)
        .other          contiguous_reduce_i64,@"STO_CUDA_ENTRY STV_DEFAULT"
contiguous_reduce_i64:
.text.contiguous_reduce_i64:
        /* <DEDUP_REMOVED lines=34> */
[----:B------:R-:W-:-:S13]  /*0220*/  ISETP.GE.AND.EX P0, PT, R11, R13, PT, P0 ;  /* 0x0000000d0b00720c */ /* 0x000fda0003f06300 */
[----:B------:R1:W-:Y:S04]  /*0230*/  @!P0 STS.64 [R4], R12 ;  /* 0x0000000c04008388 */ /* 0x0003e80000000a00 */
[----:B------:R1:W-:Y:S04]  /*0240*/  @!P0 STS.64 [R3], R8 ;  /* 0x0000000803008388 */ /* 0x0003e80000000a00 */
[----:B------:R1:W-:Y:S04]  /*0250*/  @P0 STS.64 [R4], R10 ;  /* 0x0000000a04000388 */ /* 0x0003e80000000a00 */
[----:B------:R1:W-:Y:S01]  /*0260*/  @P0 STS.64 [R3], R6 ;  /* 0x0000000603000388 */ /* 0x0003e20000000a00 */
[----:B------:R-:W-:Y:S05]  /*0270*/  BRA `(.L_x_3316) ;  /* 0x0000000000247947 */ /* 0x000fea0003800000 */
.L_x_3315:
        /* <DEDUP_REMOVED lines=9> */
.L_x_3316:
[----:B------:R-:W-:Y:S05]  /*0310*/  BSYNC.RECONVERGENT B0 ;  /* 0x0000000000007941 */ /* 0x000fea0003800200 */
.L_x_3314:
[----:B------:R-:W-:Y:S01]  /*0320*/  BAR.SYNC.DEFER_BLOCKING 0x0 ;  /* 0x0000000000007b1d */ /* 0x000fe20000010000 */
[----:B------:R-:W-:-:S13]  /*0330*/  ISETP.GE.U32.AND P0, PT, R5, 0x42, PT ;  /* 0x000000420500780c */ /* 0x000fda0003f06070 */
[----:B------:R-:W-:Y:S05]  /*0340*/  @!P0 BRA `(.L_x_3317) ;  /* 0x0000000000808947 */ /* 0x000fea0003800000 */
.L_x_3322:
        /* <DEDUP_REMOVED lines=24> */
.L_x_3321:
[----:B------:R-:W-:Y:S05]  /*04d0*/  BSYNC.RELIABLE B1 ;  /* 0x0000000000017941 */ /* 0x000fea0003800100 */
.L_x_3320:
[----:B------:R2:W-:Y:S04]  /*04e0*/  STS.64 [R4], R10 ;  /* 0x0000000a04007388 */ /* 0x0005e80000000a00 */
[----:B-1----:R2:W-:Y:S02]  /*04f0*/  STS.64 [R3], R8 ;  /* 0x0000000803007388 */ /* 0x0025e40000000a00 */
.L_x_3319:
[----:B------:R-:W-:Y:S05]  /*0500*/  BSYNC.RECONVERGENT B0 ;  /* 0x0000000000007941 */ /* 0x000fea0003800200 */
.L_x_3318:
[----:B------:R-:W-:Y:S05]  /*0510*/  WARPSYNC.ALL ;  /* 0x0000000000007948 */ /* 0x000fea0003800000 */
[----:B------:R-:W-:Y:S01]  /*0520*/  BAR.SYNC.DEFER_BLOCKING 0x0 ;  /* 0x0000000000007b1d */ /* 0x000fe20000010000 */
[----:B------:R-:W-:-:S13]  /*0530*/  ISETP.GT.U32.AND P0, PT, R12, 0x83, PT ;  /* 0x000000830c00780c */ /* 0x000fda0003f04070 */
[----:B------:R-:W-:Y:S05]  /*0540*/  @P0 BRA `(.L_x_3322) ;  /* 0xfffffffc00800947 */ /* 0x000fea000383ffff */
.L_x_3317:
[----:B------:R-:W-:-:S13]  /*0550*/  ISETP.GT.U32.AND P0, PT, R2, 0x1f, PT ;  /* 0x0000001f0200780c */ /* 0x000fda0003f04070 */
[----:B------:R-:W-:Y:S05]  /*0560*/  @P0 EXIT ;  /* 0x000000000000094d */ /* 0x000fea0003800000 */
[----:B01----:R-:W-:Y:S01]  /*0570*/  LDS.64 R6, [R4] ;  /* 0x0000000004067984 */ /* 0x003fe20000000a00 */
[----:B------:R-:W-:Y:S04]  /*0580*/  BSSY.RECONVERGENT B1, `(.L_x_3323) ;  /* 0x0000017000017945 */ /* 0x000fe80003800200 */
[----:B------:R-:W-:Y:S01]  /*0590*/  BSSY.RELIABLE B0, `(.L_x_3324) ;  /* 0x0000011000007945 */ /* 0x000fe20003800100 */
[----:B--2---:R-:W0:Y:S02]  /*05a0*/  LDS.64 R8, [R4+0x100] ;  /* 0x0001000004087984 */ /* 0x004e240000000a00 */
        /* <DEDUP_REMOVED lines=15> */
.L_x_3325:
[----:B------:R-:W-:Y:S05]  /*06a0*/  BSYNC.RELIABLE B0 ;  /* 0x0000000000007941 */ /* 0x000fea0003800100 */
.L_x_3324:
[----:B------:R-:W0:Y:S04]  /*06b0*/  LDS.64 R6, [R3+0x100] ;  /* 0x0001000003067984 */ /* 0x000e280000000a00 */
[----:B0-----:R-:W-:Y:S04]  /*06c0*/  STS.64 [R3], R6 ;  /* 0x0000000603007388 */ /* 0x001fe80000000a00 */
[----:B------:R-:W0:Y:S04]  /*06d0*/  LDS.64 R8, [R4+0x100] ;  /* 0x0001000004087984 */ /* 0x000e280000000a00 */
[----:B0-----:R0:W-:Y:S02]  /*06e0*/  STS.64 [R4], R8 ;  /* 0x0000000804007388 */ /* 0x0011e40000000a00 */
.L_x_3326:
[----:B------:R-:W-:Y:S05]  /*06f0*/  BSYNC.RECONVERGENT B1 ;  /* 0x0000000000017941 */ /* 0x000fea0003800200 */
.L_x_3323:
        /* <DEDUP_REMOVED lines=20> */
.L_x_3329:
[----:B------:R-:W-:Y:S05]  /*0840*/  BSYNC.RELIABLE B1 ;  /* 0x0000000000017941 */ /* 0x000fea0003800100 */
.L_x_3328:
[----:B------:R-:W0:Y:S04]  /*0850*/  LDS.64 R6, [R3+0x80] ;  /* 0x0000800003067984 */ /* 0x000e280000000a00 */
[----:B0-----:R-:W-:Y:S04]  /*0860*/  STS.64 [R3], R6 ;  /* 0x0000000603007388 */ /* 0x001fe80000000a00 */
[----:B------:R-:W0:Y:S04]  /*0870*/  LDS.64 R8, [R4+0x80] ;  /* 0x0000800004087984 */ /* 0x000e280000000a00 */
[----:B0-----:R0:W-:Y:S02]  /*0880*/  STS.64 [R4], R8 ;  /* 0x0000000804007388 */ /* 0x0011e40000000a00 */
.L_x_3330:
[----:B------:R-:W-:Y:S05]  /*0890*/  BSYNC.RECONVERGENT B2 ;  /* 0x0000000000027941 */ /* 0x000fea0003800200 */
.L_x_3327:
        /* <DEDUP_REMOVED lines=20> */
.L_x_3333:
[----:B------:R-:W-:Y:S05]  /*09e0*/  BSYNC.RELIABLE B2 ;  /* 0x0000000000027941 */ /* 0x000fea0003800100 */
.L_x_3332:
[----:B------:R-:W0:Y:S04]  /*09f0*/  LDS.64 R6, [R3+0x40] ;  /* 0x0000400003067984 */ /* 0x000e280000000a00 */
[----:B0-----:R-:W-:Y:S04]  /*0a00*/  STS.64 [R3], R6 ;  /* 0x0000000603007388 */ /* 0x001fe80000000a00 */
[----:B------:R-:W0:Y:S04]  /*0a10*/  LDS.64 R8, [R4+0x40] ;  /* 0x0000400004087984 */ /* 0x000e280000000a00 */
[----:B0-----:R0:W-:Y:S02]  /*0a20*/  STS.64 [R4], R8 ;  /* 0x0000000804007388 */ /* 0x0011e40000000a00 */
.L_x_3334:
[----:B------:R-:W-:Y:S05]  /*0a30*/  BSYNC.RECONVERGENT B3 ;  /* 0x0000000000037941 */ /* 0x000fea0003800200 */
.L_x_3331:
        /* <DEDUP_REMOVED lines=20> */
.L_x_3337:
[----:B------:R-:W-:Y:S05]  /*0b80*/  BSYNC.RELIABLE B3 ;  /* 0x0000000000037941 */ /* 0x000fea0003800100 */
.L_x_3336:
[----:B------:R-:W0:Y:S04]  /*0b90*/  LDS.64 R6, [R3+0x20] ;  /* 0x0000200003067984 */ /* 0x000e280000000a00 */
[----:B0-----:R-:W-:Y:S04]  /*0ba0*/  STS.64 [R3], R6 ;  /* 0x0000000603007388 */ /* 0x001fe80000000a00 */
[----:B------:R-:W0:Y:S04]  /*0bb0*/  LDS.64 R8, [R4+0x20] ;  /* 0x0000200004087984 */ /* 0x000e280000000a00 */
[----:B0-----:R0:W-:Y:S02]  /*0bc0*/  STS.64 [R4], R8 ;  /* 0x0000000804007388 */ /* 0x0011e40000000a00 */
.L_x_3338:
[----:B------:R-:W-:Y:S05]  /*0bd0*/  BSYNC.RECONVERGENT B4 ;  /* 0x0000000000047941 */ /* 0x000fea0003800200 */
.L_x_3335:
        /* <DEDUP_REMOVED lines=20> */
.L_x_3341:
[----:B------:R-:W-:Y:S05]  /*0d20*/  BSYNC.RELIABLE B4 ;  /* 0x0000000000047941 */ /* 0x000fea0003800100 */
.L_x_3340:
[----:B------:R-:W0:Y:S04]  /*0d30*/  LDS.64 R6, [R3+0x10] ;  /* 0x0000100003067984 */ /* 0x000e280000000a00 */
[----:B0-----:R-:W-:Y:S04]  /*0d40*/  STS.64 [R3], R6 ;  /* 0x0000000603007388 */ /* 0x001fe80000000a00 */
[----:B------:R-:W0:Y:S04]  /*0d50*/  LDS.64 R8, [R4+0x10] ;  /* 0x0000100004087984 */ /* 0x000e280000000a00 */
[----:B0-----:R0:W-:Y:S02]  /*0d60*/  STS.64 [R4], R8 ;  /* 0x0000000804007388 */ /* 0x0011e40000000a00 */
.L_x_3342:
[----:B------:R-:W-:Y:S05]  /*0d70*/  BSYNC.RECONVERGENT B5 ;  /* 0x0000000000057941 */ /* 0x000fea0003800200 */
.L_x_3339:
        /* <DEDUP_REMOVED lines=20> */
.L_x_3345:
[----:B------:R-:W-:Y:S05]  /*0ec0*/  BSYNC.RELIABLE B6 ;  /* 0x0000000000067941 */ /* 0x000fea0003800100 */
.L_x_3344:
[----:B------:R-:W0:Y:S04]  /*0ed0*/  LDS.64 R6, [R3+0x8] ;  /* 0x0000080003067984 */ /* 0x000e280000000a00 */
[----:B0-----:R-:W-:Y:S04]  /*0ee0*/  STS.64 [R3], R6 ;  /* 0x0000000603007388 */ /* 0x001fe80000000a00 */
[----:B------:R-:W0:Y:S04]  /*0ef0*/  LDS.64 R8, [R4+0x8] ;  /* 0x0000080004087984 */ /* 0x000e280000000a00 */
[----:B0-----:R0:W-:Y:S02]  /*0f00*/  STS.64 [R4], R8 ;  /* 0x0000000804007388 */ /* 0x0011e40000000a00 */
.L_x_3346:
[----:B------:R-:W-:Y:S05]  /*0f10*/  BSYNC.RECONVERGENT B5 ;  /* 0x0000000000057941 */ /* 0x000fea0003800200 */
.L_x_3343:
        /* <DEDUP_REMOVED lines=15> */
.L_x_3347:
        /* <DEDUP_REMOVED lines=15> */
.L_x_4932:


//--------------------- .text.nkd2_i32            --------------------------
	.section	.text.nkd2_i32,"ax",@progbits
	.align	128
        .global         nkd2_i32
        .type           nkd2_i32,@function
        .size           nkd2_i32,(.L_x_4933 - nkd2_i32)
        .other          nkd2_i32,@"STO_CUDA_ENTRY STV_DEFAULT"
nkd2_i32:
.text.nkd2_i32:
        /* <DEDUP_REMOVED lines=44> */
[----:B--2---:R-:W-:-:S13]  /*02c0*/  ISETP.GE.AND P0, PT, R17, R16, PT ;  /* 0x000000101100720c */ /* 0x004fda0003f06270 */
[----:B------:R-:W-:Y:S05]  /*02d0*/  @P0 BRA `(.L_x_3350) ;  /* 0x0000000000100947 */ /* 0x000fea0003800000 */
[----:B------:R-:W0:Y:S02]  /*02e0*/  LDC.64 R10, c[0x0][0x390] ;  /* 0x0000e400ff0a7b82 */ /* 0x000e240000000a00 */
[----:B0-----:R-:W-:-:S06]  /*02f0*/  IMAD.WIDE.U32 R10, R15, 0x8, R10 ;  /* 0x000000080f0a7825 */ /* 0x001fcc00078e000a */
[----:B------:R-:W5:Y:S01]  /*0300*/  LDG.E.64 R10, desc[UR10][R10.64] ;  /* 0x0000000a0a0a7981 */ /* 0x000f62000c1e1b00 */
[----:B------:R-:W-:Y:S05]  /*0310*/  BRA `(.L_x_3351) ;  /* 0x0000000000487947 */ /* 0x000fea0003800000 */
.L_x_3350:
[----:B------:R-:W-:Y:S01]  /*0320*/  ISETP.NE.AND P0, PT, R17, R16, PT ;  /* 0x000000101100720c */ /* 0x000fe20003f05270 */
[----:B------:R-:W-:-:S12]  /*0330*/  BSSY.RELIABLE B1, `(.L_x_3352) ;  /* 0x0000014000017945 */ /* 0x000fd80003800100 */
[----:B------:R-:W-:Y:S05]  /*0340*/  @!P0 BRA `(.L_x_3353) ;  /* 0x0000000000108947 */ /* 0x000fea0003800000 */
[----:B------:R-:W0:Y:S02]  /*0350*/  LDC.64 R10, c[0x0][0x390] ;  /* 0x0000e400ff0a7b82 */ /* 0x000e240000000a00 */
[----:B0-----:R-:W-:-:S06]  /*0360*/  IMAD.WIDE.U32 R10, R8, 0x8, R10 ;  /* 0x00000008080a7825 */ /* 0x001fcc00078e000a */
[----:B------:R-:W5:Y:S01]  /*0370*/  LDG.E.64 R10, desc[UR10][R10.64] ;  /* 0x0000000a0a0a7981 */ /* 0x000f62000c1e1b00 */
[----:B------:R-:W-:Y:S05]  /*0380*/  BRA `(.L_x_3354) ;  /* 0x0000000000387947 */ /* 0x000fea0003800000 */
.L_x_3353:
        /* <DEDUP_REMOVED lines=11> */
.L_x_3351:
[----:B------:R0:W-:Y:S04]  /*0440*/  STS [R4], R16 ;  /* 0x0000001004007388 */ /* 0x0001e80000000800 */
[----:B-----5:R0:W-:Y:S01]  /*0450*/  STS.64 [R6], R10 ;  /* 0x0000000a06007388 */ /* 0x0201e20000000a00 */
[----:B------:R-:W-:Y:S05]  /*0460*/  BRA `(.L_x_3355) ;  /* 0x00000000003c7947 */ /* 0x000fea0003800000 */
.L_x_3354:
[----:B------:R-:W-:Y:S05]  /*0470*/  BSYNC.RELIABLE B1 ;  /* 0x0000000000017941 */ /* 0x000fea0003800100 */
.L_x_3352:
[----:B------:R1:W-:Y:S04]  /*0480*/  STS [R4], R17 ;  /* 0x0000001104007388 */ /* 0x0003e80000000800 */
[----:B-----5:R1:W-:Y:S01]  /*0490*/  STS.64 [R6], R10 ;  /* 0x0000000a06007388 */ /* 0x0203e20000000a00 */
[----:B------:R-:W-:Y:S05]  /*04a0*/  BRA `(.L_x_3355) ;  /* 0x00000000002c7947 */ /* 0x000fea0003800000 */
.L_x_3349:
        /* <DEDUP_REMOVED lines=11> */
.L_x_3355:
[----:B------:R-:W-:Y:S05]  /*0560*/  BSYNC.RECONVERGENT B0 ;  /* 0x0000000000007941 */ /* 0x000fea0003800200 */
.L_x_3348:
[----:B------:R-:W-:Y:S05]  /*0570*/  WARPSYNC.ALL ;  /* 0x0000000000007948 */ /* 0x000fea0003800000 */
[----:B------:R-:W-:Y:S01]  /*0580*/  BAR.SYNC.DEFER_BLOCKING 0x0 ;  /* 0x0000000000007b1d */ /* 0x000fe20000010000 */
[----:B------:R-:W-:-:S13]  /*0590*/  ISETP.GE.U32.AND P0, PT, R9, 0x42, PT ;  /* 0x000000420900780c */ /* 0x000fda0003f06070 */
[----:B------:R-:W-:Y:S05]  /*05a0*/  @!P0 BRA `(.L_x_3356) ;  /* 0x0000000000808947 */ /* 0x000fea0003800000 */
.L_x_3361:
        /* <DEDUP_REMOVED lines=10> */
[----:B--2---:R-:W-:-:S13]  /*0650*/  ISETP.GE.AND P0, PT, R8, R15, PT ;  /* 0x0000000f0800720c */ /* 0x004fda0003f06270 */
        /* <DEDUP_REMOVED lines=13> */
.L_x_3360:
[----:B------:R-:W-:Y:S05]  /*0730*/  BSYNC.RELIABLE B1 ;  /* 0x0000000000017941 */ /* 0x000fea0003800100 */
.L_x_3359:
[----:B------:R3:W-:Y:S04]  /*0740*/  STS [R4], R15 ;  /* 0x0000000f04007388 */ /* 0x0007e80000000800 */
[----:B-1----:R3:W-:Y:S02]  /*0750*/  STS.64 [R6], R10 ;  /* 0x0000000a06007388 */ /* 0x0027e40000000a00 */
.L_x_3358:
[----:B------:R-:W-:Y:S05]  /*0760*/  BSYNC.RECONVERGENT B0 ;  /* 0x0000000000007941 */ /* 0x000fea0003800200 */
.L_x_3357:
[----:B------:R-:W-:Y:S05]  /*0770*/  WARPSYNC.ALL ;  /* 0x0000000000007948 */ /* 0x000fea0003800000 */
[----:B------:R-:W-:Y:S01]  /*0780*/  BAR.SYNC.DEFER_BLOCKING 0x0 ;  /* 0x0000000000007b1d */ /* 0x000fe20000010000 */
[----:B------:R-:W-:-:S13]  /*0790*/  ISETP.GT.U32.AND P0, PT, R14, 0x83, PT ;  /* 0x000000830e00780c */ /* 0x000fda0003f04070 */
[----:B------:R-:W-:Y:S05]  /*07a0*/  @P0 BRA `(.L_x_3361) ;  /* 0xfffffffc00800947 */ /* 0x000fea000383ffff */
.L_x_3356:
[----:B------:R-:W-:-:S13]  /*07b0*/  ISETP.GT.U32.AND P0, PT, R0, 0x1f, PT ;  /* 0x0000001f0000780c */ /* 0x000fda0003f04070 */
[----:B------:R-:W-:Y:S05]  /*07c0*/  @P0 EXIT ;  /* 0x000000000000094d */ /* 0x000fea0003800000 */
[----:B------:R-:W-:Y:S01]  /*07d0*/  LDS R8, [R4] ;  /* 0x0000000004087984 */ /* 0x000fe20000000800 */
[----:B------:R-:W-:Y:S04]  /*07e0*/  BSSY.RECONVERGENT B1, `(.L_x_3362) ;  /* 0x0000015000017945 */ /* 0x000fe80003800200 */
[----:B------:R-:W-:Y:S01]  /*07f0*/  BSSY.RELIABLE B0, `(.L_x_3363) ;  /* 0x000000f000007945 */ /* 0x000fe20003800100 */
[----:B------:R-:W4:Y:S02]  /*0800*/  LDS R9, [R4+0x80] ;  /* 0x0000800004097984 */ /* 0x000f240000000800 */
[----:B----4-:R-:W-:-:S13]  /*0810*/  ISETP.GE.AND P0, PT, R8, R9, PT ;  /* 0x000000090800720c */ /* 0x010fda0003f06270 */
        /* <DEDUP_REMOVED lines=12> */
.L_x_3364:
[----:B------:R-:W-:Y:S05]  /*08e0*/  BSYNC.RELIABLE B0 ;  /* 0x0000000000007941 */ /* 0x000fea0003800100 */
.L_x_3363:
[----:B------:R-:W4:Y:S04]  /*08f0*/  LDS.64 R8, [R6+0x100] ;  /* 0x0001000006087984 */ /* 0x000f280000000a00 */
[----:B----4-:R-:W-:Y:S04]  /*0900*/  STS.64 [R6], R8 ;  /* 0x0000000806007388 */ /* 0x010fe80000000a00 */
[----:B0123--:R-:W0:Y:S04]  /*0910*/  LDS R11, [R4+0x80] ;  /* 0x00008000040b7984 */ /* 0x00fe280000000800 */
[----:B0-----:R4:W-:Y:S02]  /*0920*/  STS [R4], R11 ;  /* 0x0000000b04007388 */ /* 0x0019e40000000800 */
.L_x_3365:
[----:B------:R-:W-:Y:S05]  /*0930*/  BSYNC.RECONVERGENT B1 ;  /* 0x0000000000017941 */ /* 0x000fea0003800200 */
.L_x_3362:
[----:B------:R-:W-:Y:S05]  /*0940*/  WARPSYNC.ALL ;  /* 0x0000000000007948 */ /* 0x000fea0003800000 */
[----:B------:R-:W-:Y:S01]  /*0950*/  LDS R8, [R4] ;  /* 0x0000000004087984 */ /* 0x000fe20000000800 */
[----:B------:R-:W-:Y:S04]  /*0960*/  BSSY.RECONVERGENT B2, `(.L_x_3366) ;  /* 0x0000015000027945 */ /* 0x000fe80003800200 */
[----:B------:R-:W-:Y:S01]  /*0970*/  BSSY.RELIABLE B1, `(.L_x_3367) ;  /* 0x000000f000017945 */ /* 0x000fe20003800100 */
[----:B------:R-:W5:Y:S02]  /*0980*/  LDS R9, [R4+0x40] ;  /* 0x0000400004097984 */ /* 0x000f640000000800 */
[----:B-----5:R-:W-:-:S13]  /*0990*/  ISETP.GE.AND P0, PT, R8, R9, PT ;  /* 0x000000090800720c */ /* 0x020fda0003f06270 */
        /* <DEDUP_REMOVED lines=12> */
.L_x_3368:
[----:B------:R-:W-:Y:S05]  /*0a60*/  BSYNC.RELIABLE B1 ;  /* 0x0000000000017941 */ /* 0x000fea0003800100 */
.L_x_3367:
[----:B------:R-:W5:Y:S04]  /*0a70*/  LDS.64 R8, [R6+0x80] ;  /* 0x0000800006087984 */ /* 0x000f680000000a00 */
[----:B-----5:R-:W-:Y:S04]  /*0a80*/  STS.64 [R6], R8 ;  /* 0x0000000806007388 */ /* 0x020fe80000000a00 */
[----:B01234-:R-:W0:Y:S04]  /*0a90*/  LDS R11, [R4+0x40] ;  /* 0x00004000040b7984 */ /* 0x01fe280000000800 */
[----:B0-----:R0:W-:Y:S02]  /*0aa0*/  STS [R4], R11 ;  /* 0x0000000b04007388 */ /* 0x0011e40000000800 */
.L_x_3369:
[----:B------:R-:W-:Y:S05]  /*0ab0*/  BSYNC.RECONVERGENT B2 ;  /* 0x0000000000027941 */ /* 0x000fea0003800200 */
.L_x_3366:
        /* <DEDUP_REMOVED lines=18> */
.L_x_3372:
[----:B------:R-:W-:Y:S05]  /*0be0*/  BSYNC.RELIABLE B2 ;  /* 0x0000000000027941 */ /* 0x000fea0003800100 */
.L_x_3371:
[----:B------:R-:W5:Y:S04]  /*0bf0*/  LDS.64 R8, [R6+0x40] ;  /* 0x0000400006087984 */ /* 0x000f680000000a00 */
[----:B-----5:R-:W-:Y:S04]  /*0c00*/  STS.64 [R6], R8 ;  /* 0x0000000806007388 */ /* 0x020fe80000000a00 */
[----:B01234-:R-:W0:Y:S04]  /*0c10*/  LDS R11, [R4+0x20] ;  /* 0x00002000040b7984 */ /* 0x01fe280000000800 */
[----:B0-----:R0:W-:Y:S02]  /*0c20*/  STS [R4], R11 ;  /* 0x0000000b04007388 */ /* 0x0011e40000000800 */
.L_x_3373:
[----:B------:R-:W-:Y:S05]  /*0c30*/  BSYNC.RECONVERGENT B3 ;  /* 0x0000000000037941 */ /* 0x000fea0003800200 */
.L_x_3370:
        /* <DEDUP_REMOVED lines=18> */
.L_x_3376:
[----:B------:R-:W-:Y:S05]  /*0d60*/  BSYNC.RELIABLE B3 ;  /* 0x0000000000037941 */ /* 0x000fea0003800100 */
.L_x_3375:
[----:B------:R-:W5:Y:S04]  /*0d70*/  LDS.64 R8, [R6+0x20] ;  /* 0x0000200006087984 */ /* 0x000f680000000a00 */
[----:B-----5:R-:W-:Y:S04]  /*0d80*/  STS.64 [R6], R8 ;  /* 0x0000000806007388 */ /* 0x020fe80000000a00 */
[----:B01234-:R-:W0:Y:S04]  /*0d90*/  LDS R11, [R4+0x10] ;  /* 0x00001000040b7984 */ /* 0x01fe280000000800 */
[----:B0-----:R0:W-:Y:S02]  /*0da0*/  STS [R4], R11 ;  /* 0x0000000b04007388 */ /* 0x0011e40000000800 */
.L_x_3377:
[----:B------:R-:W-:Y:S05]  /*0db0*/  BSYNC.RECONVERGENT B4 ;  /* 0x0000000000047941 */ /* 0x000fea0003800200 */
.L_x_3374:
        /* <DEDUP_REMOVED lines=18> */
.L_x_3380:
[----:B------:R-:W-:Y:S05]  /*0ee0*/  BSYNC.RELIABLE B4 ;  /* 0x0000000000047941 */ /* 0x000fea0003800100 */
.L_x_3379:
[----:B------:R-:W5:Y:S04]  /*0ef0*/  LDS.64 R8, [R6+0x10] ;  /* 0x0000100006087984 */ /* 0x000f680000000a00 */
[----:B-----5:R-:W-:Y:S04]  /*0f00*/  STS.64 [R6], R8 ;  /* 0x0000000806007388 */ /* 0x020fe80000000a00 */
[----:B01234-:R-:W0:Y:S04]  /*0f10*/  LDS R11, [R4+0x8] ;  /* 0x00000800040b7984 */ /* 0x01fe280000000800 */
[----:B0-----:R0:W-:Y:S02]  /*0f20*/  STS [R4], R11 ;  /* 0x0000000b04007388 */ /* 0x0011e40000000800 */
.L_x_3381:
[----:B------:R-:W-:Y:S05]  /*0f30*/  BSYNC.RECONVERGENT B5 ;  /* 0x0000000000057941 */ /* 0x000fea0003800200 */
.L_x_3378:
        /* <DEDUP_REMOVED lines=18> */
.L_x_3384:
[----:B------:R-:W-:Y:S05]  /*1060*/  BSYNC.RELIABLE B6 ;  /* 0x0000000000067941 */ /* 0x000fea0003800100 */
.L_x_3383:
[----:B------:R-:W5:Y:S04]  /*1070*/  LDS.64 R8, [R6+0x8] ;  /* 0x0000080006087984 */ /* 0x000f680000000a00 */
[----:B-----5:R-:W-:Y:S04]  /*1080*/  STS.64 [R6], R8 ;  /* 0x0000000806007388 */ /* 0x020fe80000000a00 */
[----:B01234-:R-:W0:Y:S04]  /*1090*/  LDS R11, [R4+0x4] ;  /* 0x00000400040b7984 */ /* 0x01fe280000000800 */
[----:B0-----:R0:W-:Y:S02]  /*10a0*/  STS [R4], R11 ;  /* 0x0000000b04007388 */ /* 0x0011e40000000800 */
.L_x_3385:
[----:B------:R-:W-:Y:S05]  /*10b0*/  BSYNC.RECONVERGENT B5 ;  /* 0x0000000000057941 */ /* 0x000fea0003800200 */
.L_x_3382:
        /* <DEDUP_REMOVED lines=19> */
.L_x_3386:
        /* <DEDUP_REMOVED lines=9> */
.L_x_4933:


//--------------------- .text.nkd_i32             --------------------------
	.section	.text.nkd_i32,"ax",@progbits
	.align	128
        .global         nkd_i32
        .type           nkd_i32,@function
        .size           nkd_i32,(.L_x_4873 - nkd_i32)
        .other          nkd_i32,@"STO_CUDA_ENTRY STV_DEFAULT"
nkd_i32:
.text.nkd_i32:
        /* <DEDUP_REMOVED lines=57> */
.L_x_3415:
        /* <DEDUP_REMOVED lines=33> */
.L_x_3392:
[----:B------:R-:W-:Y:S01]  /*05a0*/  MOV R14, R6 ;  /* 0x00000006000e7202 */ /* 0x000fe20000000f00 */
[----:B------:R-:W-:Y:S01]  /*05b0*/  IMAD.MOV.U32 R13, RZ, RZ, R7 ;  /* 0x000000ffff0d7224 */ /* 0x000fe200078e0007 */
[----:B------:R-:W-:Y:S01]  /*05c0*/  MOV R12, R28 ;  /* 0x0000001c000c7202 */ /* 0x000fe20000000f00 */
[----:B------:R-:W-:Y:S01]  /*05d0*/  IMAD.MOV.U32 R11, RZ, RZ, R29 ;  /* 0x000000ffff0b7224 */ /* 0x000fe200078e001d */
[----:B------:R-:W-:-:S07]  /*05e0*/  MOV R10, 0x600 ;  /* 0x00000600000a7802 */ /* 0x000fce0000000f00 */
[----:B------:R-:W-:Y:S05]  /*05f0*/  CALL.REL.NOINC `($__internal_36_$__cuda_sm20_div_s64) ;  /* 0x0000006c00d07944 */ /* 0x000fea0003c00000 */
        /* <DEDUP_REMOVED lines=9> */
.L_x_3393:
[----:B------:R-:W-:Y:S05]  /*0690*/  BSYNC.RECONVERGENT B1 ;  /* 0x0000000000017941 */ /* 0x000fea0003800200 */
.L_x_3391:
        /* <DEDUP_REMOVED lines=34> */
.L_x_3395:
        /* <DEDUP_REMOVED lines=15> */
.L_x_3396:
[----:B------:R-:W-:Y:S05]  /*09b0*/  BSYNC.RECONVERGENT B1 ;  /* 0x0000000000017941 */ /* 0x000fea0003800200 */
.L_x_3394:
        /* <DEDUP_REMOVED lines=36> */
.L_x_3398:
[----:B------:R-:W-:Y:S01]  /*0c00*/  MOV R14, R40 ;  /* 0x00000028000e7202 */ /* 0x000fe20000000f00 */
[----:B------:R-:W-:Y:S01]  /*0c10*/  IMAD.MOV.U32 R13, RZ, RZ, R41 ;  /* 0x000000ffff0d7224 */ /* 0x000fe200078e0029 */
[----:B------:R-:W-:Y:S01]  /*0c20*/  MOV R12, R24 ;  /* 0x00000018000c7202 */ /* 0x000fe20000000f00 */
[----:B------:R-:W-:Y:S01]  /*0c30*/  IMAD.MOV.U32 R11, RZ, RZ, R25 ;  /* 0x000000ffff0b7224 */ /* 0x000fe200078e0019 */
[----:B------:R-:W-:-:S07]  /*0c40*/  MOV R10, 0xc60 ;  /* 0x00000c60000a7802 */ /* 0x000fce0000000f00 */
[----:B------:R-:W-:Y:S05]  /*0c50*/  CALL.REL.NOINC `($__internal_36_$__cuda_sm20_div_s64) ;  /* 0x0000006800387944 */ /* 0x000fea0003c00000 */
        /* <DEDUP_REMOVED lines=10> */
.L_x_3399:
[----:B------:R-:W-:Y:S05]  /*0d00*/  BSYNC.RECONVERGENT B1 ;  /* 0x0000000000017941 */ /* 0x000fea0003800200 */
.L_x_3397:
        /* <DEDUP_REMOVED lines=35> */
.L_x_3401:
        /* <DEDUP_REMOVED lines=16> */
.L_x_3402:
[----:B------:R-:W-:Y:S05]  /*1040*/  BSYNC.RECONVERGENT B1 ;  /* 0x0000000000017941 */ /* 0x000fea0003800200 */
.L_x_3400:
        /* <DEDUP_REMOVED lines=37> */
.L_x_3404:
        /* <DEDUP_REMOVED lines=16> */
.L_x_3405:
[----:B------:R-:W-:Y:S05]  /*13a0*/  BSYNC.RECONVERGENT B1 ;  /* 0x0000000000017941 */ /* 0x000fea0003800200 */
.L_x_3403:
        /* <DEDUP_REMOVED lines=36> */
.L_x_3407:
[----:B------:R-:W-:Y:S01]  /*15f0*/  IMAD.MOV.U32 R14, RZ, RZ, R26 ;  /* 0x000000ffff0e7224 */ /* 0x000fe200078e001a */
[----:B------:R-:W-:Y:S01]  /*1600*/  MOV R13, R27 ;  /* 0x0000001b000d7202 */ /* 0x000fe20000000f00 */
[----:B------:R-:W-:Y:S01]  /*1610*/  IMAD.MOV.U32 R12, RZ, RZ, R24 ;  /* 0x000000ffff0c7224 */ /* 0x000fe200078e0018 */
[----:B------:R-:W-:Y:S02]  /*1620*/  MOV R11, R25 ;  /* 0x00000019000b7202 */ /* 0x000fe40000000f00 */
[----:B------:R-:W-:-:S07]  /*1630*/  MOV R10, 0x1650 ;  /* 0x00001650000a7802 */ /* 0x000fce0000000f00 */
[----:B------:R-:W-:Y:S05]  /*1640*/  CALL.REL.NOINC `($__internal_36_$__cuda_sm20_div_s64) ;  /* 0x0000005c00bc7944 */ /* 0x000fea0003c00000 */
        /* <DEDUP_REMOVED lines=10> */
.L_x_3408:
[----:B------:R-:W-:Y:S05]  /*16f0*/  BSYNC.RECONVERGENT B1 ;  /* 0x0000000000017941 */ /* 0x000fea0003800200 */
.L_x_3406:
        /* <DEDUP_REMOVED lines=35> */
.L_x_3410:
[----:B------:R-:W-:Y:S01]  /*1930*/  IMAD.MOV.U32 R14, RZ, RZ, R40 ;  /* 0x000000ffff0e7224 */ /* 0x000fe200078e0028 */
[----:B------:R-:W-:Y:S01]  /*1940*/  MOV R13, R41 ;  /* 0x00000029000d7202 */ /* 0x000fe20000000f00 */
[----:B------:R-:W-:Y:S01]  /*1950*/  IMAD.MOV.U32 R12, RZ, RZ, R26 ;  /* 0x000000ffff0c7224 */ /* 0x000fe200078e001a */
[----:B------:R-:W-:Y:S02]  /*1960*/  MOV R11, R27 ;  /* 0x0000001b000b7202 */ /* 0x000fe40000000f00 */
[----:B------:R-:W-:-:S07]  /*1970*/  MOV R10, 0x1990 ;  /* 0x00001990000a7802 */ /* 0x000fce0000000f00 */
[----:B------:R-:W-:Y:S05]  /*1980*/  CALL.REL.NOINC `($__internal_36_$__cuda_sm20_div_s64) ;  /* 0x0000005800ec7944 */ /* 0x000fea0003c00000 */
        /* <DEDUP_REMOVED lines=11> */
.L_x_3411:
[----:B------:R-:W-:Y:S05]  /*1a40*/  BSYNC.RECONVERGENT B1 ;  /* 0x0000000000017941 */ /* 0x000fea0003800200 */
.L_x_3409:
        /* <DEDUP_REMOVED lines=36> */
.L_x_3413:
[----:B------:R-:W-:Y:S01]  /*1c90*/  IMAD.MOV.U32 R14, RZ, RZ, R24 ;  /* 0x000000ffff0e7224 */ /* 0x000fe200078e0018 */
[----:B------:R-:W-:Y:S01]  /*1ca0*/  MOV R13, R25 ;  /* 0x00000019000d7202 */ /* 0x000fe20000000f00 */
[----:B------:R-:W-:Y:S01]  /*1cb0*/  IMAD.MOV.U32 R12, RZ, RZ, R26 ;  /* 0x000000ffff0c7224 */ /* 0x000fe200078e001a */
[----:B------:R-:W-:Y:S02]  /*1cc0*/  MOV R11, R27 ;  /* 0x0000001b000b7202 */ /* 0x000fe40000000f00 */
[----:B------:R-:W-:-:S07]  /*1cd0*/  MOV R10, 0x1cf0 ;  /* 0x00001cf0000a7802 */ /* 0x000fce0000000f00 */
[----:B------:R-:W-:Y:S05]  /*1ce0*/  CALL.REL.NOINC `($__internal_36_$__cuda_sm20_div_s64) ;  /* 0x0000005800147944 */ /* 0x000fea0003c00000 */
        /* <DEDUP_REMOVED lines=11> */
.L_x_3414:
[----:B------:R-:W-:Y:S05]  /*1da0*/  BSYNC.RECONVERGENT B1 ;  /* 0x0000000000017941 */ /* 0x000fea0003800200 */
.L_x_3412:
        /* <DEDUP_REMOVED lines=9> */
.L_x_3390:
        /* <DEDUP_REMOVED lines=36> */
.L_x_3418:
[----:B------:R-:W-:Y:S01]  /*2080*/  MOV R14, R6 ;  /* 0x00000006000e7202 */ /* 0x000fe20000000f00 */
[----:B------:R-:W-:Y:S01]  /*2090*/  IMAD.MOV.U32 R13, RZ, RZ, R7 ;  /* 0x000000ffff0d7224 */ /* 0x000fe200078e0007 */
[----:B------:R-:W-:Y:S01]  /*20a0*/  MOV R12, R8 ;  /* 0x00000008000c7202 */ /* 0x000fe20000000f00 */
[----:B------:R-:W-:Y:S01]  /*20b0*/  IMAD.MOV.U32 R11, RZ, RZ, R9 ;  /* 0x000000ffff0b7224 */ /* 0x000fe200078e0009 */
[----:B------:R-:W-:-:S07]  /*20c0*/  MOV R10, 0x20e0 ;  /* 0x000020e0000a7802 */ /* 0x000fce0000000f00 */
[----:B------:R-:W-:Y:S05]  /*20d0*/  CALL.REL.NOINC `($__internal_36_$__cuda_sm20_div_s64) ;  /* 0x0000005400187944 */ /* 0x000fea0003c00000 */
        /* <DEDUP_REMOVED lines=9> */
.L_x_3419:
[----:B------:R-:W-:Y:S05]  /*2170*/  BSYNC.RECONVERGENT B1 ;  /* 0x0000000000017941 */ /* 0x000fea0003800200 */
.L_x_3417:
        /* <DEDUP_REMOVED lines=34> */
.L_x_3421:
        /* <DEDUP_REMOVED lines=14> */
.L_x_3422:
[----:B------:R-:W-:Y:S05]  /*2480*/  BSYNC.RECONVERGENT B1 ;  /* 0x0000000000017941 */ /* 0x000fea0003800200 */
.L_x_3420:
        /* <DEDUP_REMOVED lines=36> */
.L_x_3424:
        /* <DEDUP_REMOVED lines=17> */
.L_x_3425:
[----:B------:R-:W-:Y:S05]  /*27e0*/  BSYNC.RECONVERGENT B1 ;  /* 0x0000000000017941 */ /* 0x000fea0003800200 */
.L_x_3423:
        /* <DEDUP_REMOVED lines=36> */
.L_x_3427:
        /* <DEDUP_REMOVED lines=17> */
.L_x_3428:
[----:B------:R-:W-:Y:S05]  /*2b40*/  BSYNC.RECONVERGENT B1 ;  /* 0x0000000000017941 */ /* 0x000fea0003800200 */
.L_x_3426:
[----:B------:R-:W-:Y:S01]  /*2b50*/  MOV R8, R26 ;  /* 0x0000001a00087202 */ /* 0x000fe20000000f00 */
[----:B------:R-:W-:Y:S02]  /*2b60*/  IMAD R11, R11, R32, RZ ;  /* 0x000000200b0b7224 */ /* 0x000fe400078e02ff */
[----:B------:R-:W-:Y:S02]  /*2b70*/  VIADD R4, R4, 0xfffffffe ;  /* 0xfffffffe04047836 */ /* 0x000fe40000000000 */
[----:B------:R-:W-:-:S04]  /*2b80*/  IMAD.WIDE.U32 R26, R32, R29, R8 ;  /* 0x0000001d201a7225 */ /* 0x000fc800078e0008 */
[----:B------:R-:W-:-:S05]  /*2b90*/  IMAD R11, R33, R29, R11 ;  /* 0x0000001d210b7224 */ /* 0x000fca00078e020b */
[----:B------:R-:W-:-:S07]  /*2ba0*/  IADD3 R27, PT, PT, R27, R11, RZ ;  /* 0x0000000b1b1b7210 */ /* 0x000fce0007ffe0ff */
.L_x_3416:
        /* <DEDUP_REMOVED lines=31> */
.L_x_3430:
[----:B------:R-:W-:Y:S01]  /*2da0*/  IMAD.MOV.U32 R28, RZ, RZ, R6 ;  /* 0x000000ffff1c7224 */ /* 0x000fe200078e0006 */
[----:B------:R-:W-:Y:S01]  /*2db0*/  MOV R31, R7 ;  /* 0x00000007001f7202 */ /* 0x000fe20000000f00 */
[----:B------:R-:W-:Y:S01]  /*2dc0*/  IMAD.MOV.U32 R30, RZ, RZ, R14 ;  /* 0x000000ffff1e7224 */ /* 0x000fe200078e000e */
[----:B------:R-:W-:Y:S02]  /*2dd0*/  MOV R29, R15 ;  /* 0x0000000f001d7202 */ /* 0x000fe40000000f00 */
[----:B------:R-:W-:-:S07]  /*2de0*/  MOV R32, 0x2e00 ;  /* 0x00002e0000207802 */ /* 0x000fce0000000f00 */
[----:B------:R-:W-:Y:S05]  /*2df0*/  CALL.REL.NOINC `($__internal_37_$__cuda_sm20_rem_s64) ;  /* 0x0000004c001c7944 */ /* 0x000fea0003c00000 */
.L_x_3431:
[----:B------:R-:W-:Y:S05]  /*2e00*/  BSYNC.RECONVERGENT B1 ;  /* 0x0000000000017941 */ /* 0x000fea0003800200 */
.L_x_3429:
        /* <DEDUP_REMOVED lines=30> */
.L_x_3433:
[----:B------:R-:W-:Y:S01]  /*2ff0*/  IMAD.MOV.U32 R30, RZ, RZ, R14 ;  /* 0x000000ffff1e7224 */ /* 0x000fe200078e000e */
[----:B------:R-:W-:Y:S01]  /*3000*/  MOV R29, R15 ;  /* 0x0000000f001d7202 */ /* 0x000fe20000000f00 */
[----:B------:R-:W-:Y:S01]  /*3010*/  IMAD.MOV.U32 R28, RZ, RZ, R24 ;  /* 0x000000ffff1c7224 */ /* 0x000fe200078e0018 */
[----:B------:R-:W-:Y:S02]  /*3020*/  MOV R31, R25 ;  /* 0x00000019001f7202 */ /* 0x000fe40000000f00 */
[----:B------:R-:W-:-:S07]  /*3030*/  MOV R32, 0x3050 ;  /* 0x0000305000207802 */ /* 0x000fce0000000f00 */
[----:B------:R-:W-:Y:S05]  /*3040*/  CALL.REL.NOINC `($__internal_37_$__cuda_sm20_rem_s64) ;  /* 0x0000004800887944 */ /* 0x000fea0003c00000 */
.L_x_3434:
[----:B------:R-:W-:Y:S05]  /*3050*/  BSYNC.RECONVERGENT B1 ;  /* 0x0000000000017941 */ /* 0x000fea0003800200 */
.L_x_3432:
[----:B------:R-:W-:Y:S02]  /*3060*/  IMAD R9, R9, R6, RZ ;  /* 0x0000000609097224 */ /* 0x000fe400078e02ff */
[----:B------:R-:W-:-:S04]  /*3070*/  IMAD.WIDE.U32 R26, R6, R8, R26 ;  /* 0x00000008061a7225 */ /* 0x000fc800078e001a */
[----:B------:R-:W-:-:S04]  /*3080*/  IMAD R9, R7, R8, R9 ;  /* 0x0000000807097224 */ /* 0x000fc800078e0209 */
[----:B------:R-:W-:-:S07]  /*3090*/  IMAD.IADD R27, R27, 0x1, R9 ;  /* 0x000000011b1b7824 */ /* 0x000fce00078e0209 */
.L_x_3389:
[----:B------:R-:W0:Y:S02]  /*30a0*/  LDCU.64 UR4, c[0x0][0x388] ;  /* 0x00007100ff0477ac */ /* 0x000e240008000a00 */
[----:B0-----:R-:W-:Y:S02]  /*30b0*/  LEA R6, P0, R22, UR4, 0x2 ;  /* 0x0000000416067c11 */ /* 0x001fe4000f8010ff */
[----:B------:R-:W-:Y:S02]  /*30c0*/  LEA R8, P1, R26, UR4, 0x2 ;  /* 0x000000041a087c11 */ /* 0x000fe4000f8210ff */
[----:B------:R-:W-:Y:S02]  /*30d0*/  LEA.HI.X R7, R22, UR5, R23, 0x2, P0 ;  /* 0x0000000516077c11 */ /* 0x000fe400080f1417 */
[----:B------:R-:W-:-:S04]  /*30e0*/  LEA.HI.X R9, R26, UR5, R27, 0x2, P1 ;  /* 0x000000051a097c11 */ /* 0x000fc800088f141b */
[----:B------:R-:W2:Y:S04]  /*30f0*/  LDG.E R7, desc[UR10][R6.64] ;  /* 0x0000000a06077981 */ /* 0x000ea8000c1e1900 */
[----:B------:R-:W2:Y:S02]  /*3100*/  LDG.E R8, desc[UR10][R8.64] ;  /* 0x0000000a08087981 */ /* 0x000ea4000c1e1900 */
[----:B--2---:R-:W-:-:S13]  /*3110*/  ISETP.GE.AND P0, PT, R7, R8, PT ;  /* 0x000000080700720c */ /* 0x004fda0003f06270 */
[----:B------:R-:W-:Y:S01]  /*3120*/  @!P0 MOV R21, RZ ;  /* 0x000000ff00158202 */ /* 0x000fe20000000f00 */
[----:B------:R0:W-:Y:S04]  /*3130*/  @!P0 STS [R2], R8 ;  /* 0x0000000802008388 */ /* 0x0001e80000000800 */
[----:B------:R0:W-:Y:S04]  /*3140*/  @!P0 STS.64 [R3], R20 ;  /* 0x0000001403008388 */ /* 0x0001e80000000a00 */
[----:B------:R0:W-:Y:S04]  /*3150*/  @P0 STS [R2], R7 ;  /* 0x0000000702000388 */ /* 0x0001e80000000800 */
[----:B------:R0:W-:Y:S01]  /*3160*/  @P0 STS.64 [R3], R18 ;  /* 0x0000001203000388 */ /* 0x0001e20000000a00 */
[----:B------:R-:W-:Y:S05]  /*3170*/  BRA `(.L_x_3435) ;  /* 0x0000003400c07947 */ /* 0x000fea0003800000 */
.L_x_3388:
        /* <DEDUP_REMOVED lines=16> */
.L_x_3462:
        /* <DEDUP_REMOVED lines=32> */
.L_x_3439:
[----:B------:R-:W-:Y:S01]  /*3480*/  IMAD.MOV.U32 R14, RZ, RZ, R24 ;  /* 0x000000ffff0e7224 */ /* 0x000fe200078e0018 */
[----:B------:R-:W-:Y:S01]  /*3490*/  MOV R13, R25 ;  /* 0x00000019000d7202 */ /* 0x000fe20000000f00 */
[----:B------:R-:W-:Y:S01]  /*34a0*/  IMAD.MOV.U32 R12, RZ, RZ, R8 ;  /* 0x000000ffff0c7224 */ /* 0x000fe200078e0008 */
[----:B------:R-:W-:Y:S02]  /*34b0*/  MOV R11, R9 ;  /* 0x00000009000b7202 */ /* 0x000fe40000000f00 */
[----:B------:R-:W-:-:S07]  /*34c0*/  MOV R10, 0x34e0 ;  /* 0x000034e0000a7802 */ /* 0x000fce0000000f00 */
[----:B------:R-:W-:Y:S05]  /*34d0*/  CALL.REL.NOINC `($__internal_36_$__cuda_sm20_div_s64) ;  /* 0x0000004000187944 */ /* 0x000fea0003c00000 */
        /* <DEDUP_REMOVED lines=9> */
.L_x_3440:
[----:B------:R-:W-:Y:S05]  /*3570*/  BSYNC.RECONVERGENT B1 ;  /* 0x0000000000017941 */ /* 0x000fea0003800200 */
.L_x_3438:
        /* <DEDUP_REMOVED lines=37> */
.L_x_3442:
        /* <DEDUP_REMOVED lines=17> */
.L_x_3443:
[----:B------:R-:W-:Y:S05]  /*38e0*/  BSYNC.RECONVERGENT B1 ;  /* 0x0000000000017941 */ /* 0x000fea0003800200 */
.L_x_3441:
        /* <DEDUP_REMOVED lines=40> */
.L_x_3445:
        /* <DEDUP_REMOVED lines=17> */
.L_x_3446:
[----:B------:R-:W-:Y:S05]  /*3c80*/  BSYNC.RECONVERGENT B1 ;  /* 0x0000000000017941 */ /* 0x000fea0003800200 */
.L_x_3444:
        /* <DEDUP_REMOVED lines=40> */
.L_x_3448:
        /* <DEDUP_REMOVED lines=17> */
.L_x_3449:
[----:B------:R-:W-:Y:S05]  /*4020*/  BSYNC.RECONVERGENT B1 ;  /* 0x0000000000017941 */ /* 0x000fea0003800200 */
.L_x_3447:
        /* <DEDUP_REMOVED lines=39> */
.L_x_3451:
        /* <DEDUP_REMOVED lines=17> */
.L_x_3452:
[----:B------:R-:W-:Y:S05]  /*43b0*/  BSYNC.RECONVERGENT B1 ;  /* 0x0000000000017941 */ /* 0x000fea0003800200 */
.L_x_3450:
        /* <DEDUP_REMOVED lines=39> */
.L_x_3454:
        /* <DEDUP_REMOVED lines=17> */
.L_x_3455:
[----:B------:R-:W-:Y:S05]  /*4740*/  BSYNC.RECONVERGENT B1 ;  /* 0x0000000000017941 */ /* 0x000fea0003800200 */
.L_x_3453:
        /* <DEDUP_REMOVED lines=40> */
.L_x_3457:
        /* <DEDUP_REMOVED lines=17> */
.L_x_3458:
[----:B------:R-:W-:Y:S05]  /*4ae0*/  BSYNC.RECONVERGENT B1 ;  /* 0x0000000000017941 */ /* 0x000fea0003800200 */
.L_x_3456:
        /* <DEDUP_REMOVED lines=39> */
.L_x_3460:
        /* <DEDUP_REMOVED lines=17> */
.L_x_3461:
[----:B------:R-:W-:Y:S05]  /*4e70*/  BSYNC.RECONVERGENT B1 ;  /* 0x0000000000017941 */ /* 0x000fea0003800200 */
.L_x_3459:
        /* <DEDUP_REMOVED lines=15> */
.L_x_3437:
        /* <DEDUP_REMOVED lines=36> */
.L_x_3465:
[----:B------:R-:W-:Y:S01]  /*51b0*/  IMAD.MOV.U32 R14, RZ, RZ, R24 ;  /* 0x000000ffff0e7224 */ /* 0x000fe200078e0018 */
[----:B------:R-:W-:Y:S01]  /*51c0*/  MOV R13, R25 ;  /* 0x00000019000d7202 */ /* 0x000fe20000000f00 */
[----:B------:R-:W-:Y:S01]  /*51d0*/  IMAD.MOV.U32 R12, RZ, RZ, R20 ;  /* 0x000000ffff0c7224 */ /* 0x000fe200078e0014 */
[----:B------:R-:W-:Y:S02]  /*51e0*/  MOV R11, R21 ;  /* 0x00000015000b7202 */ /* 0x000fe40000000f00 */
[----:B------:R-:W-:-:S07]  /*51f0*/  MOV R10, 0x5210 ;  /* 0x00005210000a7802 */ /* 0x000fce0000000f00 */
[----:B------:R-:W-:Y:S05]  /*5200*/  CALL.REL.NOINC `($__internal_36_$__cuda_sm20_div_s64) ;  /* 0x0000002000cc7944 */ /* 0x000fea0003c00000 */
        /* <DEDUP_REMOVED lines=9> */
.L_x_3466:
[----:B------:R-:W-:Y:S05]  /*52a0*/  BSYNC.RECONVERGENT B1 ;  /* 0x0000000000017941 */ /* 0x000fea0003800200 */
.L_x_3464:
        /* <DEDUP_REMOVED lines=38> */
.L_x_3468:
        /* <DEDUP_REMOVED lines=17> */
.L_x_3469:
[----:B------:R-:W-:Y:S05]  /*5620*/  BSYNC.RECONVERGENT B1 ;  /* 0x0000000000017941 */ /* 0x000fea0003800200 */
.L_x_3467:
        /* <DEDUP_REMOVED lines=39> */
.L_x_3471:
        /* <DEDUP_REMOVED lines=17> */
.L_x_3472:
[----:B------:R-:W-:Y:S05]  /*59b0*/  BSYNC.RECONVERGENT B1 ;  /* 0x0000000000017941 */ /* 0x000fea0003800200 */
.L_x_3470:
        /* <DEDUP_REMOVED lines=40> */
.L_x_3474:
        /* <DEDUP_REMOVED lines=17> */
.L_x_3475:
[----:B------:R-:W-:Y:S05]  /*5d50*/  BSYNC.RECONVERGENT B1 ;  /* 0x0000000000017941 */ /* 0x000fea0003800200 */
.L_x_3473:
        /* <DEDUP_REMOVED lines=11> */
.L_x_3463:
        /* <DEDUP_REMOVED lines=34> */
.L_x_3478:
[----:B------:R-:W-:Y:S01]  /*6030*/  MOV R14, R24 ;  /* 0x00000018000e7202 */ /* 0x000fe20000000f00 */
[----:B------:R-:W-:Y:S01]  /*6040*/  IMAD.MOV.U32 R13, RZ, RZ, R25 ;  /* 0x000000ffff0d7224 */ /* 0x000fe200078e0019 */
[----:B------:R-:W-:Y:S02]  /*6050*/  MOV R12, R8 ;  /* 0x00000008000c7202 */ /* 0x000fe40000000f00 */
[----:B------:R-:W-:Y:S02]  /*6060*/  MOV R11, R9 ;  /* 0x00000009000b7202 */ /* 0x000fe40000000f00 */
[----:B------:R-:W-:-:S07]  /*6070*/  MOV R10, 0x6090 ;  /* 0x00006090000a7802 */ /* 0x000fce0000000f00 */
[----:B------:R-:W-:Y:S05]  /*6080*/  CALL.REL.NOINC `($__internal_36_$__cuda_sm20_div_s64) ;  /* 0x00000014002c7944 */ /* 0x000fea0003c00000 */
        /* <DEDUP_REMOVED lines=9> */
.L_x_3479:
[----:B------:R-:W-:Y:S05]  /*6120*/  BSYNC.RECONVERGENT B1 ;  /* 0x0000000000017941 */ /* 0x000fea0003800200 */
.L_x_3477:
        /* <DEDUP_REMOVED lines=39> */
.L_x_3481:
        /* <DEDUP_REMOVED lines=17> */
.L_x_3482:
[----:B------:R-:W-:Y:S05]  /*64b0*/  BSYNC.RECONVERGENT B1 ;  /* 0x0000000000017941 */ /* 0x000fea0003800200 */
.L_x_3480:
        /* <DEDUP_REMOVED lines=11> */
.L_x_3476:
        /* <DEDUP_REMOVED lines=31> */
.L_x_3484:
[----:B------:R-:W-:Y:S01]  /*6760*/  MOV R30, R28 ;  /* 0x0000001c001e7202 */ /* 0x000fe20000000f00 */
[----:B------:R-:W-:Y:S01]  /*6770*/  IMAD.MOV.U32 R31, RZ, RZ, R25 ;  /* 0x000000ffff1f7224 */ /* 0x000fe200078e0019 */
[----:B------:R-:W-:Y:S02]  /*6780*/  MOV R28, R24 ;  /* 0x00000018001c7202 */ /* 0x000fe40000000f00 */
[----:B------:R-:W-:-:S07]  /*6790*/  MOV R32, 0x67b0 ;  /* 0x000067b000207802 */ /* 0x000fce0000000f00 */
[----:B------:R-:W-:Y:S05]  /*67a0*/  CALL.REL.NOINC `($__internal_37_$__cuda_sm20_rem_s64) ;  /* 0x0000001000b07944 */ /* 0x000fea0003c00000 */
.L_x_3485:
[----:B------:R-:W-:Y:S05]  /*67b0*/  BSYNC.RECONVERGENT B1 ;  /* 0x0000000000017941 */ /* 0x000fea0003800200 */
.L_x_3483:
        /* <DEDUP_REMOVED lines=9> */
.L_x_3436:
[----:B------:R-:W2:Y:S04]  /*6850*/  LDG.E R7, desc[UR10][R6.64] ;  /* 0x0000000a06077981 */ /* 0x000ea8000c1e1900 */
[----:B--2---:R1:W-:Y:S04]  /*6860*/  STS [R2], R7 ;  /* 0x0000000702007388 */ /* 0x0043e80000000800 */
[----:B------:R1:W-:Y:S02]  /*6870*/  STS.64 [R3], R18 ;  /* 0x0000001203007388 */ /* 0x0003e40000000a00 */
.L_x_3435:
[----:B------:R-:W-:Y:S05]  /*6880*/  BSYNC.RECONVERGENT B0 ;  /* 0x0000000000007941 */ /* 0x000fea0003800200 */
.L_x_3387:
[----:B------:R-:W-:Y:S01]  /*6890*/  BAR.SYNC.DEFER_BLOCKING 0x0 ;  /* 0x0000000000007b1d */ /* 0x000fe20000010000 */
[----:B------:R-:W-:-:S13]  /*68a0*/  ISETP.GE.U32.AND P0, PT, R5, 0x42, PT ;  /* 0x000000420500780c */ /* 0x000fda0003f06070 */
[----:B------:R-:W-:Y:S05]  /*68b0*/  @!P0 BRA `(.L_x_3486) ;  /* 0x0000000000808947 */ /* 0x000fea0003800000 */
.L_x_3491:
        /* <DEDUP_REMOVED lines=10> */
[----:B0-----:R-:W-:-:S13]  /*6960*/  ISETP.GE.AND P0, PT, R4, R11, PT ;  /* 0x0000000b0400720c */ /* 0x001fda0003f06270 */
[----:B-1----:R0:W1:Y:S01]  /*6970*/  @!P0 LDS.64 R6, [R9] ;  /* 0x0000000009068984 */ /* 0x0020620000000a00 */
        /* <DEDUP_REMOVED lines=12> */
.L_x_3490:
[----:B------:R-:W-:Y:S05]  /*6a40*/  BSYNC.RELIABLE B1 ;  /* 0x0000000000017941 */ /* 0x000fea0003800100 */
.L_x_3489:
[----:B------:R2:W-:Y:S04]  /*6a50*/  STS [R2], R11 ;  /* 0x0000000b02007388 */ /* 0x0005e80000000800 */
[----:B-1----:R2:W-:Y:S02]  /*6a60*/  STS.64 [R3], R6 ;  /* 0x0000000603007388 */ /* 0x0025e40000000a00 */
.L_x_3488:
[----:B------:R-:W-:Y:S05]  /*6a70*/  BSYNC.RECONVERGENT B0 ;  /* 0x0000000000007941 */ /* 0x000fea0003800200 */
.L_x_3487:
[----:B------:R-:W-:Y:S05]  /*6a80*/  WARPSYNC.ALL ;  /* 0x0000000000007948 */ /* 0x000fea0003800000 */
[----:B------:R-:W-:Y:S01]  /*6a90*/  BAR.SYNC.DEFER_BLOCKING 0x0 ;  /* 0x0000000000007b1d */ /* 0x000fe20000010000 */
[----:B------:R-:W-:-:S13]  /*6aa0*/  ISETP.GT.U32.AND P0, PT, R10, 0x83, PT ;  /* 0x000000830a00780c */ /* 0x000fda0003f04070 */
[----:B------:R-:W-:Y:S05]  /*6ab0*/  @P0 BRA `(.L_x_3491) ;  /* 0xfffffffc00800947 */ /* 0x000fea000383ffff */
.L_x_3486:
[----:B------:R-:W-:-:S13]  /*6ac0*/  ISETP.GT.U32.AND P0, PT, R0, 0x1f, PT ;  /* 0x0000001f0000780c */ /* 0x000fda0003f04070 */
[----:B------:R-:W-:Y:S05]  /*6ad0*/  @P0 EXIT ;  /* 0x000000000000094d */ /* 0x000fea0003800000 */
[----:B------:R-:W-:Y:S01]  /*6ae0*/  LDS R4, [R2] ;  /* 0x0000000002047984 */ /* 0x000fe20000000800 */
[----:B------:R-:W-:Y:S04]  /*6af0*/  BSSY.RECONVERGENT B0, `(.L_x_3492) ;  /* 0x0000015000007945 */ /* 0x000fe80003800200 */
[----:B------:R-:W-:Y:S01]  /*6b00*/  BSSY.RELIABLE B1, `(.L_x_3493) ;  /* 0x000000f000017945 */ /* 0x000fe20003800100 */
[----:B------:R-:W3:Y:S02]  /*6b10*/  LDS R5, [R2+0x80] ;  /* 0x0000800002057984 */ /* 0x000ee40000000800 */
[----:B---3--:R-:W-:-:S13]  /*6b20*/  ISETP.GE.AND P0, PT, R4, R5, PT ;  /* 0x000000050400720c */ /* 0x008fda0003f06270 */
[----:B------:R-:W-:Y:S05]  /*6b30*/  @!P0 BRA `(.L_x_3494) ;  /* 0x00000000002c8947 */ /* 0x000fea0003800000 */
[----:B------:R-:W-:Y:S04]  /*6b40*/  LDS R4, [R2] ;  /* 0x0000000002047984 */ /* 0x000fe80000000800 */
[----:B------:R-:W3:Y:S02]  /*6b50*/  LDS R5, [R2+0x80] ;  /* 0x0000800002057984 */ /* 0x000ee40000000800 */
        /* <DEDUP_REMOVED lines=9> */
.L_x_3494:
[----:B------:R-:W-:Y:S05]  /*6bf0*/  BSYNC.RELIABLE B1 ;  /* 0x0000000000017941 */ /* 0x000fea0003800100 */
.L_x_3493:
[----:B------:R-:W3:Y:S04]  /*6c00*/  LDS.64 R4, [R3+0x100] ;  /* 0x0001000003047984 */ /* 0x000ee80000000a00 */
[----:B---3--:R-:W-:Y:S04]  /*6c10*/  STS.64 [R3], R4 ;  /* 0x0000000403007388 */ /* 0x008fe80000000a00 */
[----:B012---:R-:W0:Y:S04]  /*6c20*/  LDS R7, [R2+0x80] ;  /* 0x0000800002077984 */ /* 0x007e280000000800 */
[----:B0-----:R3:W-:Y:S02]  /*6c30*/  STS [R2], R7 ;  /* 0x0000000702007388 */ /* 0x0017e40000000800 */
.L_x_3495:
[----:B------:R-:W-:Y:S05]  /*6c40*/  BSYNC.RECONVERGENT B0 ;  /* 0x0000000000007941 */ /* 0x000fea0003800200 */
.L_x_3492:
[----:B------:R-:W-:Y:S05]  /*6c50*/  WARPSYNC.ALL ;  /* 0x0000000000007948 */ /* 0x000fea0003800000 */
        /* <DEDUP_REMOVED lines=17> */
.L_x_3498:
[----:B------:R-:W-:Y:S05]  /*6d70*/  BSYNC.RELIABLE B2 ;  /* 0x0000000000027941 */ /* 0x000fea0003800100 */
.L_x_3497:
[----:B------:R-:W4:Y:S04]  /*6d80*/  LDS.64 R4, [R3+0x80] ;  /* 0x0000800003047984 */ /* 0x000f280000000a00 */
[----:B----4-:R-:W-:Y:S04]  /*6d90*/  STS.64 [R3], R4 ;  /* 0x0000000403007388 */ /* 0x010fe80000000a00 */
[----:B0123--:R-:W0:Y:S04]  /*6da0*/  LDS R7, [R2+0x40] ;  /* 0x0000400002077984 */ /* 0x00fe280000000800 */
[----:B0-----:R4:W-:Y:S02]  /*6db0*/  STS [R2], R7 ;  /* 0x0000000702007388 */ /* 0x0019e40000000800 */
.L_x_3499:
[----:B------:R-:W-:Y:S05]  /*6dc0*/  BSYNC.RECONVERGENT B0 ;  /* 0x0000000000007941 */ /* 0x000fea0003800200 */
.L_x_3496:
        /* <DEDUP_REMOVED lines=18> */
.L_x_3502:
[----:B------:R-:W-:Y:S05]  /*6ef0*/  BSYNC.RELIABLE B3 ;  /* 0x0000000000037941 */ /* 0x000fea0003800100 */
.L_x_3501:
[----:B------:R-:W5:Y:S04]  /*6f00*/  LDS.64 R4, [R3+0x40] ;  /* 0x0000400003047984 */ /* 0x000f680000000a00 */
[----:B-----5:R-:W-:Y:S04]  /*6f10*/  STS.64 [R3], R4 ;  /* 0x0000000403007388 */ /* 0x020fe80000000a00 */
[----:B01234-:R-:W0:Y:S04]  /*6f20*/  LDS R7, [R2+0x20] ;  /* 0x0000200002077984 */ /* 0x01fe280000000800 */
[----:B0-----:R0:W-:Y:S02]  /*6f30*/  STS [R2], R7 ;  /* 0x0000000702007388 */ /* 0x0011e40000000800 */
.L_x_3503:
[----:B------:R-:W-:Y:S05]  /*6f40*/  BSYNC.RECONVERGENT B0 ;  /* 0x0000000000007941 */ /* 0x000fea0003800200 */
.L_x_3500:
        /* <DEDUP_REMOVED lines=18> */
.L_x_3506:
[----:B------:R-:W-:Y:S05]  /*7070*/  BSYNC.RELIABLE B4 ;  /* 0x0000000000047941 */ /* 0x000fea0003800100 */
.L_x_3505:
[----:B------:R-:W5:Y:S04]  /*7080*/  LDS.64 R4, [R3+0x20] ;  /* 0x0000200003047984 */ /* 0x000f680000000a00 */
[----:B-----5:R-:W-:Y:S04]  /*7090*/  STS.64 [R3], R4 ;  /* 0x0000000403007388 */ /* 0x020fe80000000a00 */
[----:B01234-:R-:W0:Y:S04]  /*70a0*/  LDS R7, [R2+0x10] ;  /* 0x0000100002077984 */ /* 0x01fe280000000800 */
[----:B0-----:R0:W-:Y:S02]  /*70b0*/  STS [R2], R7 ;  /* 0x0000000702007388 */ /* 0x0011e40000000800 */
.L_x_3507:
[----:B------:R-:W-:Y:S05]  /*70c0*/  BSYNC.RECONVERGENT B0 ;  /* 0x0000000000007941 */ /* 0x000fea0003800200 */
.L_x_3504:
        /* <DEDUP_REMOVED lines=18> */
.L_x_3510:
[----:B------:R-:W-:Y:S05]  /*71f0*/  BSYNC.RELIABLE B5 ;  /* 0x0000000000057941 */ /* 0x000fea0003800100 */
.L_x_3509:
[----:B------:R-:W5:Y:S04]  /*7200*/  LDS.64 R4, [R3+0x10] ;  /* 0x0000100003047984 */ /* 0x000f680000000a00 */
[----:B-----5:R-:W-:Y:S04]  /*7210*/  STS.64 [R3], R4 ;  /* 0x0000000403007388 */ /* 0x020fe80000000a00 */
[----:B01234-:R-:W0:Y:S04]  /*7220*/  LDS R7, [R2+0x8] ;  /* 0x0000080002077984 */ /* 0x01fe280000000800 */
[----:B0-----:R0:W-:Y:S02]  /*7230*/  STS [R2], R7 ;  /* 0x0000000702007388 */ /* 0x0011e40000000800 */
.L_x_3511:
[----:B------:R-:W-:Y:S05]  /*7240*/  BSYNC.RECONVERGENT B0 ;  /* 0x0000000000007941 */ /* 0x000fea0003800200 */
.L_x_3508:
        /* <DEDUP_REMOVED lines=18> */
.L_x_3514:
[----:B------:R-:W-:Y:S05]  /*7370*/  BSYNC.RELIABLE B6 ;  /* 0x0000000000067941 */ /* 0x000fea0003800100 */
.L_x_3513:
[----:B------:R-:W5:Y:S04]  /*7380*/  LDS.64 R4, [R3+0x8] ;  /* 0x0000080003047984 */ /* 0x000f680000000a00 */
[----:B-----5:R-:W-:Y:S04]  /*7390*/  STS.64 [R3], R4 ;  /* 0x0000000403007388 */ /* 0x020fe80000000a00 */
[----:B01234-:R-:W0:Y:S04]  /*73a0*/  LDS R7, [R2+0x4] ;  /* 0x0000040002077984 */ /* 0x01fe280000000800 */
[----:B0-----:R0:W-:Y:S02]  /*73b0*/  STS [R2], R7 ;  /* 0x0000000702007388 */ /* 0x0011e40000000800 */
.L_x_3515:
[----:B------:R-:W-:Y:S05]  /*73c0*/  BSYNC.RECONVERGENT B0 ;  /* 0x0000000000007941 */ /* 0x000fea0003800200 */
.L_x_3512:
        /* <DEDUP_REMOVED lines=23> */
        .weak           $__internal_36_$__cuda_sm20_div_s64
        .type           $__internal_36_$__cuda_sm20_div_s64,@function
        .size           $__internal_36_$__cuda_sm20_div_s64,($__internal_37_$__cuda_sm20_rem_s64 - $__internal_36_$__cuda_sm20_div_s64)
$__internal_36_$__cuda_sm20_div_s64:
        /* <DEDUP_REMOVED lines=82> */
[----:B------:R-:W-:Y:S06]  /*7a60*/  RET.REL.NODEC R10 `(nkd_i32) ;  /* 0xffffff840a647950 */ /* 0x000fec0003c3ffff */
        .weak           $__internal_37_$__cuda_sm20_rem_s64
        .type           $__internal_37_$__cuda_sm20_rem_s64,@function
        .size           $__internal_37_$__cuda_sm20_rem_s64,(.L_x_4873 - $__internal_37_$__cuda_sm20_rem_s64)
$__internal_37_$__cuda_sm20_rem_s64:
        /* <DEDUP_REMOVED lines=76> */
[----:B------:R-:W-:Y:S06]  /*7f30*/  RET.REL.NODEC R32 `(nkd_i32) ;  /* 0xffffff8020307950 */ /* 0x000fec0003c3ffff */
.L_x_3516:
        /* <DEDUP_REMOVED lines=12> */
.L_x_4873:


//--------------------- .text.contiguous_reduce2_i32 --------------------------
	.section	.text.contiguous_reduce2_i32,"ax",@progbits
	.align	128
        .global         contiguous_reduce2_i32
        .type           contiguous_reduce2_i32,@function
        .size           contiguous_reduce2_i32,(.L_x_4935 - contiguous_reduce2_i32)
        .other          contiguous_reduce2_i32,@"STO_CUDA_ENTRY STV_DEFAULT"
contiguous_reduce2_i32:
.text.contiguous_reduce2_i32:
        /* <DEDUP_REMOVED lines=31> */
[----:B--2---:R-:W-:-:S13]  /*01f0*/  ISETP.GE.AND P0, PT, R13, R14, PT ;  /* 0x0000000e0d00720c */ /* 0x004fda0003f06270 */
[----:B------:R-:W-:Y:S05]  /*0200*/  @P0 BRA `(.L_x_3519) ;  /* 0x0000000000140947 */ /* 0x000fea0003800000 */
[----:B------:R-:W0:Y:S02]  /*0210*/  LDCU.64 UR4, c[0x0][0x388] ;  /* 0x00007100ff0477ac */ /* 0x000e240008000a00 */
[----:B0-----:R-:W-:-:S04]  /*0220*/  LEA R6, P0, R12, UR4, 0x3 ;  /* 0x000000040c067c11 */ /* 0x001fc8000f8018ff */
[----:B------:R-:W-:-:S06]  /*0230*/  LEA.HI.X R7, R12, UR5, RZ, 0x3, P0 ;  /* 0x000000050c077c11 */ /* 0x000fcc00080f1cff */
[----:B------:R-:W5:Y:S01]  /*0240*/  LDG.E.64 R6, desc[UR8][R6.64] ;  /* 0x0000000806067981 */ /* 0x000f62000c1e1b00 */
[----:B------:R-:W-:Y:S05]  /*0250*/  BRA `(.L_x_3520) ;  /* 0x0000000000547947 */ /* 0x000fea0003800000 */
.L_x_3519:
        /* <DEDUP_REMOVED lines=8> */
.L_x_3522:
        /* <DEDUP_REMOVED lines=13> */
.L_x_3520:
[----:B------:R2:W-:Y:S04]  /*03b0*/  STS [R4], R14 ;  /* 0x0000000e04007388 */ /* 0x0005e80000000800 */
[----:B-----5:R2:W-:Y:S01]  /*03c0*/  STS.64 [R3], R6 ;  /* 0x0000000603007388 */ /* 0x0205e20000000a00 */
[----:B------:R-:W-:Y:S05]  /*03d0*/  BRA `(.L_x_3524) ;  /* 0x0000000000447947 */ /* 0x000fea0003800000 */
.L_x_3523:
[----:B------:R-:W-:Y:S05]  /*03e0*/  BSYNC.RELIABLE B1 ;  /* 0x0000000000017941 */ /* 0x000fea0003800100 */
.L_x_3521:
[----:B------:R1:W-:Y:S04]  /*03f0*/  STS [R4], R13 ;  /* 0x0000000d04007388 */ /* 0x0003e80000000800 */
[----:B-----5:R1:W-:Y:S01]  /*0400*/  STS.64 [R3], R6 ;  /* 0x0000000603007388 */ /* 0x0203e20000000a00 */
[----:B------:R-:W-:Y:S05]  /*0410*/  BRA `(.L_x_3524) ;  /* 0x0000000000347947 */ /* 0x000fea0003800000 */
.L_x_3518:
        /* <DEDUP_REMOVED lines=13> */
.L_x_3524:
[----:B------:R-:W-:Y:S05]  /*04f0*/  BSYNC.RECONVERGENT B0 ;  /* 0x0000000000007941 */ /* 0x000fea0003800200 */
.L_x_3517:
[----:B------:R-:W-:Y:S05]  /*0500*/  WARPSYNC.ALL ;  /* 0x0000000000007948 */ /* 0x000fea0003800000 */
[----:B------:R-:W-:Y:S01]  /*0510*/  BAR.SYNC.DEFER_BLOCKING 0x0 ;  /* 0x0000000000007b1d */ /* 0x000fe20000010000 */
[----:B------:R-:W-:-:S13]  /*0520*/  ISETP.GE.U32.AND P0, PT, R5, 0x42, PT ;  /* 0x000000420500780c */ /* 0x000fda0003f06070 */
[----:B------:R-:W-:Y:S05]  /*0530*/  @!P0 BRA `(.L_x_3525) ;  /* 0x0000000000808947 */ /* 0x000fea0003800000 */
.L_x_3530:
        /* <DEDUP_REMOVED lines=10> */
[----:B0-----:R-:W-:-:S13]  /*05e0*/  ISETP.GE.AND P0, PT, R8, R11, PT ;  /* 0x0000000b0800720c */ /* 0x001fda0003f06270 */
        /* <DEDUP_REMOVED lines=13> */
.L_x_3529:
[----:B------:R-:W-:Y:S05]  /*06c0*/  BSYNC.RELIABLE B1 ;  /* 0x0000000000017941 */ /* 0x000fea0003800100 */
.L_x_3528:
[----:B------:R3:W-:Y:S04]  /*06d0*/  STS [R4], R11 ;  /* 0x0000000b04007388 */ /* 0x0007e80000000800 */
[----:B-1----:R3:W-:Y:S02]  /*06e0*/  STS.64 [R3], R6 ;  /* 0x0000000603007388 */ /* 0x0027e40000000a00 */
.L_x_3527:
[----:B------:R-:W-:Y:S05]  /*06f0*/  BSYNC.RECONVERGENT B0 ;  /* 0x0000000000007941 */ /* 0x000fea0003800200 */
.L_x_3526:
[----:B------:R-:W-:Y:S05]  /*0700*/  WARPSYNC.ALL ;  /* 0x0000000000007948 */ /* 0x000fea0003800000 */
[----:B------:R-:W-:Y:S01]  /*0710*/  BAR.SYNC.DEFER_BLOCKING 0x0 ;  /* 0x0000000000007b1d */ /* 0x000fe20000010000 */
[----:B------:R-:W-:-:S13]  /*0720*/  ISETP.GT.U32.AND P0, PT, R10, 0x83, PT ;  /* 0x000000830a00780c */ /* 0x000fda0003f04070 */
[----:B------:R-:W-:Y:S05]  /*0730*/  @P0 BRA `(.L_x_3530) ;  /* 0xfffffffc00800947 */ /* 0x000fea000383ffff */
.L_x_3525:
[----:B------:R-:W-:-:S13]  /*0740*/  ISETP.GT.U32.AND P0, PT, R2, 0x1f, PT ;  /* 0x0000001f0200780c */ /* 0x000fda0003f04070 */
[----:B------:R-:W-:Y:S05]  /*0750*/  @P0 EXIT ;  /* 0x000000000000094d */ /* 0x000fea0003800000 */
[----:B------:R-:W-:Y:S01]  /*0760*/  LDS R5, [R4] ;  /* 0x0000000004057984 */ /* 0x000fe20000000800 */
[----:B------:R-:W-:Y:S04]  /*0770*/  BSSY.RECONVERGENT B1, `(.L_x_3531) ;  /* 0x0000015000017945 */ /* 0x000fe80003800200 */
[----:B------:R-:W-:Y:S01]  /*0780*/  BSSY.RELIABLE B0, `(.L_x_3532) ;  /* 0x000000f000007945 */ /* 0x000fe20003800100 */
[----:B-123--:R-:W1:Y:S02]  /*0790*/  LDS R6, [R4+0x80] ;  /* 0x0000800004067984 */ /* 0x00ee640000000800 */
[----:B-1----:R-:W-:-:S13]  /*07a0*/  ISETP.GE.AND P0, PT, R5, R6, PT ;  /* 0x000000060500720c */ /* 0x002fda0003f06270 */
        /* <DEDUP_REMOVED lines=12> */
.L_x_3533:
[----:B------:R-:W-:Y:S05]  /*0870*/  BSYNC.RELIABLE B0 ;  /* 0x0000000000007941 */ /* 0x000fea0003800100 */
.L_x_3532:
[----:B------:R-:W1:Y:S04]  /*0880*/  LDS.64 R6, [R3+0x100] ;  /* 0x0001000003067984 */ /* 0x000e680000000a00 */
[----:B-1----:R-:W-:Y:S04]  /*0890*/  STS.64 [R3], R6 ;  /* 0x0000000603007388 */ /* 0x002fe80000000a00 */
[----:B------:R-:W1:Y:S04]  /*08a0*/  LDS R5, [R4+0x80] ;  /* 0x0000800004057984 */ /* 0x000e680000000800 */
[----:B-1----:R1:W-:Y:S02]  /*08b0*/  STS [R4], R5 ;  /* 0x0000000504007388 */ /* 0x0023e40000000800 */
.L_x_3534:
[----:B------:R-:W-:Y:S05]  /*08c0*/  BSYNC.RECONVERGENT B1 ;  /* 0x0000000000017941 */ /* 0x000fea0003800200 */
.L_x_3531:
[----:B------:R-:W-:Y:S05]  /*08d0*/  WARPSYNC.ALL ;  /* 0x0000000000007948 */ /* 0x000fea0003800000 */
[----:B-1----:R-:W-:Y:S01]  /*08e0*/  LDS R5, [R4] ;  /* 0x0000000004057984 */ /* 0x002fe20000000800 */
[----:B------:R-:W-:Y:S04]  /*08f0*/  BSSY.RECONVERGENT B2, `(.L_x_3535) ;  /* 0x0000015000027945 */ /* 0x000fe80003800200 */
[----:B------:R-:W-:Y:S01]  /*0900*/  BSSY.RELIABLE B1, `(.L_x_3536) ;  /* 0x000000f000017945 */ /* 0x000fe20003800100 */
[----:B------:R-:W1:Y:S02]  /*0910*/  LDS R6, [R4+0x40] ;  /* 0x0000400004067984 */ /* 0x000e640000000800 */
        /* <DEDUP_REMOVED lines=13> */
.L_x_3537:
[----:B------:R-:W-:Y:S05]  /*09f0*/  BSYNC.RELIABLE B1 ;  /* 0x0000000000017941 */ /* 0x000fea0003800100 */
.L_x_3536:
[----:B------:R-:W1:Y:S04]  /*0a00*/  LDS.64 R6, [R3+0x80] ;  /* 0x0000800003067984 */ /* 0x000e680000000a00 */
[----:B-1----:R-:W-:Y:S04]  /*0a10*/  STS.64 [R3], R6 ;  /* 0x0000000603007388 */ /* 0x002fe80000000a00 */
[----:B------:R-:W1:Y:S04]  /*0a20*/  LDS R5, [R4+0x40] ;  /* 0x0000400004057984 */ /* 0x000e680000000800 */
[----:B-1----:R1:W-:Y:S02]  /*0a30*/  STS [R4], R5 ;  /* 0x0000000504007388 */ /* 0x0023e40000000800 */
.L_x_3538:
[----:B------:R-:W-:Y:S05]  /*0a40*/  BSYNC.RECONVERGENT B2 ;  /* 0x0000000000027941 */ /* 0x000fea0003800200 */
.L_x_3535:
        /* <DEDUP_REMOVED lines=18> */
.L_x_3541:
[----:B------:R-:W-:Y:S05]  /*0b70*/  BSYNC.RELIABLE B2 ;  /* 0x0000000000027941 */ /* 0x000fea0003800100 */
.L_x_3540:
[----:B------:R-:W1:Y:S04]  /*0b80*/  LDS.64 R6, [R3+0x40] ;  /* 0x0000400003067984 */ /* 0x000e680000000a00 */
[----:B-1----:R-:W-:Y:S04]  /*0b90*/  STS.64 [R3], R6 ;  /* 0x0000000603007388 */ /* 0x002fe80000000a00 */
[----:B------:R-:W1:Y:S04]  /*0ba0*/  LDS R5, [R4+0x20] ;  /* 0x0000200004057984 */ /* 0x000e680000000800 */
[----:B-1----:R1:W-:Y:S02]  /*0bb0*/  STS [R4], R5 ;  /* 0x0000000504007388 */ /* 0x0023e40000000800 */
.L_x_3542:
[----:B------:R-:W-:Y:S05]  /*0bc0*/  BSYNC.RECONVERGENT B3 ;  /* 0x0000000000037941 */ /* 0x000fea0003800200 */
.L_x_3539:
        /* <DEDUP_REMOVED lines=18> */
.L_x_3545:
[----:B------:R-:W-:Y:S05]  /*0cf0*/  BSYNC.RELIABLE B3 ;  /* 0x0000000000037941 */ /* 0x000fea0003800100 */
.L_x_3544:
[----:B------:R-:W1:Y:S04]  /*0d00*/  LDS.64 R6, [R3+0x20] ;  /* 0x0000200003067984 */ /* 0x000e680000000a00 */
[----:B-1----:R-:W-:Y:S04]  /*0d10*/  STS.64 [R3], R6 ;  /* 0x0000000603007388 */ /* 0x002fe80000000a00 */
[----:B------:R-:W1:Y:S04]  /*0d20*/  LDS R5, [R4+0x10] ;  /* 0x0000100004057984 */ /* 0x000e680000000800 */
[----:B-1----:R1:W-:Y:S02]  /*0d30*/  STS [R4], R5 ;  /* 0x0000000504007388 */ /* 0x0023e40000000800 */
.L_x_3546:
[----:B------:R-:W-:Y:S05]  /*0d40*/  BSYNC.RECONVERGENT B4 ;  /* 0x0000000000047941 */ /* 0x000fea0003800200 */
.L_x_3543:
        /* <DEDUP_REMOVED lines=18> */
.L_x_3549:
[----:B------:R-:W-:Y:S05]  /*0e70*/  BSYNC.RELIABLE B4 ;  /* 0x0000000000047941 */ /* 0x000fea0003800100 */
.L_x_3548:
[----:B------:R-:W1:Y:S04]  /*0e80*/  LDS.64 R6, [R3+0x10] ;  /* 0x0000100003067984 */ /* 0x000e680000000a00 */
[----:B-1----:R-:W-:Y:S04]  /*0e90*/  STS.64 [R3], R6 ;  /* 0x0000000603007388 */ /* 0x002fe80000000a00 */
[----:B------:R-:W1:Y:S04]  /*0ea0*/  LDS R5, [R4+0x8] ;  /* 0x0000080004057984 */ /* 0x000e680000000800 */
[----:B-1----:R1:W-:Y:S02]  /*0eb0*/  STS [R4], R5 ;  /* 0x0000000504007388 */ /* 0x0023e40000000800 */
.L_x_3550:
[----:B------:R-:W-:Y:S05]  /*0ec0*/  BSYNC.RECONVERGENT B5 ;  /* 0x0000000000057941 */ /* 0x000fea0003800200 */
.L_x_3547:
        /* <DEDUP_REMOVED lines=18> */
.L_x_3553:
[----:B------:R-:W-:Y:S05]  /*0ff0*/  BSYNC.RELIABLE B6 ;  /* 0x0000000000067941 */ /* 0x000fea0003800100 */
.L_x_3552:
[----:B------:R-:W1:Y:S04]  /*1000*/  LDS.64 R6, [R3+0x8] ;  /* 0x0000080003067984 */ /* 0x000e680000000a00 */
[----:B-1----:R-:W-:Y:S04]  /*1010*/  STS.64 [R3], R6 ;  /* 0x0000000603007388 */ /* 0x002fe80000000a00 */
[----:B------:R-:W1:Y:S04]  /*1020*/  LDS R5, [R4+0x4] ;  /* 0x0000040004057984 */ /* 0x000e680000000800 */
[----:B-1----:R1:W-:Y:S02]  /*1030*/  STS [R4], R5 ;  /* 0x0000000504007388 */ /* 0x0023e40000000800 */
.L_x_3554:
[----:B------:R-:W-:Y:S05]  /*1040*/  BSYNC.RECONVERGENT B5 ;  /* 0x0000000000057941 */ /* 0x000fea0003800200 */
.L_x_3551:
        /* <DEDUP_REMOVED lines=15> */
.L_x_3555:
        /* <DEDUP_REMOVED lines=12> */
.L_x_4935:


//--------------------- .text.uncontiguous_reduce_i32 --------------------------
	.section	.text.uncontiguous_reduce_i32,"ax",@progbits
	.align	128
        .global         uncontiguous_reduce_i32
        .type           uncontiguous_reduce_i32,@function
        .size           uncontiguous_reduce_i32,(.L_x_4875 - uncontiguous_reduce_i32)
        .other          uncontiguous_reduce_i32,@"STO_CUDA_ENTRY STV_DEFAULT"
uncontiguous_reduce_i32:
.text.uncontiguous_reduce_i32:
[----:B------:R-:W-:Y:S01]  /*0000*/  LDC R1, c[0x0][0x37c] ;  /* 0x0000df00ff017b82 */ /* 0x000fe20000000800 */
[----:B------:R-:W0:Y:S07]  /*0010*/  S2R R14, SR_CTAID.X ;  /* 0x00000000000e7919 */ /* 0x000e2e0000002500 */
[----:B------:R-:W1:Y:S01]  /*0020*/  S2UR UR5, SR_CgaCtaId ;  /* 0x00000000000579c3 */ /* 0x000e620000008800 */
[----:B------:R-:W2:Y:S01]  /*0030*/  LDCU UR7, c[0x0][0x360] ;  /* 0x00006c00ff0777ac */ /* 0x000ea20008000800 */
[----:B------:R-:W-:Y:S01]  /*0040*/  HFMA2 R0, -RZ, RZ, -0.0 , 0 ;  /* 0x80000000ff007431 */ /* 0x000fe200000001ff */
[----:B------:R-:W3:Y:S01]  /*0050*/  S2R R13, SR_TID.X ;  /* 0x00000000000d7919 */ /* 0x000ee20000002100 */
[----:B------:R-:W-:Y:S01]  /*0060*/  MOV R15, RZ ;  /* 0x000000ff000f7202 */ /* 0x000fe20000000f00 */
        /* <DEDUP_REMOVED lines=28> */
[----:B------:R-:W-:Y:S01]  /*0230*/  HFMA2 R30, -RZ, RZ, 0, 0 ;  /* 0x00000000ff1e7431 */ /* 0x000fe200000001ff */
[----:B------:R-:W-:Y:S01]  /*0240*/  ISETP.GE.U32.AND P0, PT, R5, 0x3, PT ;  /* 0x000000030500780c */ /* 0x000fe20003f06070 */
[----:B------:R-:W-:Y:S01]  /*0250*/  IMAD.MOV.U32 R7, RZ, RZ, R16 ;  /* 0x000000ffff077224 */ /* 0x000fe200078e0010 */
[----:B------:R-:W-:Y:S01]  /*0260*/  MOV R21, RZ ;  /* 0x000000ff00157202 */ /* 0x000fe20000000f00 */
[----:B------:R-:W-:Y:S02]  /*0270*/  IMAD.MOV.U32 R20, RZ, RZ, R14 ;  /* 0x000000ffff147224 */ /* 0x000fe400078e000e */
[----:B------:R-:W-:-:S08]  /*0280*/  IMAD.MOV.U32 R29, RZ, RZ, RZ ;  /* 0x000000ffff1d7224 */ /* 0x000fd000078e00ff */
        /* <DEDUP_REMOVED lines=11> */
.L_x_3584:
        /* <DEDUP_REMOVED lines=34> */
.L_x_3561:
[----:B------:R-:W-:Y:S01]  /*0560*/  MOV R28, R20 ;  /* 0x00000014001c7202 */ /* 0x000fe20000000f00 */
[----:B------:R-:W-:Y:S01]  /*0570*/  IMAD.MOV.U32 R3, RZ, RZ, R21 ;  /* 0x000000ffff037224 */ /* 0x000fe200078e0015 */
[----:B------:R-:W-:Y:S01]  /*0580*/  MOV R2, R18 ;  /* 0x0000001200027202 */ /* 0x000fe20000000f00 */
[----:B------:R-:W-:Y:S01]  /*0590*/  IMAD.MOV.U32 R0, RZ, RZ, R19 ;  /* 0x000000ffff007224 */ /* 0x000fe200078e0013 */
[----:B------:R-:W-:-:S07]  /*05a0*/  MOV R26, 0x5c0 ;  /* 0x000005c0001a7802 */ /* 0x000fce0000000f00 */
[----:B------:R-:W-:Y:S05]  /*05b0*/  CALL.REL.NOINC `($__internal_38_$__cuda_sm20_div_s64) ;  /* 0x00000070002c7944 */ /* 0x000fea0003c00000 */
        /* <DEDUP_REMOVED lines=11> */
.L_x_3562:
[----:B------:R-:W-:Y:S05]  /*0670*/  BSYNC.RECONVERGENT B1 ;  /* 0x0000000000017941 */ /* 0x000fea0003800200 */
.L_x_3560:
        /* <DEDUP_REMOVED lines=36> */
.L_x_3564:
[----:B------:R-:W-:Y:S01]  /*08c0*/  MOV R28, R7 ;  /* 0x00000007001c7202 */ /* 0x000fe20000000f00 */
[----:B------:R-:W-:Y:S01]  /*08d0*/  IMAD.MOV.U32 R3, RZ, RZ, R6 ;  /* 0x000000ffff037224 */ /* 0x000fe200078e0006 */
[----:B------:R-:W-:Y:S01]  /*08e0*/  MOV R2, R18 ;  /* 0x0000001200027202 */ /* 0x000fe20000000f00 */
[----:B------:R-:W-:Y:S01]  /*08f0*/  IMAD.MOV.U32 R0, RZ, RZ, R19 ;  /* 0x000000ffff007224 */ /* 0x000fe200078e0013 */
[----:B------:R-:W-:-:S07]  /*0900*/  MOV R26, 0x920 ;  /* 0x00000920001a7802 */ /* 0x000fce0000000f00 */
[----:B------:R-:W-:Y:S05]  /*0910*/  CALL.REL.NOINC `($__internal_38_$__cuda_sm20_div_s64) ;  /* 0x0000006c00547944 */ /* 0x000fea0003c00000 */
        /* <DEDUP_REMOVED lines=10> */
.L_x_3565:
[----:B------:R-:W-:Y:S05]  /*09c0*/  BSYNC.RECONVERGENT B1 ;  /* 0x0000000000017941 */ /* 0x000fea0003800200 */
.L_x_3563:
        /* <DEDUP_REMOVED lines=37> */
.L_x_3567:
[----:B------:R-:W-:Y:S01]  /*0c20*/  IMAD.MOV.U32 R28, RZ, RZ, R20 ;  /* 0x000000ffff1c7224 */ /* 0x000fe200078e0014 */
[----:B------:R-:W-:Y:S01]  /*0c30*/  MOV R3, R21 ;  /* 0x0000001500037202 */ /* 0x000fe20000000f00 */
[----:B------:R-:W-:Y:S01]  /*0c40*/  IMAD.MOV.U32 R2, RZ, RZ, R18 ;  /* 0x000000ffff027224 */ /* 0x000fe200078e0012 */
[----:B------:R-:W-:Y:S02]  /*0c50*/  MOV R0, R19 ;  /* 0x0000001300007202 */ /* 0x000fe40000000f00 */
[----:B------:R-:W-:-:S07]  /*0c60*/  MOV R26, 0xc80 ;  /* 0x00000c80001a7802 */ /* 0x000fce0000000f00 */
[----:B------:R-:W-:Y:S05]  /*0c70*/  CALL.REL.NOINC `($__internal_38_$__cuda_sm20_div_s64) ;  /* 0x00000068007c7944 */ /* 0x000fea0003c00000 */
        /* <DEDUP_REMOVED lines=11> */
.L_x_3568:
[----:B------:R-:W-:Y:S05]  /*0d30*/  BSYNC.RECONVERGENT B1 ;  /* 0x0000000000017941 */ /* 0x000fea0003800200 */
.L_x_3566:
        /* <DEDUP_REMOVED lines=36> */
.L_x_3570:
[----:B------:R-:W-:Y:S01]  /*0f80*/  IMAD.MOV.U32 R28, RZ, RZ, R36 ;  /* 0x000000ffff1c7224 */ /* 0x000fe200078e0024 */
[----:B------:R-:W-:Y:S01]  /*0f90*/  MOV R3, R37 ;  /* 0x0000002500037202 */ /* 0x000fe20000000f00 */
[----:B------:R-:W-:Y:S01]  /*0fa0*/  IMAD.MOV.U32 R2, RZ, RZ, R18 ;  /* 0x000000ffff027224 */ /* 0x000fe200078e0012 */
[----:B------:R-:W-:Y:S02]  /*0fb0*/  MOV R0, R19 ;  /* 0x0000001300007202 */ /* 0x000fe40000000f00 */
[----:B------:R-:W-:-:S07]  /*0fc0*/  MOV R26, 0xfe0 ;  /* 0x00000fe0001a7802 */ /* 0x000fce0000000f00 */
[----:B------:R-:W-:Y:S05]  /*0fd0*/  CALL.REL.NOINC `($__internal_38_$__cuda_sm20_div_s64) ;  /* 0x0000006400a47944 */ /* 0x000fea0003c00000 */
        /* <DEDUP_REMOVED lines=11> */
.L_x_3571:
[----:B------:R-:W-:Y:S05]  /*1090*/  BSYNC.RECONVERGENT B1 ;  /* 0x0000000000017941 */ /* 0x000fea0003800200 */
.L_x_3569:
        /* <DEDUP_REMOVED lines=37> */
.L_x_3573:
        /* <DEDUP_REMOVED lines=17> */
.L_x_3574:
[----:B------:R-:W-:Y:S05]  /*1400*/  BSYNC.RECONVERGENT B1 ;  /* 0x0000000000017941 */ /* 0x000fea0003800200 */
.L_x_3572:
        /* <DEDUP_REMOVED lines=35> */
.L_x_3576:
        /* <DEDUP_REMOVED lines=16> */
.L_x_3577:
[----:B------:R-:W-:Y:S05]  /*1740*/  BSYNC.RECONVERGENT B1 ;  /* 0x0000000000017941 */ /* 0x000fea0003800200 */
.L_x_3575:
        /* <DEDUP_REMOVED lines=38> */
.L_x_3579:
        /* <DEDUP_REMOVED lines=17> */
.L_x_3580:
[----:B------:R-:W-:Y:S05]  /*1ac0*/  BSYNC.RECONVERGENT B1 ;  /* 0x0000000000017941 */ /* 0x000fea0003800200 */
.L_x_3578:
        /* <DEDUP_REMOVED lines=37> */
.L_x_3582:
        /* <DEDUP_REMOVED lines=17> */
.L_x_3583:
[----:B------:R-:W-:Y:S05]  /*1e30*/  BSYNC.RECONVERGENT B1 ;  /* 0x0000000000017941 */ /* 0x000fea0003800200 */
.L_x_3581:
        /* <DEDUP_REMOVED lines=10> */
.L_x_3559:
        /* <DEDUP_REMOVED lines=36> */
.L_x_3587:
[----:B------:R-:W-:Y:S01]  /*2120*/  IMAD.MOV.U32 R28, RZ, RZ, R20 ;  /* 0x000000ffff1c7224 */ /* 0x000fe200078e0014 */
[----:B------:R-:W-:Y:S01]  /*2130*/  MOV R3, R21 ;  /* 0x0000001500037202 */ /* 0x000fe20000000f00 */
[----:B------:R-:W-:Y:S01]  /*2140*/  IMAD.MOV.U32 R2, RZ, RZ, R18 ;  /* 0x000000ffff027224 */ /* 0x000fe200078e0012 */
[----:B------:R-:W-:Y:S02]  /*2150*/  MOV R0, R19 ;  /* 0x0000001300007202 */ /* 0x000fe40000000f00 */
[----:B------:R-:W-:-:S07]  /*2160*/  MOV R26, 0x2180 ;  /* 0x00002180001a7802 */ /* 0x000fce0000000f00 */
[----:B------:R-:W-:Y:S05]  /*2170*/  CALL.REL.NOINC `($__internal_38_$__cuda_sm20_div_s64) ;  /* 0x00000054003c7944 */ /* 0x000fea0003c00000 */
        /* <DEDUP_REMOVED lines=8> */
.L_x_3588:
[----:B------:R-:W-:Y:S05]  /*2200*/  BSYNC.RECONVERGENT B1 ;  /* 0x0000000000017941 */ /* 0x000fea0003800200 */
.L_x_3586:
        /* <DEDUP_REMOVED lines=36> */
.L_x_3590:
        /* <DEDUP_REMOVED lines=18> */
.L_x_3591:
[----:B------:R-:W-:Y:S05]  /*2570*/  BSYNC.RECONVERGENT B1 ;  /* 0x0000000000017941 */ /* 0x000fea0003800200 */
.L_x_3589:
        /* <DEDUP_REMOVED lines=39> */
.L_x_3593:
        /* <DEDUP_REMOVED lines=17> */
.L_x_3594:
[----:B------:R-:W-:Y:S05]  /*2900*/  BSYNC.RECONVERGENT B1 ;  /* 0x0000000000017941 */ /* 0x000fea0003800200 */
.L_x_3592:
        /* <DEDUP_REMOVED lines=36> */
.L_x_3596:
[----:B------:R-:W-:Y:S01]  /*2b50*/  MOV R28, R22 ;  /* 0x00000016001c7202 */ /* 0x000fe20000000f00 */
[----:B------:R-:W-:Y:S01]  /*2b60*/  IMAD.MOV.U32 R3, RZ, RZ, R23 ;  /* 0x000000ffff037224 */ /* 0x000fe200078e0017 */
[----:B------:R-:W-:Y:S01]  /*2b70*/  MOV R2, R18 ;  /* 0x0000001200027202 */ /* 0x000fe20000000f00 */
[----:B------:R-:W-:Y:S01]  /*2b80*/  IMAD.MOV.U32 R0, RZ, RZ, R19 ;  /* 0x000000ffff007224 */ /* 0x000fe200078e0013 */
[----:B------:R-:W-:-:S07]  /*2b90*/  MOV R26, 0x2bb0 ;  /* 0x00002bb0001a7802 */ /* 0x000fce0000000f00 */
[----:B------:R-:W-:Y:S05]  /*2ba0*/  CALL.REL.NOINC `($__internal_38_$__cuda_sm20_div_s64) ;  /* 0x0000004800b07944 */ /* 0x000fea0003c00000 */
        /* <DEDUP_REMOVED lines=10> */
.L_x_3597:
[----:B------:R-:W-:Y:S05]  /*2c50*/  BSYNC.RECONVERGENT B1 ;  /* 0x0000000000017941 */ /* 0x000fea0003800200 */
.L_x_3595:
[----:B------:R-:W-:Y:S01]  /*2c60*/  MOV R36, R8 ;  /* 0x0000000800247202 */ /* 0x000fe20000000f00 */
[----:B------:R-:W-:Y:S02]  /*2c70*/  IMAD R3, R3, R40, RZ ;  /* 0x0000002803037224 */ /* 0x000fe400078e02ff */
[----:B------:R-:W-:Y:S02]  /*2c80*/  VIADD R5, R5, 0xfffffffe ;  /* 0xfffffffe05057836 */ /* 0x000fe40000000000 */
[----:B------:R-:W-:-:S04]  /*2c90*/  IMAD.WIDE.U32 R36, R40, R2, R36 ;  /* 0x0000000228247225 */ /* 0x000fc800078e0024 */
[----:B------:R-:W-:Y:S02]  /*2ca0*/  IMAD R3, R41, R2, R3 ;  /* 0x0000000229037224 */ /* 0x000fe400078e0203 */
[----:B------:R-:W-:-:S03]  /*2cb0*/  IMAD.MOV.U32 R9, RZ, RZ, R36 ;  /* 0x000000ffff097224 */ /* 0x000fc600078e0024 */
[----:B------:R-:W-:-:S07]  /*2cc0*/  IADD3 R8, PT, PT, R37, R3, RZ ;  /* 0x0000000325087210 */ /* 0x000fce0007ffe0ff */
.L_x_3585:
        /* <DEDUP_REMOVED lines=31> */
.L_x_3599:
[----:B------:R-:W-:Y:S01]  /*2ec0*/  MOV R0, R20 ;  /* 0x0000001400007202 */ /* 0x000fe20000000f00 */
[----:B------:R-:W-:Y:S01]  /*2ed0*/  IMAD.MOV.U32 R25, RZ, RZ, R21 ;  /* 0x000000ffff197224 */ /* 0x000fe200078e0015 */
[----:B------:R-:W-:Y:S01]  /*2ee0*/  MOV R4, R22 ;  /* 0x0000001600047202 */ /* 0x000fe20000000f00 */
[----:B------:R-:W-:Y:S01]  /*2ef0*/  IMAD.MOV.U32 R24, RZ, RZ, R23 ;  /* 0x000000ffff187224 */ /* 0x000fe200078e0017 */
[----:B------:R-:W-:-:S07]  /*2f00*/  MOV R26, 0x2f20 ;  /* 0x00002f20001a7802 */ /* 0x000fce0000000f00 */
[----:B------:R-:W-:Y:S05]  /*2f10*/  CALL.REL.NOINC `($__internal_39_$__cuda_sm20_rem_s64) ;  /* 0x0000004c00207944 */ /* 0x000fea0003c00000 */
.L_x_3600:
[----:B------:R-:W-:Y:S05]  /*2f20*/  BSYNC.RECONVERGENT B1 ;  /* 0x0000000000017941 */ /* 0x000fea0003800200 */
.L_x_3598:
        /* <DEDUP_REMOVED lines=33> */
.L_x_3602:
[----:B------:R-:W-:Y:S01]  /*3140*/  IMAD.MOV.U32 R4, RZ, RZ, R22 ;  /* 0x000000ffff047224 */ /* 0x000fe200078e0016 */
[----:B------:R-:W-:Y:S01]  /*3150*/  MOV R24, R23 ;  /* 0x0000001700187202 */ /* 0x000fe20000000f00 */
[----:B------:R-:W-:Y:S01]  /*3160*/  IMAD.MOV.U32 R0, RZ, RZ, R7 ;  /* 0x000000ffff007224 */ /* 0x000fe200078e0007 */
[----:B------:R-:W-:Y:S02]  /*3170*/  MOV R25, R6 ;  /* 0x0000000600197202 */ /* 0x000fe40000000f00 */
[----:B------:R-:W-:-:S07]  /*3180*/  MOV R26, 0x31a0 ;  /* 0x000031a0001a7802 */ /* 0x000fce0000000f00 */
[----:B------:R-:W-:Y:S05]  /*3190*/  CALL.REL.NOINC `($__internal_39_$__cuda_sm20_rem_s64) ;  /* 0x0000004800807944 */ /* 0x000fea0003c00000 */
.L_x_3603:
[----:B------:R-:W-:Y:S05]  /*31a0*/  BSYNC.RECONVERGENT B1 ;  /* 0x0000000000017941 */ /* 0x000fea0003800200 */
.L_x_3601:
[----:B------:R-:W-:Y:S01]  /*31b0*/  MOV R5, R8 ;  /* 0x0000000800057202 */ /* 0x000fe20000000f00 */
[----:B------:R-:W-:Y:S02]  /*31c0*/  IMAD.MOV.U32 R4, RZ, RZ, R9 ;  /* 0x000000ffff047224 */ /* 0x000fe400078e0009 */
[----:B------:R-:W-:Y:S02]  /*31d0*/  IMAD R3, R3, R32, RZ ;  /* 0x0000002003037224 */ /* 0x000fe400078e02ff */
[----:B------:R-:W-:-:S04]  /*31e0*/  IMAD.WIDE.U32 R4, R32, R2, R4 ;  /* 0x0000000220047225 */ /* 0x000fc800078e0004 */
[----:B------:R-:W-:Y:S01]  /*31f0*/  IMAD R3, R33, R2, R3 ;  /* 0x0000000221037224 */ /* 0x000fe200078e0203 */
[----:B------:R-:W-:-:S03]  /*3200*/  MOV R9, R4 ;  /* 0x0000000400097202 */ /* 0x000fc60000000f00 */
[----:B------:R-:W-:-:S07]  /*3210*/  IMAD.IADD R8, R5, 0x1, R3 ;  /* 0x0000000105087824 */ /* 0x000fce00078e0203 */
.L_x_3558:
[----:B------:R-:W0:Y:S02]  /*3220*/  LDCU.64 UR14, c[0x0][0x390] ;  /* 0x00007200ff0e77ac */ /* 0x000e240008000a00 */
[----:B0-----:R-:W-:Y:S02]  /*3230*/  LEA R2, P0, R29, UR14, 0x2 ;  /* 0x0000000e1d027c11 */ /* 0x001fe4000f8010ff */
[----:B------:R-:W-:Y:S02]  /*3240*/  LEA R4, P1, R9, UR14, 0x2 ;  /* 0x0000000e09047c11 */ /* 0x000fe4000f8210ff */
[----:B------:R-:W-:Y:S02]  /*3250*/  LEA.HI.X R3, R29, UR15, R30, 0x2, P0 ;  /* 0x0000000f1d037c11 */ /* 0x000fe400080f141e */
[----:B------:R-:W-:-:S03]  /*3260*/  LEA.HI.X R5, R9, UR15, R8, 0x2, P1 ;  /* 0x0000000f09057c11 */ /* 0x000fc600088f1408 */
[----:B------:R-:W2:Y:S04]  /*3270*/  LDG.E R2, desc[UR8][R2.64] ;  /* 0x0000000802027981 */ /* 0x000ea8000c1e1900 */
[----:B------:R-:W2:Y:S02]  /*3280*/  LDG.E R4, desc[UR8][R4.64] ;  /* 0x0000000804047981 */ /* 0x000ea4000c1e1900 */
[----:B--2---:R-:W-:-:S13]  /*3290*/  ISETP.GE.AND P0, PT, R2, R4, PT ;  /* 0x000000040200720c */ /* 0x004fda0003f06270 */
[----:B------:R0:W-:Y:S04]  /*32a0*/  @!P0 STS [R11], R2 ;  /* 0x000000020b008388 */ /* 0x0001e80000000800 */
[----:B------:R0:W-:Y:S04]  /*32b0*/  @!P0 STS.64 [R12], R16 ;  /* 0x000000100c008388 */ /* 0x0001e80000000a00 */
[----:B------:R0:W-:Y:S04]  /*32c0*/  @P0 STS [R11], R2 ;  /* 0x000000020b000388 */ /* 0x0001e80000000800 */
[----:B------:R0:W-:Y:S01]  /*32d0*/  @P0 STS.64 [R12], R14 ;  /* 0x0000000e0c000388 */ /* 0x0001e20000000a00 */
[----:B------:R-:W-:Y:S05]  /*32e0*/  BRA `(.L_x_3604) ;  /* 0x0000003400cc7947 */ /* 0x000fea0003800000 */
.L_x_3557:
        /* <DEDUP_REMOVED lines=25> */
.L_x_3631:
        /* <DEDUP_REMOVED lines=33> */
.L_x_3608:
[----:B------:R-:W-:Y:S01]  /*3690*/  IMAD.MOV.U32 R28, RZ, RZ, R16 ;  /* 0x000000ffff1c7224 */ /* 0x000fe200078e0010 */
[----:B------:R-:W-:Y:S01]  /*36a0*/  MOV R3, R9 ;  /* 0x0000000900037202 */ /* 0x000fe20000000f00 */
[----:B------:R-:W-:Y:S01]  /*36b0*/  IMAD.MOV.U32 R2, RZ, RZ, R22 ;  /* 0x000000ffff027224 */ /* 0x000fe200078e0016 */
[----:B------:R-:W-:Y:S02]  /*36c0*/  MOV R0, R23 ;  /* 0x0000001700007202 */ /* 0x000fe40000000f00 */
[----:B------:R-:W-:-:S07]  /*36d0*/  MOV R26, 0x36f0 ;  /* 0x000036f0001a7802 */ /* 0x000fce0000000f00 */
[----:B-1----:R-:W-:Y:S05]  /*36e0*/  CALL.REL.NOINC `($__internal_38_$__cuda_sm20_div_s64) ;  /* 0x0000003c00e07944 */ /* 0x002fea0003c00000 */
        /* <DEDUP_REMOVED lines=10> */
.L_x_3609:
[----:B------:R-:W-:Y:S05]  /*3790*/  BSYNC.RECONVERGENT B1 ;  /* 0x0000000000017941 */ /* 0x000fea0003800200 */
.L_x_3607:
        /* <DEDUP_REMOVED lines=38> */
.L_x_3611:
        /* <DEDUP_REMOVED lines=17> */
.L_x_3612:
[----:B------:R-:W-:Y:S05]  /*3b10*/  BSYNC.RECONVERGENT B1 ;  /* 0x0000000000017941 */ /* 0x000fea0003800200 */
.L_x_3610:
        /* <DEDUP_REMOVED lines=38> */
.L_x_3614:
        /* <DEDUP_REMOVED lines=17> */
.L_x_3615:
[----:B------:R-:W-:Y:S05]  /*3e90*/  BSYNC.RECONVERGENT B1 ;  /* 0x0000000000017941 */ /* 0x000fea0003800200 */
.L_x_3613:
        /* <DEDUP_REMOVED lines=37> */
.L_x_3617:
        /* <DEDUP_REMOVED lines=17> */
.L_x_3618:
[----:B------:R-:W-:Y:S05]  /*4200*/  BSYNC.RECONVERGENT B1 ;  /* 0x0000000000017941 */ /* 0x000fea0003800200 */
.L_x_3616:
        /* <DEDUP_REMOVED lines=38> */
.L_x_3620:
        /* <DEDUP_REMOVED lines=17> */
.L_x_3621:
[----:B------:R-:W-:Y:S05]  /*4580*/  BSYNC.RECONVERGENT B1 ;  /* 0x0000000000017941 */ /* 0x000fea0003800200 */
.L_x_3619:
        /* <DEDUP_REMOVED lines=38> */
.L_x_3623:
        /* <DEDUP_REMOVED lines=17> */
.L_x_3624:
[----:B------:R-:W-:Y:S05]  /*4900*/  BSYNC.RECONVERGENT B1 ;  /* 0x0000000000017941 */ /* 0x000fea0003800200 */
.L_x_3622:
        /* <DEDUP_REMOVED lines=38> */
.L_x_3626:
        /* <DEDUP_REMOVED lines=17> */
.L_x_3627:
[----:B------:R-:W-:Y:S05]  /*4c80*/  BSYNC.RECONVERGENT B1 ;  /* 0x0000000000017941 */ /* 0x000fea0003800200 */
.L_x_3625:
        /* <DEDUP_REMOVED lines=38> */
.L_x_3629:
        /* <DEDUP_REMOVED lines=17> */
.L_x_3630:
[----:B------:R-:W-:Y:S05]  /*5000*/  BSYNC.RECONVERGENT B1 ;  /* 0x0000000000017941 */ /* 0x000fea0003800200 */
.L_x_3628:
        /* <DEDUP_REMOVED lines=11> */
.L_x_3606:
        /* <DEDUP_REMOVED lines=36> */
.L_x_3634:
        /* <DEDUP_REMOVED lines=16> */
.L_x_3635:
[----:B------:R-:W-:Y:S05]  /*5400*/  BSYNC.RECONVERGENT B1 ;  /* 0x0000000000017941 */ /* 0x000fea0003800200 */
.L_x_3633:
        /* <DEDUP_REMOVED lines=41> */
.L_x_3637:
        /* <DEDUP_REMOVED lines=16> */
.L_x_3638:
[----:B------:R-:W-:Y:S05]  /*57a0*/  BSYNC.RECONVERGENT B1 ;  /* 0x0000000000017941 */ /* 0x000fea0003800200 */
.L_x_3636:
        /* <DEDUP_REMOVED lines=40> */
.L_x_3640:
        /* <DEDUP_REMOVED lines=16> */
.L_x_3641:
[----:B------:R-:W-:Y:S05]  /*5b30*/  BSYNC.RECONVERGENT B1 ;  /* 0x0000000000017941 */ /* 0x000fea0003800200 */
.L_x_3639:
        /* <DEDUP_REMOVED lines=40> */
.L_x_3643:
        /* <DEDUP_REMOVED lines=17> */
.L_x_3644:
[----:B------:R-:W-:Y:S05]  /*5ed0*/  BSYNC.RECONVERGENT B1 ;  /* 0x0000000000017941 */ /* 0x000fea0003800200 */
.L_x_3642:
        /* <DEDUP_REMOVED lines=9> */
.L_x_3632:
        /* <DEDUP_REMOVED lines=35> */
.L_x_3647:
        /* <DEDUP_REMOVED lines=16> */
.L_x_3648:
[----:B------:R-:W-:Y:S05]  /*62a0*/  BSYNC.RECONVERGENT B1 ;  /* 0x0000000000017941 */ /* 0x000fea0003800200 */
.L_x_3646:
        /* <DEDUP_REMOVED lines=40> */
.L_x_3650:
        /* <DEDUP_REMOVED lines=17> */
.L_x_3651:
[----:B------:R-:W-:Y:S05]  /*6640*/  BSYNC.RECONVERGENT B1 ;  /* 0x0000000000017941 */ /* 0x000fea0003800200 */
.L_x_3649:
        /* <DEDUP_REMOVED lines=9> */
.L_x_3645:
        /* <DEDUP_REMOVED lines=31> */
.L_x_3653:
[----:B------:R-:W-:Y:S01]  /*68d0*/  MOV R4, R2 ;  /* 0x0000000200047202 */ /* 0x000fe20000000f00 */
[----:B------:R-:W-:Y:S01]  /*68e0*/  IMAD.MOV.U32 R0, RZ, RZ, R16 ;  /* 0x000000ffff007224 */ /* 0x000fe200078e0010 */
[----:B------:R-:W-:Y:S02]  /*68f0*/  MOV R24, R3 ;  /* 0x0000000300187202 */ /* 0x000fe40000000f00 */
[----:B------:R-:W-:Y:S02]  /*6900*/  MOV R25, R9 ;  /* 0x0000000900197202 */ /* 0x000fe40000000f00 */
[----:B------:R-:W-:-:S07]  /*6910*/  MOV R26, 0x6930 ;  /* 0x00006930001a7802 */ /* 0x000fce0000000f00 */
[----:B------:R-:W-:Y:S05]  /*6920*/  CALL.REL.NOINC `($__internal_39_$__cuda_sm20_rem_s64) ;  /* 0x00000010009c7944 */ /* 0x000fea0003c00000 */
.L_x_3654:
[----:B------:R-:W-:Y:S05]  /*6930*/  BSYNC.RECONVERGENT B1 ;  /* 0x0000000000017941 */ /* 0x000fea0003800200 */
.L_x_3652:
        /* <DEDUP_REMOVED lines=8> */
.L_x_3605:
[----:B------:R-:W0:Y:S02]  /*69c0*/  LDCU.64 UR14, c[0x0][0x390] ;  /* 0x00007200ff0e77ac */ /* 0x000e240008000a00 */
[----:B0-----:R-:W-:-:S04]  /*69d0*/  LEA R2, P0, R6, UR14, 0x2 ;  /* 0x0000000e06027c11 */ /* 0x001fc8000f8010ff */
[----:B------:R-:W-:-:S05]  /*69e0*/  LEA.HI.X R3, R6, UR15, R5, 0x2, P0 ;  /* 0x0000000f06037c11 */ /* 0x000fca00080f1405 */
[----:B------:R-:W2:Y:S04]  /*69f0*/  LDG.E R2, desc[UR8][R2.64] ;  /* 0x0000000802027981 */ /* 0x000ea8000c1e1900 */
[----:B--2---:R1:W-:Y:S04]  /*6a00*/  STS [R11], R2 ;  /* 0x000000020b007388 */ /* 0x0043e80000000800 */
[----:B------:R1:W-:Y:S02]  /*6a10*/  STS.64 [R12], R14 ;  /* 0x0000000e0c007388 */ /* 0x0003e40000000a00 */
.L_x_3604:
[----:B------:R-:W-:Y:S05]  /*6a20*/  BSYNC.RECONVERGENT B0 ;  /* 0x0000000000007941 */ /* 0x000fea0003800200 */
.L_x_3556:
[----:B------:R-:W-:Y:S01]  /*6a30*/  BAR.SYNC.DEFER_BLOCKING 0x0 ;  /* 0x0000000000007b1d */ /* 0x000fe20000010000 */
[----:B------:R-:W-:-:S13]  /*6a40*/  ISETP.GE.U32.AND P0, PT, R10, 0x42, PT ;  /* 0x000000420a00780c */ /* 0x000fda0003f06070 */
[----:B------:R-:W-:Y:S05]  /*6a50*/  @!P0 BRA `(.L_x_3655) ;  /* 0x0000000000808947 */ /* 0x000fea0003800000 */
.L_x_3660:
        /* <DEDUP_REMOVED lines=24> */
.L_x_3659:
[----:B------:R-:W-:Y:S05]  /*6be0*/  BSYNC.RELIABLE B1 ;  /* 0x0000000000017941 */ /* 0x000fea0003800100 */
.L_x_3658:
[----:B------:R2:W-:Y:S04]  /*6bf0*/  STS [R11], R7 ;  /* 0x000000070b007388 */ /* 0x0005e80000000800 */
[----:B-1----:R2:W-:Y:S02]  /*6c00*/  STS.64 [R12], R2 ;  /* 0x000000020c007388 */ /* 0x0025e40000000a00 */
.L_x_3657:
[----:B------:R-:W-:Y:S05]  /*6c10*/  BSYNC.RECONVERGENT B0 ;  /* 0x0000000000007941 */ /* 0x000fea0003800200 */
.L_x_3656:
[----:B------:R-:W-:Y:S05]  /*6c20*/  WARPSYNC.ALL ;  /* 0x0000000000007948 */ /* 0x000fea0003800000 */
[----:B------:R-:W-:Y:S01]  /*6c30*/  BAR.SYNC.DEFER_BLOCKING 0x0 ;  /* 0x0000000000007b1d */ /* 0x000fe20000010000 */
[----:B------:R-:W-:-:S13]  /*6c40*/  ISETP.GT.U32.AND P0, PT, R6, 0x83, PT ;  /* 0x000000830600780c */ /* 0x000fda0003f04070 */
[----:B------:R-:W-:Y:S05]  /*6c50*/  @P0 BRA `(.L_x_3660) ;  /* 0xfffffffc00800947 */ /* 0x000fea000383ffff */
.L_x_3655:
[----:B------:R-:W-:-:S13]  /*6c60*/  ISETP.GT.U32.AND P0, PT, R13, 0x1f, PT ;  /* 0x0000001f0d00780c */ /* 0x000fda0003f04070 */
[----:B------:R-:W-:Y:S05]  /*6c70*/  @P0 EXIT ;  /* 0x000000000000094d */ /* 0x000fea0003800000 */
[----:B------:R-:W-:Y:S01]  /*6c80*/  LDS R0, [R11] ;  /* 0x000000000b007984 */ /* 0x000fe20000000800 */
[----:B------:R-:W-:Y:S04]  /*6c90*/  BSSY.RECONVERGENT B0, `(.L_x_3661) ;  /* 0x0000015000007945 */ /* 0x000fe80003800200 */
[----:B------:R-:W-:Y:S01]  /*6ca0*/  BSSY.RELIABLE B1, `(.L_x_3662) ;  /* 0x000000f000017945 */ /* 0x000fe20003800100 */
[----:B-12---:R-:W1:Y:S02]  /*6cb0*/  LDS R3, [R11+0x80] ;  /* 0x000080000b037984 */ /* 0x006e640000000800 */
[----:B-1----:R-:W-:-:S13]  /*6cc0*/  ISETP.GE.AND P0, PT, R0, R3, PT ;  /* 0x000000030000720c */ /* 0x002fda0003f06270 */
        /* <DEDUP_REMOVED lines=12> */
.L_x_3663:
[----:B------:R-:W-:Y:S05]  /*6d90*/  BSYNC.RELIABLE B1 ;  /* 0x0000000000017941 */ /* 0x000fea0003800100 */
.L_x_3662:
[----:B0-----:R-:W0:Y:S04]  /*6da0*/  LDS.64 R2, [R12+0x100] ;  /* 0x000100000c027984 */ /* 0x001e280000000a00 */
[----:B0-----:R-:W-:Y:S04]  /*6db0*/  STS.64 [R12], R2 ;  /* 0x000000020c007388 */ /* 0x001fe80000000a00 */
[----:B------:R-:W0:Y:S04]  /*6dc0*/  LDS R0, [R11+0x80] ;  /* 0x000080000b007984 */ /* 0x000e280000000800 */
[----:B0-----:R1:W-:Y:S02]  /*6dd0*/  STS [R11], R0 ;  /* 0x000000000b007388 */ /* 0x0013e40000000800 */
.L_x_3664:
[----:B------:R-:W-:Y:S05]  /*6de0*/  BSYNC.RECONVERGENT B0 ;  /* 0x0000000000007941 */ /* 0x000fea0003800200 */
.L_x_3661:
        /* <DEDUP_REMOVED lines=18> */
.L_x_3667:
[----:B------:R-:W-:Y:S05]  /*6f10*/  BSYNC.RELIABLE B2 ;  /* 0x0000000000027941 */ /* 0x000fea0003800100 */
.L_x_3666:
[----:B0-----:R-:W0:Y:S04]  /*6f20*/  LDS.64 R2, [R12+0x80] ;  /* 0x000080000c027984 */ /* 0x001e280000000a00 */
[----:B0-----:R-:W-:Y:S04]  /*6f30*/  STS.64 [R12], R2 ;  /* 0x000000020c007388 */ /* 0x001fe80000000a00 */
[----:B------:R-:W0:Y:S04]  /*6f40*/  LDS R0, [R11+0x40] ;  /* 0x000040000b007984 */ /* 0x000e280000000800 */
[----:B0-----:R1:W-:Y:S02]  /*6f50*/  STS [R11], R0 ;  /* 0x000000000b007388 */ /* 0x0013e40000000800 */
.L_x_3668:
[----:B------:R-:W-:Y:S05]  /*6f60*/  BSYNC.RECONVERGENT B0 ;  /* 0x0000000000007941 */ /* 0x000fea0003800200 */
.L_x_3665:
        /* <DEDUP_REMOVED lines=18> */
.L_x_3671:
[----:B------:R-:W-:Y:S05]  /*7090*/  BSYNC.RELIABLE B3 ;  /* 0x0000000000037941 */ /* 0x000fea0003800100 */
.L_x_3670:
[----:B0-----:R-:W0:Y:S04]  /*70a0*/  LDS.64 R2, [R12+0x40] ;  /* 0x000040000c027984 */ /* 0x001e280000000a00 */
[----:B0-----:R-:W-:Y:S04]  /*70b0*/  STS.64 [R12], R2 ;  /* 0x000000020c007388 */ /* 0x001fe80000000a00 */
[----:B------:R-:W0:Y:S04]  /*70c0*/  LDS R0, [R11+0x20] ;  /* 0x000020000b007984 */ /* 0x000e280000000800 */
[----:B0-----:R1:W-:Y:S02]  /*70d0*/  STS [R11], R0 ;  /* 0x000000000b007388 */ /* 0x0013e40000000800 */
.L_x_3672:
[----:B------:R-:W-:Y:S05]  /*70e0*/  BSYNC.RECONVERGENT B0 ;  /* 0x0000000000007941 */ /* 0x000fea0003800200 */
.L_x_3669:
        /* <DEDUP_REMOVED lines=18> */
.L_x_3675:
[----:B------:R-:W-:Y:S05]  /*7210*/  BSYNC.RELIABLE B4 ;  /* 0x0000000000047941 */ /* 0x000fea0003800100 */
.L_x_3674:
[----:B0-----:R-:W0:Y:S04]  /*7220*/  LDS.64 R2, [R12+0x20] ;  /* 0x000020000c027984 */ /* 0x001e280000000a00 */
[----:B0-----:R-:W-:Y:S04]  /*7230*/  STS.64 [R12], R2 ;  /* 0x000000020c007388 */ /* 0x001fe80000000a00 */
[----:B------:R-:W0:Y:S04]  /*7240*/  LDS R0, [R11+0x10] ;  /* 0x000010000b007984 */ /* 0x000e280000000800 */
[----:B0-----:R1:W-:Y:S02]  /*7250*/  STS [R11], R0 ;  /* 0x000000000b007388 */ /* 0x0013e40000000800 */
.L_x_3676:
[----:B------:R-:W-:Y:S05]  /*7260*/  BSYNC.RECONVERGENT B0 ;  /* 0x0000000000007941 */ /* 0x000fea0003800200 */
.L_x_3673:
        /* <DEDUP_REMOVED lines=18> */
.L_x_3679:
[----:B------:R-:W-:Y:S05]  /*7390*/  BSYNC.RELIABLE B5 ;  /* 0x0000000000057941 */ /* 0x000fea0003800100 */
.L_x_3678:
[----:B0-----:R-:W0:Y:S04]  /*73a0*/  LDS.64 R2, [R12+0x10] ;  /* 0x000010000c027984 */ /* 0x001e280000000a00 */
[----:B0-----:R-:W-:Y:S04]  /*73b0*/  STS.64 [R12], R2 ;  /* 0x000000020c007388 */ /* 0x001fe80000000a00 */
[----:B------:R-:W0:Y:S04]  /*73c0*/  LDS R0, [R11+0x8] ;  /* 0x000008000b007984 */ /* 0x000e280000000800 */
[----:B0-----:R1:W-:Y:S02]  /*73d0*/  STS [R11], R0 ;  /* 0x000000000b007388 */ /* 0x0013e40000000800 */
.L_x_3680:
[----:B------:R-:W-:Y:S05]  /*73e0*/  BSYNC.RECONVERGENT B0 ;  /* 0x0000000000007941 */ /* 0x000fea0003800200 */
.L_x_3677:
        /* <DEDUP_REMOVED lines=18> */
.L_x_3683:
[----:B------:R-:W-:Y:S05]  /*7510*/  BSYNC.RELIABLE B6 ;  /* 0x0000000000067941 */ /* 0x000fea0003800100 */
.L_x_3682:
[----:B0-----:R-:W0:Y:S04]  /*7520*/  LDS.64 R2, [R12+0x8] ;  /* 0x000008000c027984 */ /* 0x001e280000000a00 */
[----:B0-----:R-:W-:Y:S04]  /*7530*/  STS.64 [R12], R2 ;  /* 0x000000020c007388 */ /* 0x001fe80000000a00 */
[----:B------:R-:W0:Y:S04]  /*7540*/  LDS R0, [R11+0x4] ;  /* 0x000004000b007984 */ /* 0x000e280000000800 */
[----:B0-----:R1:W-:Y:S02]  /*7550*/  STS [R11], R0 ;  /* 0x000000000b007388 */ /* 0x0013e40000000800 */
.L_x_3684:
[----:B------:R-:W-:Y:S05]  /*7560*/  BSYNC.RECONVERGENT B0 ;  /* 0x0000000000007941 */ /* 0x000fea0003800200 */
.L_x_3681:
        /* <DEDUP_REMOVED lines=16> */
        .weak           $__internal_38_$__cuda_sm20_div_s64
        .type           $__internal_38_$__cuda_sm20_div_s64,@function
        .size           $__internal_38_$__cuda_sm20_div_s64,($__internal_39_$__cuda_sm20_rem_s64 - $__internal_38_$__cuda_sm20_div_s64)
$__internal_38_$__cuda_sm20_div_s64:
        /* <DEDUP_REMOVED lines=82> */
[----:B------:R-:W-:Y:S06]  /*7b90*/  RET.REL.NODEC R26 `(uncontiguous_reduce_i32) ;  /* 0xffffff841a187950 */ /* 0x000fec0003c3ffff */
        .weak           $__internal_39_$__cuda_sm20_rem_s64
        .type           $__internal_39_$__cuda_sm20_rem_s64,@function
        .size           $__internal_39_$__cuda_sm20_rem_s64,(.L_x_4875 - $__internal_39_$__cuda_sm20_rem_s64)
$__internal_39_$__cuda_sm20_rem_s64:
        /* <DEDUP_REMOVED lines=76> */
[----:B------:R-:W-:Y:S06]  /*8060*/  RET.REL.NODEC R26 `(uncontiguous_reduce_i32) ;  /* 0xffffff7c1ae47950 */ /* 0x000fec0003c3ffff */
.L_x_3685:
        /* <DEDUP_REMOVED lines=9> */
.L_x_4875:


//--------------------- .text.contiguous_reduce_i32 --------------------------
	.section	.text.contiguous_reduce_i32,"ax",@progbits
	.align	128
        .global         contiguous_reduce_i32
        .type           contiguous_reduce_i32,@function
        .size           contiguous_reduce_i32,(.L_x_4937 - contiguous_reduce_i32)
        .other          contiguous_reduce_i32,@"STO_CUDA_ENTRY STV_DEFAULT"
contiguous_reduce_i32:
.text.contiguous_reduce_i32:
        /* <DEDUP_REMOVED lines=32> */
[----:B--2---:R-:W-:-:S13]  /*0200*/  ISETP.GE.AND P0, PT, R11, R12, PT ;  /* 0x0000000c0b00720c */ /* 0x004fda0003f06270 */
[----:B------:R1:W-:Y:S04]  /*0210*/  @!P0 STS [R4], R12 ;  /* 0x0000000c04008388 */ /* 0x0003e80000000800 */
[----:B------:R1:W-:Y:S04]  /*0220*/  @!P0 STS.64 [R3], R8 ;  /* 0x0000000803008388 */ /* 0x0003e80000000a00 */
[----:B------:R1:W-:Y:S04]  /*0230*/  @P0 STS [R4], R11 ;  /* 0x0000000b04000388 */ /* 0x0003e80000000800 */
[----:B------:R1:W-:Y:S01]  /*0240*/  @P0 STS.64 [R3], R6 ;  /* 0x0000000603000388 */ /* 0x0003e20000000a00 */
[----:B------:R-:W-:Y:S05]  /*0250*/  BRA `(.L_x_3688) ;  /* 0x0000000000247947 */ /* 0x000fea0003800000 */
.L_x_3687:
        /* <DEDUP_REMOVED lines=9> */
.L_x_3688:
[----:B------:R-:W-:Y:S05]  /*02f0*/  BSYNC.RECONVERGENT B0 ;  /* 0x0000000000007941 */ /* 0x000fea0003800200 */
.L_x_3686:
[----:B------:R-:W-:Y:S01]  /*0300*/  BAR.SYNC.DEFER_BLOCKING 0x0 ;  /* 0x0000000000007b1d */ /* 0x000fe20000010000 */
[----:B------:R-:W-:-:S13]  /*0310*/  ISETP.GE.U32.AND P0, PT, R5, 0x42, PT ;  /* 0x000000420500780c */ /* 0x000fda0003f06070 */
[----:B------:R-:W-:Y:S05]  /*0320*/  @!P0 BRA `(.L_x_3689) ;  /* 0x0000000000808947 */ /* 0x000fea0003800000 */
.L_x_3694:
        /* <DEDUP_REMOVED lines=10> */
[----:B0-----:R-:W-:-:S13]  /*03d0*/  ISETP.GE.AND P0, PT, R8, R11, PT ;  /* 0x0000000b0800720c */ /* 0x001fda0003f06270 */
        /* <DEDUP_REMOVED lines=13> */
.L_x_3693:
[----:B------:R-:W-:Y:S05]  /*04b0*/  BSYNC.RELIABLE B1 ;  /* 0x0000000000017941 */ /* 0x000fea0003800100 */
.L_x_3692:
[----:B------:R2:W-:Y:S04]  /*04c0*/  STS [R4], R11 ;  /* 0x0000000b04007388 */ /* 0x0005e80000000800 */
[----:B-1----:R2:W-:Y:S02]  /*04d0*/  STS.64 [R3], R6 ;  /* 0x0000000603007388 */ /* 0x0025e40000000a00 */
.L_x_3691:
[----:B------:R-:W-:Y:S05]  /*04e0*/  BSYNC.RECONVERGENT B0 ;  /* 0x0000000000007941 */ /* 0x000fea0003800200 */
.L_x_3690:
[----:B------:R-:W-:Y:S05]  /*04f0*/  WARPSYNC.ALL ;  /* 0x0000000000007948 */ /* 0x000fea0003800000 */
[----:B------:R-:W-:Y:S01]  /*0500*/  BAR.SYNC.DEFER_BLOCKING 0x0 ;  /* 0x0000000000007b1d */ /* 0x000fe20000010000 */
[----:B------:R-:W-:-:S13]  /*0510*/  ISETP.GT.U32.AND P0, PT, R10, 0x83, PT ;  /* 0x000000830a00780c */ /* 0x000fda0003f04070 */
[----:B------:R-:W-:Y:S05]  /*0520*/  @P0 BRA `(.L_x_3694) ;  /* 0xfffffffc00800947 */ /* 0x000fea000383ffff */
.L_x_3689:
[----:B------:R-:W-:-:S13]  /*0530*/  ISETP.GT.U32.AND P0, PT, R2, 0x1f, PT ;  /* 0x0000001f0200780c */ /* 0x000fda0003f04070 */
[----:B------:R-:W-:Y:S05]  /*0540*/  @P0 EXIT ;  /* 0x000000000000094d */ /* 0x000fea0003800000 */
[----:B------:R-:W-:Y:S01]  /*0550*/  LDS R5, [R4] ;  /* 0x0000000004057984 */ /* 0x000fe20000000800 */
[----:B------:R-:W-:Y:S04]  /*0560*/  BSSY.RECONVERGENT B1, `(.L_x_3695) ;  /* 0x0000015000017945 */ /* 0x000fe80003800200 */
[----:B------:R-:W-:Y:S01]  /*0570*/  BSSY.RELIABLE B0, `(.L_x_3696) ;  /* 0x000000f000007945 */ /* 0x000fe20003800100 */
[----:B012---:R-:W0:Y:S02]  /*0580*/  LDS R6, [R4+0x80] ;  /* 0x0000800004067984 */ /* 0x007e240000000800 */
[----:B0-----:R-:W-:-:S13]  /*0590*/  ISETP.GE.AND P0, PT, R5, R6, PT ;  /* 0x000000060500720c */ /* 0x001fda0003f06270 */
        /* <DEDUP_REMOVED lines=12> */
.L_x_3697:
[----:B------:R-:W-:Y:S05]  /*0660*/  BSYNC.RELIABLE B0 ;  /* 0x0000000000007941 */ /* 0x000fea0003800100 */
.L_x_3696:
[----:B------:R-:W0:Y:S04]  /*0670*/  LDS.64 R6, [R3+0x100] ;  /* 0x0001000003067984 */ /* 0x000e280000000a00 */
[----:B0-----:R-:W-:Y:S04]  /*0680*/  STS.64 [R3], R6 ;  /* 0x0000000603007388 */ /* 0x001fe80000000a00 */
[----:B------:R-:W0:Y:S04]  /*0690*/  LDS R5, [R4+0x80] ;  /* 0x0000800004057984 */ /* 0x000e280000000800 */
[----:B0-----:R0:W-:Y:S02]  /*06a0*/  STS [R4], R5 ;  /* 0x0000000504007388 */ /* 0x0011e40000000800 */
.L_x_3698:
[----:B------:R-:W-:Y:S05]  /*06b0*/  BSYNC.RECONVERGENT B1 ;  /* 0x0000000000017941 */ /* 0x000fea0003800200 */
.L_x_3695:
[----:B------:R-:W-:Y:S05]  /*06c0*/  WARPSYNC.ALL ;  /* 0x0000000000007948 */ /* 0x000fea0003800000 */
[----:B0-----:R-:W-:Y:S01]  /*06d0*/  LDS R5, [R4] ;  /* 0x0000000004057984 */ /* 0x001fe20000000800 */
[----:B------:R-:W-:Y:S04]  /*06e0*/  BSSY.RECONVERGENT B2, `(.L_x_3699) ;  /* 0x0000015000027945 */ /* 0x000fe80003800200 */
[----:B------:R-:W-:Y:S01]  /*06f0*/  BSSY.RELIABLE B1, `(.L_x_3700) ;  /* 0x000000f000017945 */ /* 0x000fe20003800100 */
[----:B------:R-:W0:Y:S02]  /*0700*/  LDS R6, [R4+0x40] ;  /* 0x0000400004067984 */ /* 0x000e240000000800 */
        /* <DEDUP_REMOVED lines=13> */
.L_x_3701:
[----:B------:R-:W-:Y:S05]  /*07e0*/  BSYNC.RELIABLE B1 ;  /* 0x0000000000017941 */ /* 0x000fea0003800100 */
.L_x_3700:
[----:B------:R-:W0:Y:S04]  /*07f0*/  LDS.64 R6, [R3+0x80] ;  /* 0x0000800003067984 */ /* 0x000e280000000a00 */
[----:B0-----:R-:W-:Y:S04]  /*0800*/  STS.64 [R3], R6 ;  /* 0x0000000603007388 */ /* 0x001fe80000000a00 */
[----:B------:R-:W0:Y:S04]  /*0810*/  LDS R5, [R4+0x40] ;  /* 0x0000400004057984 */ /* 0x000e280000000800 */
[----:B0-----:R0:W-:Y:S02]  /*0820*/  STS [R4], R5 ;  /* 0x0000000504007388 */ /* 0x0011e40000000800 */
.L_x_3702:
[----:B------:R-:W-:Y:S05]  /*0830*/  BSYNC.RECONVERGENT B2 ;  /* 0x0000000000027941 */ /* 0x000fea0003800200 */
.L_x_3699:
        /* <DEDUP_REMOVED lines=18> */
.L_x_3705:
[----:B------:R-:W-:Y:S05]  /*0960*/  BSYNC.RELIABLE B2 ;  /* 0x0000000000027941 */ /* 0x000fea0003800100 */
.L_x_3704:
[----:B------:R-:W0:Y:S04]  /*0970*/  LDS.64 R6, [R3+0x40] ;  /* 0x0000400003067984 */ /* 0x000e280000000a00 */
[----:B0-----:R-:W-:Y:S04]  /*0980*/  STS.64 [R3], R6 ;  /* 0x0000000603007388 */ /* 0x001fe80000000a00 */
[----:B------:R-:W0:Y:S04]  /*0990*/  LDS R5, [R4+0x20] ;  /* 0x0000200004057984 */ /* 0x000e280000000800 */
[----:B0-----:R0:W-:Y:S02]  /*09a0*/  STS [R4], R5 ;  /* 0x0000000504007388 */ /* 0x0011e40000000800 */
.L_x_3706:
[----:B------:R-:W-:Y:S05]  /*09b0*/  BSYNC.RECONVERGENT B3 ;  /* 0x0000000000037941 */ /* 0x000fea0003800200 */
.L_x_3703:
        /* <DEDUP_REMOVED lines=18> */
.L_x_3709:
[----:B------:R-:W-:Y:S05]  /*0ae0*/  BSYNC.RELIABLE B3 ;  /* 0x0000000000037941 */ /* 0x000fea0003800100 */
.L_x_3708:
[----:B------:R-:W0:Y:S04]  /*0af0*/  LDS.64 R6, [R3+0x20] ;  /* 0x0000200003067984 */ /* 0x000e280000000a00 */
[----:B0-----:R-:W-:Y:S04]  /*0b00*/  STS.64 [R3], R6 ;  /* 0x0000000603007388 */ /* 0x001fe80000000a00 */
[----:B------:R-:W0:Y:S04]  /*0b10*/  LDS R5, [R4+0x10] ;  /* 0x0000100004057984 */ /* 0x000e280000000800 */
[----:B0-----:R0:W-:Y:S02]  /*0b20*/  STS [R4], R5 ;  /* 0x0000000504007388 */ /* 0x0011e40000000800 */
.L_x_3710:
[----:B------:R-:W-:Y:S05]  /*0b30*/  BSYNC.RECONVERGENT B4 ;  /* 0x0000000000047941 */ /* 0x000fea0003800200 */
.L_x_3707:
        /* <DEDUP_REMOVED lines=18> */
.L_x_3713:
[----:B------:R-:W-:Y:S05]  /*0c60*/  BSYNC.RELIABLE B4 ;  /* 0x0000000000047941 */ /* 0x000fea0003800100 */
.L_x_3712:
[----:B------:R-:W0:Y:S04]  /*0c70*/  LDS.64 R6, [R3+0x10] ;  /* 0x0000100003067984 */ /* 0x000e280000000a00 */
[----:B0-----:R-:W-:Y:S04]  /*0c80*/  STS.64 [R3], R6 ;  /* 0x0000000603007388 */ /* 0x001fe80000000a00 */
[----:B------:R-:W0:Y:S04]  /*0c90*/  LDS R5, [R4+0x8] ;  /* 0x0000080004057984 */ /* 0x000e280000000800 */
[----:B0-----:R0:W-:Y:S02]  /*0ca0*/  STS [R4], R5 ;  /* 0x0000000504007388 */ /* 0x0011e40000000800 */
.L_x_3714:
[----:B------:R-:W-:Y:S05]  /*0cb0*/  BSYNC.RECONVERGENT B5 ;  /* 0x0000000000057941 */ /* 0x000fea0003800200 */
.L_x_3711:
        /* <DEDUP_REMOVED lines=18> */
.L_x_3717:
[----:B------:R-:W-:Y:S05]  /*0de0*/  BSYNC.RELIABLE B6 ;  /* 0x0000000000067941 */ /* 0x000fea0003800100 */
.L_x_3716:
[----:B------:R-:W0:Y:S04]  /*0df0*/  LDS.64 R6, [R3+0x8] ;  /* 0x0000080003067984 */ /* 0x000e280000000a00 */
[----:B0-----:R-:W-:Y:S04]  /*0e00*/  STS.64 [R3], R6 ;  /* 0x0000000603007388 */ /* 0x001fe80000000a00 */
[----:B------:R-:W0:Y:S04]  /*0e10*/  LDS R5, [R4+0x4] ;  /* 0x0000040004057984 */ /* 0x000e280000000800 */
[----:B0-----:R0:W-:Y:S02]  /*0e20*/  STS [R4], R5 ;  /* 0x0000000504007388 */ /* 0x0011e40000000800 */
.L_x_3718:
[----:B------:R-:W-:Y:S05]  /*0e30*/  BSYNC.RECONVERGENT B5 ;  /* 0x0000000000057941 */ /* 0x000fea0003800200 */
.L_x_3715:
        /* <DEDUP_REMOVED lines=15> */
.L_x_3719:
        /* <DEDUP_REMOVED lines=13> */
.L_x_4937:


//--------------------- .text.nkd2_i16            --------------------------
	.section	.text.nkd2_i16,"ax",@progbits
	.align	128
        .global         nkd2_i16
        .type           nkd2_i16,@function
        .size           nkd2_i16,(.L_x_4938 - nkd2_i16)
        .other          nkd2_i16,@"STO_CUDA_ENTRY STV_DEFAULT"
nkd2_i16:
.text.nkd2_i16:
        /* <DEDUP_REMOVED lines=17> */
[----:B--2---:R-:W-:Y:S01]  /*0110*/  IMAD R10, R11, 0x2, R0 ;  /* 0x000000020b0a7824 */ /* 0x004fe200078e0200 */
[----:B------:R-:W-:Y:S01]  /*0120*/  ULEA UR9, UR6, UR4, 0x1 ;  /* 0x0000000406097291 */ /* 0x000fe2000f8e08ff */
[----:B------:R-:W-:Y:S01]  /*0130*/  IMAD.MOV.U32 R11, RZ, RZ, RZ ;  /* 0x000000ffff0b7224 */ /* 0x000fe200078e00ff */
[----:B------:R-:W-:-:S04]  /*0140*/  LEA R4, R0, UR4, 0x1 ;  /* 0x0000000400047c11 */ /* 0x000fc8000f8e08ff */
[----:B------:R-:W-:Y:S01]  /*0150*/  LEA R6, R0, UR9, 0x3 ;  /* 0x0000000900067c11 */ /* 0x000fe2000f8e18ff */
[----:B------:R0:W-:Y:S04]  /*0160*/  STS.U16 [R4], R2 ;  /* 0x0000000204007388 */ /* 0x0001e80000000400 */
[----:B------:R0:W-:Y:S01]  /*0170*/  STS.64 [R6], R10 ;  /* 0x0000000a06007388 */ /* 0x0001e20000000a00 */
[----:B------:R-:W-:Y:S05]  /*0180*/  @P0 EXIT ;  /* 0x000000000000094d */ /* 0x000fea0003800000 */
[----:B------:R-:W1:Y:S01]  /*0190*/  LDCU.64 UR12, c[0x0][0x3a0] ;  /* 0x00007400ff0c77ac */ /* 0x000e620008000a00 */
[----:B------:R-:W2:Y:S01]  /*01a0*/  LDC.64 R12, c[0x0][0x3b8] ;  /* 0x0000ee00ff0c7b82 */ /* 0x000ea20000000a00 */
[----:B------:R-:W-:Y:S01]  /*01b0*/  BSSY.RECONVERGENT B0, `(.L_x_3720) ;  /* 0x000003d000007945 */ /* 0x000fe20003800200 */
[----:B------:R-:W-:Y:S01]  /*01c0*/  UMOV UR4, UR6 ;  /* 0x0000000600047c82 */ /* 0x000fe20008000000 */
[----:B------:R-:W3:Y:S01]  /*01d0*/  LDCU.64 UR10, c[0x0][0x358] ;  /* 0x00006b00ff0a77ac */ /* 0x000ee20008000a00 */
[----:B0-----:R-:W-:-:S05]  /*01e0*/  VIADD R2, R10, UR4 ;  /* 0x000000040a027c36 */ /* 0x001fca0008000000 */
        /* <DEDUP_REMOVED lines=8> */
[C---:B------:R-:W-:Y:S02]  /*0270*/  VIADD R17, R8.reuse, UR4 ;  /* 0x0000000408117c36 */ /* 0x040fe40008000000 */
[----:B0-----:R-:W-:-:S04]  /*0280*/  IMAD.WIDE.U32 R12, R8, 0x2, R10 ;  /* 0x00000002080c7825 */ /* 0x001fc800078e000a */
[----:B------:R-:W-:Y:S01]  /*0290*/  IMAD.WIDE.U32 R10, R17, 0x2, R10 ;  /* 0x00000002110a7825 */ /* 0x000fe200078e000a */
[----:B------:R-:W2:Y:S05]  /*02a0*/  LDG.E.U16 R9, desc[UR10][R12.64] ;  /* 0x0000000a0c097981 */ /* 0x000eaa000c1e1500 */
[----:B------:R-:W3:Y:S01]  /*02b0*/  LDG.E.U16 R11, desc[UR10][R10.64] ;  /* 0x0000000a0a0b7981 */ /* 0x000ee2000c1e1500 */
[----:B--2---:R-:W-:Y:S02]  /*02c0*/  PRMT R15, R9, 0x9910, RZ ;  /* 0x00009910090f7816 */ /* 0x004fe400000000ff */
[----:B---3--:R-:W-:-:S04]  /*02d0*/  PRMT R14, R11, 0x9910, RZ ;  /* 0x000099100b0e7816 */ /* 0x008fc800000000ff */
[----:B------:R-:W-:-:S13]  /*02e0*/  ISETP.GE.AND P0, PT, R15, R14, PT ;  /* 0x0000000e0f00720c */ /* 0x000fda0003f06270 */
[----:B------:R-:W-:Y:S05]  /*02f0*/  @P0 BRA `(.L_x_3722) ;  /* 0x0000000000100947 */ /* 0x000fea0003800000 */
[----:B------:R-:W0:Y:S02]  /*0300*/  LDC.64 R8, c[0x0][0x390] ;  /* 0x0000e400ff087b82 */ /* 0x000e240000000a00 */
[----:B0-----:R-:W-:-:S06]  /*0310*/  IMAD.WIDE.U32 R8, R17, 0x8, R8 ;  /* 0x0000000811087825 */ /* 0x001fcc00078e0008 */
[----:B------:R-:W5:Y:S01]  /*0320*/  LDG.E.64 R8, desc[UR10][R8.64] ;  /* 0x0000000a08087981 */ /* 0x000f62000c1e1b00 */
[----:B------:R-:W-:Y:S05]  /*0330*/  BRA `(.L_x_3723) ;  /* 0x0000000000487947 */ /* 0x000fea0003800000 */
.L_x_3722:
[----:B------:R-:W-:Y:S01]  /*0340*/  ISETP.NE.AND P0, PT, R15, R14, PT ;  /* 0x0000000e0f00720c */ /* 0x000fe20003f05270 */
[----:B------:R-:W-:-:S12]  /*0350*/  BSSY.RELIABLE B1, `(.L_x_3724) ;  /* 0x0000014000017945 */ /* 0x000fd80003800100 */
[----:B------:R-:W-:Y:S05]  /*0360*/  @!P0 BRA `(.L_x_3725) ;  /* 0x0000000000108947 */ /* 0x000fea0003800000 */
[----:B------:R-:W0:Y:S02]  /*0370*/  LDC.64 R10, c[0x0][0x390] ;  /* 0x0000e400ff0a7b82 */ /* 0x000e240000000a00 */
[----:B0-----:R-:W-:-:S05]  /*0380*/  IMAD.WIDE.U32 R10, R8, 0x8, R10 ;  /* 0x00000008080a7825 */ /* 0x001fca00078e000a */
[----:B------:R0:W5:Y:S01]  /*0390*/  LDG.E.64 R12, desc[UR10][R10.64] ;  /* 0x0000000a0a0c7981 */ /* 0x000162000c1e1b00 */
[----:B------:R-:W-:Y:S05]  /*03a0*/  BRA `(.L_x_3726) ;  /* 0x0000000000387947 */ /* 0x000fea0003800000 */
.L_x_3725:
        /* <DEDUP_REMOVED lines=11> */
.L_x_3723:
[----:B------:R0:W-:Y:S04]  /*0460*/  STS.U16 [R4], R11 ;  /* 0x0000000b04007388 */ /* 0x0001e80000000400 */
[----:B-----5:R0:W-:Y:S01]  /*0470*/  STS.64 [R6], R8 ;  /* 0x0000000806007388 */ /* 0x0201e20000000a00 */
[----:B------:R-:W-:Y:S05]  /*0480*/  BRA `(.L_x_3727) ;  /* 0x00000000003c7947 */ /* 0x000fea0003800000 */
.L_x_3726:
[----:B------:R-:W-:Y:S05]  /*0490*/  BSYNC.RELIABLE B1 ;  /* 0x0000000000017941 */ /* 0x000fea0003800100 */
.L_x_3724:
[----:B------:R1:W-:Y:S04]  /*04a0*/  STS.U16 [R4], R9 ;  /* 0x0000000904007388 */ /* 0x0003e80000000400 */
[----:B-----5:R1:W-:Y:S01]  /*04b0*/  STS.64 [R6], R12 ;  /* 0x0000000c06007388 */ /* 0x0203e20000000a00 */
[----:B------:R-:W-:Y:S05]  /*04c0*/  BRA `(.L_x_3727) ;  /* 0x00000000002c7947 */ /* 0x000fea0003800000 */
.L_x_3721:
        /* <DEDUP_REMOVED lines=11> */
.L_x_3727:
[----:B------:R-:W-:Y:S05]  /*0580*/  BSYNC.RECONVERGENT B0 ;  /* 0x0000000000007941 */ /* 0x000fea0003800200 */
.L_x_3720:
[----:B------:R-:W-:Y:S05]  /*0590*/  WARPSYNC.ALL ;  /* 0x0000000000007948 */ /* 0x000fea0003800000 */
[----:B------:R-:W-:Y:S01]  /*05a0*/  BAR.SYNC.DEFER_BLOCKING 0x0 ;  /* 0x0000000000007b1d */ /* 0x000fe20000010000 */
[----:B------:R-:W-:-:S09]  /*05b0*/  UISETP.GE.U32.AND UP0, UPT, UR4, 0x42, UPT ;  /* 0x000000420400788c */ /* 0x000fd2000bf06070 */
[----:B------:R-:W-:Y:S05]  /*05c0*/  BRA.U !UP0, `(.L_x_3728) ;  /* 0x00000001088c7547 */ /* 0x000fea000b800000 */
.L_x_3733:
[----:B------:R-:W-:Y:S01]  /*05d0*/  UMOV UR5, UR4 ;  /* 0x0000000400057c82 */ /* 0x000fe20008000000 */
[----:B------:R-:W-:Y:S01]  /*05e0*/  USHF.R.U32.HI UR4, URZ, 0x1, UR4 ;  /* 0x00000001ff047899 */ /* 0x000fe20008011604 */
[----:B------:R-:W-:Y:S05]  /*05f0*/  BSSY.RECONVERGENT B0, `(.L_x_3729) ;  /* 0x000001c000007945 */ /* 0x000fea0003800200 */
[----:B------:R-:W-:-:S13]  /*0600*/  ISETP.GE.U32.AND P0, PT, R0, UR4, PT ;  /* 0x0000000400007c0c */ /* 0x000fda000bf06070 */
[----:B01-3--:R-:W-:Y:S05]  /*0610*/  @P0 BRA `(.L_x_3730) ;  /* 0x0000000000640947 */ /* 0x00bfea0003800000 */
[----:B------:R-:W-:Y:S01]  /*0620*/  ULOP3.LUT UR6, UR5, 0x7fe, URZ, 0xc0, !UPT ;  /* 0x000007fe05067892 */ /* 0x000fe2000f8ec0ff */
[----:B0-----:R-:W0:Y:S01]  /*0630*/  LDS.U16 R8, [R4] ;  /* 0x0000000004087984 */ /* 0x001e220000000400 */
[----:B-1----:R-:W-:Y:S01]  /*0640*/  IMAD.U32 R9, RZ, RZ, UR4 ;  /* 0x00000004ff097e24 */ /* 0x002fe2000f8e00ff */
[----:B------:R-:W-:Y:S03]  /*0650*/  BSSY.RELIABLE B1, `(.L_x_3731) ;  /* 0x0000013000017945 */ /* 0x000fe60003800100 */
[----:B--2---:R-:W-:-:S03]  /*0660*/  IMAD R12, R9, 0x8, R6 ;  /* 0x00000008090c7824 */ /* 0x004fc600078e0206 */
[----:B------:R-:W1:Y:S01]  /*0670*/  LDS.U16 R13, [R4+UR6] ;  /* 0x00000006040d7984 */ /* 0x000e620008000400 */
[----:B0-----:R-:W-:Y:S02]  /*0680*/  PRMT R11, R8, 0x9910, RZ ;  /* 0x00009910080b7816 */ /* 0x001fe400000000ff */
[----:B-1----:R-:W-:-:S04]  /*0690*/  PRMT R10, R13, 0x9910, RZ ;  /* 0x000099100d0a7816 */ /* 0x002fc800000000ff */
[----:B------:R-:W-:-:S13]  /*06a0*/  ISETP.GE.AND P0, PT, R11, R10, PT ;  /* 0x0000000a0b00720c */ /* 0x000fda0003f06270 */
        /* <DEDUP_REMOVED lines=13> */
.L_x_3732:
[----:B------:R-:W-:Y:S05]  /*0780*/  BSYNC.RELIABLE B1 ;  /* 0x0000000000017941 */ /* 0x000fea0003800100 */
.L_x_3731:
[----:B------:R3:W-:Y:S04]  /*0790*/  STS.U16 [R4], R13 ;  /* 0x0000000d04007388 */ /* 0x0007e80000000400 */
[----:B-1----:R3:W-:Y:S02]  /*07a0*/  STS.64 [R6], R8 ;  /* 0x0000000806007388 */ /* 0x0027e40000000a00 */
.L_x_3730:
[----:B------:R-:W-:Y:S05]  /*07b0*/  BSYNC.RECONVERGENT B0 ;  /* 0x0000000000007941 */ /* 0x000fea0003800200 */
.L_x_3729:
[----:B------:R-:W-:Y:S05]  /*07c0*/  WARPSYNC.ALL ;  /* 0x0000000000007948 */ /* 0x000fea0003800000 */
[----:B------:R-:W-:Y:S01]  /*07d0*/  BAR.SYNC.DEFER_BLOCKING 0x0 ;  /* 0x0000000000007b1d */ /* 0x000fe20000010000 */
[----:B------:R-:W-:-:S09]  /*07e0*/  UISETP.GT.U32.AND UP0, UPT, UR5, 0x83, UPT ;  /* 0x000000830500788c */ /* 0x000fd2000bf04070 */
[----:B------:R-:W-:Y:S05]  /*07f0*/  BRA.U UP0, `(.L_x_3733) ;  /* 0xfffffffd00747547 */ /* 0x000fea000b83ffff */
.L_x_3728:
[----:B------:R-:W-:-:S13]  /*0800*/  ISETP.GT.U32.AND P0, PT, R0, 0x1f, PT ;  /* 0x0000001f0000780c */ /* 0x000fda0003f04070 */
[----:B------:R-:W-:Y:S05]  /*0810*/  @P0 EXIT ;  /* 0x000000000000094d */ /* 0x000fea0003800000 */
[----:B01-3--:R-:W0:Y:S01]  /*0820*/  LDS.U16 R8, [R4] ;  /* 0x0000000004087984 */ /* 0x00be220000000400 */
[----:B------:R-:W-:Y:S04]  /*0830*/  BSSY.RECONVERGENT B1, `(.L_x_3734) ;  /* 0x000001b000017945 */ /* 0x000fe80003800200 */
[----:B------:R-:W-:Y:S01]  /*0840*/  BSSY.RELIABLE B0, `(.L_x_3735) ;  /* 0x0000015000007945 */ /* 0x000fe20003800100 */
[----:B------:R-:W1:Y:S01]  /*0850*/  LDS.U16 R9, [R4+0x40] ;  /* 0x0000400004097984 */ /* 0x000e620000000400 */
[----:B0-----:R-:W-:Y:S02]  /*0860*/  PRMT R10, R8, 0x9910, RZ ;  /* 0x00009910080a7816 */ /* 0x001fe400000000ff */
[----:B-1----:R-:W-:-:S03]  /*0870*/  PRMT R8, R9, 0x9910, RZ ;  /* 0x0000991009087816 */ /* 0x002fc600000000ff */
[----:B------:R-:W-:-:S05]  /*0880*/  IMAD.MOV.U32 R9, RZ, RZ, R10 ;  /* 0x000000ffff097224 */ /* 0x000fca00078e000a */
[----:B------:R-:W-:-:S13]  /*0890*/  ISETP.GE.AND P0, PT, R9, R8, PT ;  /* 0x000000080900720c */ /* 0x000fda0003f06270 */
        /* <DEDUP_REMOVED lines=15> */
.L_x_3736:
[----:B------:R-:W-:Y:S05]  /*0990*/  BSYNC.RELIABLE B0 ;  /* 0x0000000000007941 */ /* 0x000fea0003800100 */
.L_x_3735:
[----:B------:R-:W0:Y:S04]  /*09a0*/  LDS.64 R8, [R6+0x100] ;  /* 0x0001000006087984 */ /* 0x000e280000000a00 */
[----:B0-----:R-:W-:Y:S04]  /*09b0*/  STS.64 [R6], R8 ;  /* 0x0000000806007388 */ /* 0x001fe80000000a00 */
[----:B--2---:R-:W0:Y:S04]  /*09c0*/  LDS.U16 R11, [R4+0x40] ;  /* 0x00004000040b7984 */ /* 0x004e280000000400 */
[----:B0-----:R0:W-:Y:S02]  /*09d0*/  STS.U16 [R4], R11 ;  /* 0x0000000b04007388 */ /* 0x0011e40000000400 */
.L_x_3737:
[----:B------:R-:W-:Y:S05]  /*09e0*/  BSYNC.RECONVERGENT B1 ;  /* 0x0000000000017941 */ /* 0x000fea0003800200 */
.L_x_3734:
[----:B------:R-:W-:Y:S05]  /*09f0*/  WARPSYNC.ALL ;  /* 0x0000000000007948 */ /* 0x000fea0003800000 */
[----:B------:R-:W1:Y:S01]  /*0a00*/  LDS.U16 R8, [R4] ;  /* 0x0000000004087984 */ /* 0x000e620000000400 */
[----:B------:R-:W-:Y:S04]  /*0a10*/  BSSY.RECONVERGENT B2, `(.L_x_3738) ;  /* 0x000001b000027945 */ /* 0x000fe80003800200 */
[----:B------:R-:W-:Y:S01]  /*0a20*/  BSSY.RELIABLE B1, `(.L_x_3739) ;  /* 0x0000015000017945 */ /* 0x000fe20003800100 */
[----:B------:R-:W3:Y:S01]  /*0a30*/  LDS.U16 R9, [R4+0x20] ;  /* 0x0000200004097984 */ /* 0x000ee20000000400 */
[----:B-1----:R-:W-:-:S02]  /*0a40*/  PRMT R10, R8, 0x9910, RZ ;  /* 0x00009910080a7816 */ /* 0x002fc400000000ff */
[----:B---3--:R-:W-:-:S03]  /*0a50*/  PRMT R8, R9, 0x9910, RZ ;  /* 0x0000991009087816 */ /* 0x008fc600000000ff */
[----:B------:R-:W-:-:S05]  /*0a60*/  IMAD.MOV.U32 R9, RZ, RZ, R10 ;  /* 0x000000ffff097224 */ /* 0x000fca00078e000a */
[----:B------:R-:W-:-:S13]  /*0a70*/  ISETP.GE.AND P0, PT, R9, R8, PT ;  /* 0x000000080900720c */ /* 0x000fda0003f06270 */
        /* <DEDUP_REMOVED lines=15> */
.L_x_3740:
[----:B------:R-:W-:Y:S05]  /*0b70*/  BSYNC.RELIABLE B1 ;  /* 0x0000000000017941 */ /* 0x000fea0003800100 */
.L_x_3739:
[----:B------:R-:W1:Y:S04]  /*0b80*/  LDS.64 R8, [R6+0x80] ;  /* 0x0000800006087984 */ /* 0x000e680000000a00 */
[----:B-1----:R-:W-:Y:S04]  /*0b90*/  STS.64 [R6], R8 ;  /* 0x0000000806007388 */ /* 0x002fe80000000a00 */
[----:B0-2---:R-:W0:Y:S04]  /*0ba0*/  LDS.U16 R11, [R4+0x20] ;  /* 0x00002000040b7984 */ /* 0x005e280000000400 */
[----:B0-----:R1:W-:Y:S02]  /*0bb0*/  STS.U16 [R4], R11 ;  /* 0x0000000b04007388 */ /* 0x0013e40000000400 */
.L_x_3741:
[----:B------:R-:W-:Y:S05]  /*0bc0*/  BSYNC.RECONVERGENT B2 ;  /* 0x0000000000027941 */ /* 0x000fea0003800200 */
.L_x_3738:
[----:B------:R-:W-:Y:S05]  /*0bd0*/  WARPSYNC.ALL ;  /* 0x0000000000007948 */ /* 0x000fea0003800000 */
[----:B------:R-:W3:Y:S01]  /*0be0*/  LDS.U16 R8, [R4] ;  /* 0x0000000004087984 */ /* 0x000ee20000000400 */
[----:B------:R-:W-:Y:S04]  /*0bf0*/  BSSY.RECONVERGENT B3, `(.L_x_3742) ;  /* 0x000001b000037945 */ /* 0x000fe80003800200 */
[----:B------:R-:W-:Y:S01]  /*0c00*/  BSSY.RELIABLE B2, `(.L_x_3743) ;  /* 0x0000015000027945 */ /* 0x000fe20003800100 */
[----:B------:R-:W4:Y:S01]  /*0c10*/  LDS.U16 R9, [R4+0x10] ;  /* 0x0000100004097984 */ /* 0x000f220000000400 */
[----:B---3--:R-:W-:-:S02]  /*0c20*/  PRMT R10, R8, 0x9910, RZ ;  /* 0x00009910080a7816 */ /* 0x008fc400000000ff */
[----:B----4-:R-:W-:-:S03]  /*0c30*/  PRMT R8, R9, 0x9910, RZ ;  /* 0x0000991009087816 */ /* 0x010fc600000000ff */
[----:B------:R-:W-:-:S05]  /*0c40*/  IMAD.MOV.U32 R9, RZ, RZ, R10 ;  /* 0x000000ffff097224 */ /* 0x000fca00078e000a */
[----:B------:R-:W-:-:S13]  /*0c50*/  ISETP.GE.AND P0, PT, R9, R8, PT ;  /* 0x000000080900720c */ /* 0x000fda0003f06270 */
        /* <DEDUP_REMOVED lines=15> */
.L_x_3744:
[----:B------:R-:W-:Y:S05]  /*0d50*/  BSYNC.RELIABLE B2 ;  /* 0x0000000000027941 */ /* 0x000fea0003800100 */
.L_x_3743:
[----:B------:R-:W3:Y:S04]  /*0d60*/  LDS.64 R8, [R6+0x40] ;  /* 0x0000400006087984 */ /* 0x000ee80000000a00 */
[----:B---3--:R-:W-:Y:S04]  /*0d70*/  STS.64 [R6], R8 ;  /* 0x0000000806007388 */ /* 0x008fe80000000a00 */
[----:B012---:R-:W0:Y:S04]  /*0d80*/  LDS.U16 R11, [R4+0x10] ;  /* 0x00001000040b7984 */ /* 0x007e280000000400 */
[----:B0-----:R3:W-:Y:S02]  /*0d90*/  STS.U16 [R4], R11 ;  /* 0x0000000b04007388 */ /* 0x0017e40000000400 */
.L_x_3745:
[----:B------:R-:W-:Y:S05]  /*0da0*/  BSYNC.RECONVERGENT B3 ;  /* 0x0000000000037941 */ /* 0x000fea0003800200 */
.L_x_3742:
[----:B------:R-:W-:Y:S05]  /*0db0*/  WARPSYNC.ALL ;  /* 0x0000000000007948 */ /* 0x000fea0003800000 */
[----:B------:R-:W4:Y:S01]  /*0dc0*/  LDS.U16 R8, [R4] ;  /* 0x0000000004087984 */ /* 0x000f220000000400 */
[----:B------:R-:W-:Y:S04]  /*0dd0*/  BSSY.RECONVERGENT B4, `(.L_x_3746) ;  /* 0x000001b000047945 */ /* 0x000fe80003800200 */
[----:B------:R-:W-:Y:S01]  /*0de0*/  BSSY.RELIABLE B3, `(.L_x_3747) ;  /* 0x0000015000037945 */ /* 0x000fe20003800100 */
[----:B------:R-:W5:Y:S01]  /*0df0*/  LDS.U16 R9, [R4+0x8] ;  /* 0x0000080004097984 */ /* 0x000f620000000400 */
[----:B----4-:R-:W-:-:S02]  /*0e00*/  PRMT R10, R8, 0x9910, RZ ;  /* 0x00009910080a7816 */ /* 0x010fc400000000ff */
[----:B-----5:R-:W-:-:S03]  /*0e10*/  PRMT R8, R9, 0x9910, RZ ;  /* 0x0000991009087816 */ /* 0x020fc600000000ff */
[----:B------:R-:W-:-:S05]  /*0e20*/  IMAD.MOV.U32 R9, RZ, RZ, R10 ;  /* 0x000000ffff097224 */ /* 0x000fca00078e000a */
[----:B------:R-:W-:-:S13]  /*0e30*/  ISETP.GE.AND P0, PT, R9, R8, PT ;  /* 0x000000080900720c */ /* 0x000fda0003f06270 */
        /* <DEDUP_REMOVED lines=15> */
.L_x_3748:
[----:B------:R-:W-:Y:S05]  /*0f30*/  BSYNC.RELIABLE B3 ;  /* 0x0000000000037941 */ /* 0x000fea0003800100 */
.L_x_3747:
[----:B------:R-:W4:Y:S04]  /*0f40*/  LDS.64 R8, [R6+0x20] ;  /* 0x0000200006087984 */ /* 0x000f280000000a00 */
[----:B----4-:R-:W-:Y:S04]  /*0f50*/  STS.64 [R6], R8 ;  /* 0x0000000806007388 */ /* 0x010fe80000000a00 */
[----:B0123--:R-:W0:Y:S04]  /*0f60*/  LDS.U16 R11, [R4+0x8] ;  /* 0x00000800040b7984 */ /* 0x00fe280000000400 */
[----:B0-----:R4:W-:Y:S02]  /*0f70*/  STS.U16 [R4], R11 ;  /* 0x0000000b04007388 */ /* 0x0019e40000000400 */
.L_x_3749:
[----:B------:R-:W-:Y:S05]  /*0f80*/  BSYNC.RECONVERGENT B4 ;  /* 0x0000000000047941 */ /* 0x000fea0003800200 */
.L_x_3746:
[----:B------:R-:W-:Y:S05]  /*0f90*/  WARPSYNC.ALL ;  /* 0x0000000000007948 */ /* 0x000fea0003800000 */
[----:B------:R-:W5:Y:S01]  /*0fa0*/  LDS.U16 R8, [R4] ;  /* 0x0000000004087984 */ /* 0x000f620000000400 */
[----:B------:R-:W-:Y:S04]  /*0fb0*/  BSSY.RECONVERGENT B5, `(.L_x_3750) ;  /* 0x000001b000057945 */ /* 0x000fe80003800200 */
[----:B------:R-:W-:Y:S01]  /*0fc0*/  BSSY.RELIABLE B4, `(.L_x_3751) ;  /* 0x0000015000047945 */ /* 0x000fe20003800100 */
[----:B------:R-:W0:Y:S01]  /*0fd0*/  LDS.U16 R9, [R4+0x4] ;  /* 0x0000040004097984 */ /* 0x000e220000000400 */
[----:B-----5:R-:W-:-:S02]  /*0fe0*/  PRMT R10, R8, 0x9910, RZ ;  /* 0x00009910080a7816 */ /* 0x020fc400000000ff */
[----:B0-----:R-:W-:-:S03]  /*0ff0*/  PRMT R8, R9, 0x9910, RZ ;  /* 0x0000991009087816 */ /* 0x001fc600000000ff */
[----:B------:R-:W-:-:S05]  /*1000*/  IMAD.MOV.U32 R9, RZ, RZ, R10 ;  /* 0x000000ffff097224 */ /* 0x000fca00078e000a */
[----:B------:R-:W-:-:S13]  /*1010*/  ISETP.GE.AND P0, PT, R9, R8, PT ;  /* 0x000000080900720c */ /* 0x000fda0003f06270 */
[----:B------:R-:W-:Y:S05]  /*1020*/  @!P0 BRA `(.L_x_3752) ;  /* 0x0000000000388947 */ /* 0x000fea0003800000 */
[----:B------:R-:W0:Y:S04]  /*1030*/  LDS.U16 R8, [R4] ;  /* 0x0000000004087984 */ /* 0x000e280000000400 */
[----:B------:R-:W5:Y:S01]  /*1040*/  LDS.U16 R9, [R4+0x4] ;  /* 0x0000040004097984 */ /* 0x000f620000000400 */
[----:B0-----:R-:W-:Y:S02]  /*1050*/  PRMT R10, R8, 0x9910, RZ ;  /* 0x00009910080a7816 */ /* 0x001fe400000000ff */
[----:B-----5:R-:W-:-:S03]  /*1060*/  PRMT R8, R9, 0x9910, RZ ;  /* 0x0000991009087816 */ /* 0x020fc600000000ff */
        /* <DEDUP_REMOVED lines=10> */
.L_x_3752:
[----:B------:R-:W-:Y:S05]  /*1110*/  BSYNC.RELIABLE B4 ;  /* 0x0000000000047941 */ /* 0x000fea0003800100 */
.L_x_3751:
[----:B------:R-:W0:Y:S04]  /*1120*/  LDS.64 R8, [R6+0x10] ;  /* 0x0000100006087984 */ /* 0x000e280000000a00 */
[----:B0-----:R-:W-:Y:S04]  /*1130*/  STS.64 [R6], R8 ;  /* 0x0000000806007388 */ /* 0x001fe80000000a00 */
[----:B-1234-:R-:W0:Y:S04]  /*1140*/  LDS.U16 R11, [R4+0x4] ;  /* 0x00000400040b7984 */ /* 0x01ee280000000400 */
[----:B0-----:R0:W-:Y:S02]  /*1150*/  STS.U16 [R4], R11 ;  /* 0x0000000b04007388 */ /* 0x0011e40000000400 */
.L_x_3753:
[----:B------:R-:W-:Y:S05]  /*1160*/  BSYNC.RECONVERGENT B5 ;  /* 0x0000000000057941 */ /* 0x000fea0003800200 */
.L_x_3750:
[----:B------:R-:W-:Y:S05]  /*1170*/  WARPSYNC.ALL ;  /* 0x0000000000007948 */ /* 0x000fea0003800000 */
[----:B------:R-:W5:Y:S01]  /*1180*/  LDS.U16 R8, [R4] ;  /* 0x0000000004087984 */ /* 0x000f620000000400 */
[----:B------:R-:W-:Y:S04]  /*1190*/  BSSY.RECONVERGENT B5, `(.L_x_3754) ;  /* 0x000001b000057945 */ /* 0x000fe80003800200 */
[----:B------:R-:W-:Y:S01]  /*11a0*/  BSSY.RELIABLE B6, `(.L_x_3755) ;  /* 0x0000015000067945 */ /* 0x000fe20003800100 */
[----:B------:R-:W1:Y:S01]  /*11b0*/  LDS.U16 R9, [R4+0x2] ;  /* 0x0000020004097984 */ /* 0x000e620000000400 */
[----:B-----5:R-:W-:-:S02]  /*11c0*/  PRMT R10, R8, 0x9910, RZ ;  /* 0x00009910080a7816 */ /* 0x020fc400000000ff */
[----:B-1----:R-:W-:-:S03]  /*11d0*/  PRMT R8, R9, 0x9910, RZ ;  /* 0x0000991009087816 */ /* 0x002fc600000000ff */
[----:B------:R-:W-:-:S05]  /*11e0*/  IMAD.MOV.U32 R9, RZ, RZ, R10 ;  /* 0x000000ffff097224 */ /* 0x000fca00078e000a */
[----:B------:R-:W-:-:S13]  /*11f0*/  ISETP.GE.AND P0, PT, R9, R8, PT ;  /* 0x000000080900720c */ /* 0x000fda0003f06270 */
[----:B------:R-:W-:Y:S05]  /*1200*/  @!P0 BRA `(.L_x_3756) ;  /* 0x0000000000388947 */ /* 0x000fea0003800000 */
[----:B------:R-:W1:Y:S04]  /*1210*/  LDS.U16 R8, [R4] ;  /* 0x0000000004087984 */ /* 0x000e680000000400 */
[----:B------:R-:W5:Y:S01]  /*1220*/  LDS.U16 R9, [R4+0x2] ;  /* 0x0000020004097984 */ /* 0x000f620000000400 */
[----:B-1----:R-:W-:Y:S02]  /*1230*/  PRMT R10, R8, 0x9910, RZ ;  /* 0x00009910080a7816 */ /* 0x002fe400000000ff */
[----:B-----5:R-:W-:-:S03]  /*1240*/  PRMT R8, R9, 0x9910, RZ ;  /* 0x0000991009087816 */ /* 0x020fc600000000ff */
[----:B------:R-:W-:-:S05]  /*1250*/  IMAD.MOV.U32 R9, RZ, RZ, R10 ;  /* 0x000000ffff097224 */ /* 0x000fca00078e000a */
[----:B------:R-:W-:-:S13]  /*1260*/  ISETP.NE.AND P0, PT, R9, R8, PT ;  /* 0x000000080900720c */ /* 0x000fda0003f05270 */
[----:B------:R-:W-:Y:S05]  /*1270*/  @P0 BREAK.RELIABLE B6 ;  /* 0x0000000000060942 */ /* 0x000fea0003800100 */
[----:B------:R-:W-:Y:S05]  /*1280*/  @P0 BRA `(.L_x_3757) ;  /* 0x00000000002c0947 */ /* 0x000fea0003800000 */
[----:B------:R-:W-:Y:S04]  /*1290*/  LDS.64 R8, [R6] ;  /* 0x0000000006087984 */ /* 0x000fe80000000a00 */
[----:B0-234-:R-:W0:Y:S02]  /*12a0*/  LDS.64 R10, [R6+0x8] ;  /* 0x00000800060a7984 */ /* 0x01de240000000a00 */
[----:B0-----:R-:W-:-:S04]  /*12b0*/  ISETP.GT.U32.AND P0, PT, R8, R10, PT ;  /* 0x0000000a0800720c */ /* 0x001fc80003f04070 */
[----:B------:R-:W-:-:S13]  /*12c0*/  ISETP.GT.AND.EX P0, PT, R9, R11, PT, P0 ;  /* 0x0000000b0900720c */ /* 0x000fda0003f04300 */
[----:B------:R-:W-:Y:S05]  /*12d0*/  @!P0 BREAK.RELIABLE B6 ;  /* 0x0000000000068942 */ /* 0x000fea0003800100 */
[----:B------:R-:W-:Y:S05]  /*12e0*/  @!P0 BRA `(.L_x_3757) ;  /* 0x0000000000148947 */ /* 0x000fea0003800000 */
.L_x_3756:
[----:B------:R-:W-:Y:S05]  /*12f0*/  BSYNC.RELIABLE B6 ;  /* 0x0000000000067941 */ /* 0x000fea0003800100 */
.L_x_3755:
[----:B------:R-:W1:Y:S04]  /*1300*/  LDS.64 R8, [R6+0x8] ;  /* 0x0000080006087984 */ /* 0x000e680000000a00 */
[----:B-1----:R-:W-:Y:S04]  /*1310*/  STS.64 [R6], R8 ;  /* 0x0000000806007388 */ /* 0x002fe80000000a00 */
[----:B0-234-:R-:W0:Y:S04]  /*1320*/  LDS.U16 R11, [R4+0x2] ;  /* 0x00000200040b7984 */ /* 0x01de280000000400 */
[----:B0-----:R1:W-:Y:S02]  /*1330*/  STS.U16 [R4], R11 ;  /* 0x0000000b04007388 */ /* 0x0013e40000000400 */
.L_x_3757:
[----:B------:R-:W-:Y:S05]  /*1340*/  BSYNC.RECONVERGENT B5 ;  /* 0x0000000000057941 */ /* 0x000fea0003800200 */
.L_x_3754:
        /* <DEDUP_REMOVED lines=19> */
.L_x_3758:
        /* <DEDUP_REMOVED lines=16> */
.L_x_4938:


//--------------------- .text.nkd_i16             --------------------------
	.section	.text.nkd_i16,"ax",@progbits
	.align	128
        .global         nkd_i16
        .type           nkd_i16,@function
        .size           nkd_i16,(.L_x_4877 - nkd_i16)
        .other          nkd_i16,@"STO_CUDA_ENTRY STV_DEFAULT"
nkd_i16:
.text.nkd_i16:
[----:B------:R-:W-:Y:S08]  /*0000*/  LDC R1, c[0x0][0x37c] ;  /* 0x0000df00ff017b82 */ /* 0x000ff00000000800 */
[----:B------:R-:W0:Y:S01]  /*0010*/  S2UR UR4, SR_CTAID.Y ;  /* 0x00000000000479c3 */ /* 0x000e220000002600 */
[----:B------:R-:W0:Y:S01]  /*0020*/  LDCU.64 UR8, c[0x0][0x3b0] ;  /* 0x00007600ff0877ac */ /* 0x000e220008000a00 */
[----:B------:R-:W1:Y:S01]  /*0030*/  S2R R14, SR_CTAID.X ;  /* 0x00000000000e7919 */ /* 0x000e620000002500 */
[----:B------:R-:W-:Y:S01]  /*0040*/  HFMA2 R4, -RZ, RZ, 0, -0.0 ;  /* 0x00008000ff047431 */ /* 0x000fe200000001ff */
        /* <DEDUP_REMOVED lines=17> */
[----:B------:R0:W-:Y:S04]  /*0160*/  STS.U16 [R2], R4 ;  /* 0x0000000402007388 */ /* 0x0001e80000000400 */
[----:B------:R0:W-:Y:S01]  /*0170*/  STS.64 [R3], R16 ;  /* 0x0000001003007388 */ /* 0x0001e20000000a00 */
[----:B------:R-:W-:Y:S05]  /*0180*/  @P0 EXIT ;  /* 0x000000000000094d */ /* 0x000fea0003800000 */
[----:B------:R-:W1:Y:S01]  /*0190*/  LDC.64 R6, c[0x0][0x3b8] ;  /* 0x0000ee00ff067b82 */ /* 0x000e620000000a00 */
[----:B------:R-:W-:Y:S01]  /*01a0*/  UMOV UR4, UR6 ;  /* 0x0000000600047c82 */ /* 0x000fe20008000000 */
[----:B------:R-:W0:Y:S01]  /*01b0*/  LDCU.64 UR12, c[0x0][0x388] ;  /* 0x00007100ff0c77ac */ /* 0x000e220008000a00 */
[----:B------:R-:W-:Y:S01]  /*01c0*/  IADD3 R18, PT, PT, R16, UR4, RZ ;  /* 0x0000000410127c10 */ /* 0x000fe2000fffe0ff */
[----:B------:R-:W-:Y:S01]  /*01d0*/  BSSY.RECONVERGENT B0, `(.L_x_3759) ;  /* 0x000066f000007945 */ /* 0x000fe20003800200 */
[----:B------:R-:W2:Y:S03]  /*01e0*/  LDCU.64 UR10, c[0x0][0x358] ;  /* 0x00006b00ff0a77ac */ /* 0x000ea60008000a00 */
        /* <DEDUP_REMOVED lines=15> */
[----:B------:R-:W-:Y:S01]  /*02e0*/  IMAD.MOV.U32 R4, RZ, RZ, R8 ;  /* 0x000000ffff047224 */ /* 0x000fe200078e0008 */
[----:B------:R-:W-:Y:S01]  /*02f0*/  IADD3 R23, PT, PT, R5, R25, RZ ;  /* 0x0000001905177210 */ /* 0x000fe20007ffe0ff */
[----:B------:R-:W-:Y:S01]  /*0300*/  IMAD.WIDE.U32 R6, R6, UR7, R16 ;  /* 0x0000000706067c25 */ /* 0x000fe2000f8e0010 */
[----:B------:R-:W-:Y:S02]  /*0310*/  CS2R R26, SRZ ;  /* 0x00000000001a7805 */ /* 0x000fe4000001ff00 */
[----:B------:R-:W-:Y:S02]  /*0320*/  CS2R R12, SRZ ;  /* 0x00000000000c7805 */ /* 0x000fe4000001ff00 */
[----:B------:R-:W-:Y:S01]  /*0330*/  ISETP.GE.U32.AND P0, PT, R4, 0x3, PT ;  /* 0x000000030400780c */ /* 0x000fe20003f06070 */
[----:B------:R-:W-:Y:S01]  /*0340*/  IMAD.IADD R5, R7, 0x1, R5 ;  /* 0x0000000107057824 */ /* 0x000fe200078e0205 */
[----:B------:R-:W-:-:S11]  /*0350*/  MOV R22, R6 ;  /* 0x0000000600167202 */ /* 0x000fd60000000f00 */
[----:B------:R-:W-:Y:S05]  /*0360*/  @!P0 BRA `(.L_x_3762) ;  /* 0x0000001800c88947 */ /* 0x000fea0003800000 */
[C---:B------:R-:W-:Y:S01]  /*0370*/  LOP3.LUT R6, R9.reuse, 0xfffffffc, RZ, 0xc0, !PT ;  /* 0xfffffffc09067812 */ /* 0x040fe200078ec0ff */
[----:B------:R-:W-:Y:S01]  /*0380*/  VIADD R4, R9, 0xfffffffe ;  /* 0xfffffffe09047836 */ /* 0x000fe20000000000 */
[----:B------:R-:W-:Y:S02]  /*0390*/  CS2R R26, SRZ ;  /* 0x00000000001a7805 */ /* 0x000fe4000001ff00 */
[----:B------:R-:W-:-:S07]  /*03a0*/  IADD3 R6, PT, PT, -R6, RZ, RZ ;  /* 0x000000ff06067210 */ /* 0x000fce0007ffe1ff */
.L_x_3787:
        /* <DEDUP_REMOVED lines=33> */
.L_x_3764:
[----:B------:R-:W-:Y:S01]  /*05c0*/  IMAD.MOV.U32 R32, RZ, RZ, R22 ;  /* 0x000000ffff207224 */ /* 0x000fe200078e0016 */
[----:B------:R-:W-:Y:S01]  /*05d0*/  MOV R11, R5 ;  /* 0x00000005000b7202 */ /* 0x000fe20000000f00 */
[----:B------:R-:W-:Y:S01]  /*05e0*/  IMAD.MOV.U32 R10, RZ, RZ, R30 ;  /* 0x000000ffff0a7224 */ /* 0x000fe200078e001e */
[----:B------:R-:W-:Y:S02]  /*05f0*/  MOV R9, R31 ;  /* 0x0000001f00097202 */ /* 0x000fe40000000f00 */
[----:B------:R-:W-:-:S07]  /*0600*/  MOV R8, 0x620 ;  /* 0x0000062000087802 */ /* 0x000fce0000000f00 */
[----:B------:R-:W-:Y:S05]  /*0610*/  CALL.REL.NOINC `($__internal_40_$__cuda_sm20_div_s64) ;  /* 0x0000007000747944 */ /* 0x000fea0003c00000 */
        /* <DEDUP_REMOVED lines=10> */
.L_x_3765:
[----:B------:R-:W-:Y:S05]  /*06c0*/  BSYNC.RECONVERGENT B1 ;  /* 0x0000000000017941 */ /* 0x000fea0003800200 */
.L_x_3763:
        /* <DEDUP_REMOVED lines=34> */
.L_x_3767:
[----:B------:R-:W-:Y:S01]  /*08f0*/  MOV R32, R24 ;  /* 0x0000001800207202 */ /* 0x000fe20000000f00 */
[----:B------:R-:W-:Y:S01]  /*0900*/  IMAD.MOV.U32 R11, RZ, RZ, R23 ;  /* 0x000000ffff0b7224 */ /* 0x000fe200078e0017 */
[----:B------:R-:W-:Y:S01]  /*0910*/  MOV R10, R30 ;  /* 0x0000001e000a7202 */ /* 0x000fe20000000f00 */
[----:B------:R-:W-:Y:S01]  /*0920*/  IMAD.MOV.U32 R9, RZ, RZ, R31 ;  /* 0x000000ffff097224 */ /* 0x000fe200078e001f */
[----:B------:R-:W-:-:S07]  /*0930*/  MOV R8, 0x950 ;  /* 0x0000095000087802 */ /* 0x000fce0000000f00 */
[----:B------:R-:W-:Y:S05]  /*0940*/  CALL.REL.NOINC `($__internal_40_$__cuda_sm20_div_s64) ;  /* 0x0000006c00a87944 */ /* 0x000fea0003c00000 */
[----:B------:R-:W-:Y:S01]  /*0950*/  IADD3 R5, P0, PT, RZ, -R20, RZ ;  /* 0x80000014ff057210 */ /* 0x000fe20007f1e0ff */
[----:B------:R-:W-:Y:S01]  /*0960*/  IMAD.MOV.U32 R22, RZ, RZ, R24 ;  /* 0x000000ffff167224 */ /* 0x000fe200078e0018 */
[-C--:B------:R-:W-:Y:S01]  /*0970*/  MOV R47, R21.reuse ;  /* 0x00000015002f7202 */ /* 0x080fe20000000f00 */
[----:B------:R-:W-:Y:S01]  /*0980*/  IMAD.MOV.U32 R46, RZ, RZ, R20 ;  /* 0x000000ffff2e7224 */ /* 0x000fe200078e0014 */
[----:B------:R-:W-:-:S05]  /*0990*/  IADD3.X R9, PT, PT, RZ, ~R21, RZ, P0, !PT ;  /* 0x80000015ff097210 */ /* 0x000fca00007fe4ff */
[----:B------:R-:W-:Y:S02]  /*09a0*/  IMAD R10, R9, R30, RZ ;  /* 0x0000001e090a7224 */ /* 0x000fe400078e02ff */
[----:B------:R-:W-:-:S04]  /*09b0*/  IMAD.WIDE.U32 R8, R30, R5, R22 ;  /* 0x000000051e087225 */ /* 0x000fc800078e0016 */
[----:B------:R-:W-:-:S05]  /*09c0*/  IMAD R5, R31, R5, R10 ;  /* 0x000000051f057224 */ /* 0x000fca00078e020a */
[----:B------:R-:W-:-:S07]  /*09d0*/  IADD3 R9, PT, PT, R5, R9, RZ ;  /* 0x0000000905097210 */ /* 0x000fce0007ffe0ff */
.L_x_3768:
[----:B------:R-:W-:Y:S05]  /*09e0*/  BSYNC.RECONVERGENT B1 ;  /* 0x0000000000017941 */ /* 0x000fea0003800200 */
.L_x_3766:
[----:B------:R-:W0:Y:S02]  /*09f0*/  LDC.64 R42, c[0x0][0x398] ;  /* 0x0000e600ff2a7b82 */ /* 0x000e240000000a00 */
[----:B0-----:R-:W-:-:S06]  /*0a00*/  IMAD.WIDE.U32 R42, R4, 0x8, R42 ;  /* 0x00000008042a7825 */ /* 0x001fcc00078e002a */
[----:B------:R-:W2:Y:S01]  /*0a10*/  LDG.E.64 R42, desc[UR10][R42.64] ;  /* 0x0000000a2a2a7981 */ /* 0x000ea2000c1e1b00 */
[----:B------:R-:W-:Y:S01]  /*0a20*/  IMAD R9, R9, R40, RZ ;  /* 0x0000002809097224 */ /* 0x000fe200078e02ff */
[----:B------:R-:W-:Y:S01]  /*0a30*/  BSSY.RECONVERGENT B1, `(.L_x_3769) ;  /* 0x0000030000017945 */ /* 0x000fe20003800200 */
[----:B------:R-:W-:-:S04]  /*0a40*/  IMAD.WIDE.U32 R30, R40, R8, R26 ;  /* 0x00000008281e7225 */ /* 0x000fc800078e001a */
[----:B------:R-:W-:Y:S01]  /*0a50*/  VIADD R12, R4, 0xfffffffe ;  /* 0xfffffffe040c7836 */ /* 0x000fe20000000000 */
[----:B--2---:R-:W-:-:S04]  /*0a60*/  LOP3.LUT R5, R29, R43, RZ, 0xfc, !PT ;  /* 0x0000002b1d057212 */ /* 0x004fc800078efcff */
[----:B------:R-:W-:Y:S01]  /*0a70*/  ISETP.NE.U32.AND P0, PT, R5, RZ, PT ;  /* 0x000000ff0500720c */ /* 0x000fe20003f05070 */
[----:B------:R-:W-:-:S05]  /*0a80*/  IMAD R5, R41, R8, R9 ;  /* 0x0000000829057224 */ /* 0x000fca00078e0209 */
[----:B------:R-:W-:-:S07]  /*0a90*/  IADD3 R5, PT, PT, R31, R5, RZ ;  /* 0x000000051f057210 */ /* 0x000fce0007ffe0ff */
        /* <DEDUP_REMOVED lines=24> */
.L_x_3770:
        /* <DEDUP_REMOVED lines=17> */
.L_x_3771:
[----:B------:R-:W-:Y:S05]  /*0d30*/  BSYNC.RECONVERGENT B1 ;  /* 0x0000000000017941 */ /* 0x000fea0003800200 */
.L_x_3769:
        /* <DEDUP_REMOVED lines=36> */
.L_x_3773:
[----:B------:R-:W-:Y:S01]  /*0f80*/  IMAD.MOV.U32 R32, RZ, RZ, R46 ;  /* 0x000000ffff207224 */ /* 0x000fe200078e002e */
[----:B------:R-:W-:Y:S01]  /*0f90*/  MOV R11, R47 ;  /* 0x0000002f000b7202 */ /* 0x000fe20000000f00 */
[----:B------:R-:W-:Y:S01]  /*0fa0*/  IMAD.MOV.U32 R10, RZ, RZ, R42 ;  /* 0x000000ffff0a7224 */ /* 0x000fe200078e002a */
[----:B------:R-:W-:Y:S02]  /*0fb0*/  MOV R9, R43 ;  /* 0x0000002b00097202 */ /* 0x000fe40000000f00 */
[----:B------:R-:W-:-:S07]  /*0fc0*/  MOV R8, 0xfe0 ;  /* 0x00000fe000087802 */ /* 0x000fce0000000f00 */
[----:B------:R-:W-:Y:S05]  /*0fd0*/  CALL.REL.NOINC `($__internal_40_$__cuda_sm20_div_s64) ;  /* 0x0000006800047944 */ /* 0x000fea0003c00000 */
[----:B------:R-:W-:Y:S01]  /*0fe0*/  IADD3 R11, P0, PT, RZ, -R20, RZ ;  /* 0x80000014ff0b7210 */ /* 0x000fe20007f1e0ff */
[--C-:B------:R-:W-:Y:S01]  /*0ff0*/  IMAD.MOV.U32 R29, RZ, RZ, R21.reuse ;  /* 0x000000ffff1d7224 */ /* 0x100fe200078e0015 */
[----:B------:R-:W-:Y:S02]  /*1000*/  MOV R8, R46 ;  /* 0x0000002e00087202 */ /* 0x000fe40000000f00 */
[----:B------:R-:W-:Y:S01]  /*1010*/  MOV R28, R20 ;  /* 0x00000014001c7202 */ /* 0x000fe20000000f00 */
[----:B------:R-:W-:-:S04]  /*1020*/  IMAD.X R9, RZ, RZ, ~R21, P0 ;  /* 0x000000ffff097224 */ /* 0x000fc800000e0e15 */
[----:B------:R-:W-:Y:S02]  /*1030*/  IMAD R10, R9, R42, RZ ;  /* 0x0000002a090a7224 */ /* 0x000fe400078e02ff */
[----:B------:R-:W-:Y:S02]  /*1040*/  IMAD.MOV.U32 R9, RZ, RZ, R47 ;  /* 0x000000ffff097224 */ /* 0x000fe400078e002f */
[----:B------:R-:W-:-:S04]  /*1050*/  IMAD.WIDE.U32 R8, R42, R11, R8 ;  /* 0x0000000b2a087225 */ /* 0x000fc800078e0008 */
[----:B------:R-:W-:Y:S01]  /*1060*/  IMAD R11, R43, R11, R10 ;  /* 0x0000000b2b0b7224 */ /* 0x000fe200078e020a */
[----:B------:R-:W-:-:S03]  /*1070*/  MOV R43, R8 ;  /* 0x00000008002b7202 */ /* 0x000fc60000000f00 */
[----:B------:R-:W-:-:S07]  /*1080*/  IMAD.IADD R9, R11, 0x1, R9 ;  /* 0x000000010b097824 */ /* 0x000fce00078e0209 */
.L_x_3774:
[----:B------:R-:W-:Y:S05]  /*1090*/  BSYNC.RECONVERGENT B1 ;  /* 0x0000000000017941 */ /* 0x000fea0003800200 */
.L_x_3772:
        /* <DEDUP_REMOVED lines=37> */
.L_x_3776:
        /* <DEDUP_REMOVED lines=17> */
.L_x_3777:
[----:B------:R-:W-:Y:S05]  /*1400*/  BSYNC.RECONVERGENT B1 ;  /* 0x0000000000017941 */ /* 0x000fea0003800200 */
.L_x_3775:
        /* <DEDUP_REMOVED lines=36> */
.L_x_3779:
[----:B------:R-:W-:Y:S01]  /*1650*/  MOV R32, R28 ;  /* 0x0000001c00207202 */ /* 0x000fe20000000f00 */
[----:B------:R-:W-:Y:S01]  /*1660*/  IMAD.MOV.U32 R11, RZ, RZ, R29 ;  /* 0x000000ffff0b7224 */ /* 0x000fe200078e001d */
[----:B------:R-:W-:Y:S01]  /*1670*/  MOV R10, R26 ;  /* 0x0000001a000a7202 */ /* 0x000fe20000000f00 */
[----:B------:R-:W-:Y:S01]  /*1680*/  IMAD.MOV.U32 R9, RZ, RZ, R27 ;  /* 0x000000ffff097224 */ /* 0x000fe200078e001b */
[----:B------:R-:W-:-:S07]  /*1690*/  MOV R8, 0x16b0 ;  /* 0x000016b000087802 */ /* 0x000fce0000000f00 */
[----:B------:R-:W-:Y:S05]  /*16a0*/  CALL.REL.NOINC `($__internal_40_$__cuda_sm20_div_s64) ;  /* 0x0000006000507944 */ /* 0x000fea0003c00000 */
        /* <DEDUP_REMOVED lines=10> */
.L_x_3780:
[----:B------:R-:W-:Y:S05]  /*1750*/  BSYNC.RECONVERGENT B1 ;  /* 0x0000000000017941 */ /* 0x000fea0003800200 */
.L_x_3778:
[----:B------:R-:W0:Y:S02]  /*1760*/  LDC.64 R28, c[0x0][0x398] ;  /* 0x0000e600ff1c7b82 */ /* 0x000e240000000a00 */
[----:B0-----:R-:W-:-:S06]  /*1770*/  IMAD.WIDE.U32 R28, R12, 0x8, R28 ;  /* 0x000000080c1c7825 */ /* 0x001fcc00078e001c */
[----:B------:R-:W2:Y:S01]  /*1780*/  LDG.E.64 R28, desc[UR10][R28.64] ;  /* 0x0000000a1c1c7981 */ /* 0x000ea2000c1e1b00 */
[----:B------:R-:W-:Y:S01]  /*1790*/  MOV R31, R5 ;  /* 0x00000005001f7202 */ /* 0x000fe20000000f00 */
[----:B------:R-:W-:Y:S01]  /*17a0*/  IMAD R9, R9, R40, RZ ;  /* 0x0000002809097224 */ /* 0x000fe200078e02ff */
[----:B------:R-:W-:Y:S01]  /*17b0*/  BSSY.RECONVERGENT B1, `(.L_x_3781) ;  /* 0x0000030000017945 */ /* 0x000fe20003800200 */
        /* <DEDUP_REMOVED lines=30> */
.L_x_3782:
        /* <DEDUP_REMOVED lines=17> */
.L_x_3783:
[----:B------:R-:W-:Y:S05]  /*1ab0*/  BSYNC.RECONVERGENT B1 ;  /* 0x0000000000017941 */ /* 0x000fea0003800200 */
.L_x_3781:
        /* <DEDUP_REMOVED lines=35> */
.L_x_3785:
[----:B------:R-:W-:Y:S01]  /*1cf0*/  MOV R32, R26 ;  /* 0x0000001a00207202 */ /* 0x000fe20000000f00 */
[----:B------:R-:W-:Y:S01]  /*1d00*/  IMAD.MOV.U32 R11, RZ, RZ, R27 ;  /* 0x000000ffff0b7224 */ /* 0x000fe200078e001b */
[----:B------:R-:W-:Y:S01]  /*1d10*/  MOV R10, R28 ;  /* 0x0000001c000a7202 */ /* 0x000fe20000000f00 */
[----:B------:R-:W-:Y:S01]  /*1d20*/  IMAD.MOV.U32 R9, RZ, RZ, R29 ;  /* 0x000000ffff097224 */ /* 0x000fe200078e001d */
[----:B------:R-:W-:-:S07]  /*1d30*/  MOV R8, 0x1d50 ;  /* 0x00001d5000087802 */ /* 0x000fce0000000f00 */
[----:B------:R-:W-:Y:S05]  /*1d40*/  CALL.REL.NOINC `($__internal_40_$__cuda_sm20_div_s64) ;  /* 0x0000005800a87944 */ /* 0x000fea0003c00000 */
        /* <DEDUP_REMOVED lines=10> */
.L_x_3786:
[----:B------:R-:W-:Y:S05]  /*1df0*/  BSYNC.RECONVERGENT B1 ;  /* 0x0000000000017941 */ /* 0x000fea0003800200 */
.L_x_3784:
        /* <DEDUP_REMOVED lines=9> */
.L_x_3762:
        /* <DEDUP_REMOVED lines=35> */
.L_x_3790:
        /* <DEDUP_REMOVED lines=16> */
.L_x_3791:
[----:B------:R-:W-:Y:S05]  /*21c0*/  BSYNC.RECONVERGENT B1 ;  /* 0x0000000000017941 */ /* 0x000fea0003800200 */
.L_x_3789:
        /* <DEDUP_REMOVED lines=34> */
.L_x_3793:
        /* <DEDUP_REMOVED lines=15> */
.L_x_3794:
[----:B------:R-:W-:Y:S05]  /*24e0*/  BSYNC.RECONVERGENT B1 ;  /* 0x0000000000017941 */ /* 0x000fea0003800200 */
.L_x_3792:
        /* <DEDUP_REMOVED lines=35> */
.L_x_3796:
        /* <DEDUP_REMOVED lines=17> */
.L_x_3797:
[----:B------:R-:W-:Y:S05]  /*2830*/  BSYNC.RECONVERGENT B1 ;  /* 0x0000000000017941 */ /* 0x000fea0003800200 */
.L_x_3795:
        /* <DEDUP_REMOVED lines=36> */
.L_x_3799:
        /* <DEDUP_REMOVED lines=8> */
[----:B------:R-:W-:-:S03]  /*2b00*/  MOV R8, R28 ;  /* 0x0000001c00087202 */ /* 0x000fc60000000f00 */
[----:B------:R-:W-:-:S04]  /*2b10*/  IMAD.X R9, RZ, RZ, ~R21, P0 ;  /* 0x000000ffff097224 */ /* 0x000fc800000e0e15 */
[----:B------:R-:W-:Y:S02]  /*2b20*/  IMAD R10, R9, R24, RZ ;  /* 0x00000018090a7224 */ /* 0x000fe400078e02ff */
[----:B------:R-:W-:Y:S02]  /*2b30*/  IMAD.MOV.U32 R9, RZ, RZ, R29 ;  /* 0x000000ffff097224 */ /* 0x000fe400078e001d */
[----:B------:R-:W-:Y:S01]  /*2b40*/  IMAD.WIDE.U32 R8, R24, R11, R8 ;  /* 0x0000000b18087225 */ /* 0x000fe200078e0008 */
[----:B------:R-:W-:-:S03]  /*2b50*/  MOV R24, R20 ;  /* 0x0000001400187202 */ /* 0x000fc60000000f00 */
[----:B------:R-:W-:Y:S02]  /*2b60*/  IMAD R11, R25, R11, R10 ;  /* 0x0000000b190b7224 */ /* 0x000fe400078e020a */
[----:B------:R-:W-:-:S03]  /*2b70*/  IMAD.MOV.U32 R25, RZ, RZ, R8 ;  /* 0x000000ffff197224 */ /* 0x000fc600078e0008 */
[----:B------:R-:W-:-:S07]  /*2b80*/  IADD3 R9, PT, PT, R11, R9, RZ ;  /* 0x000000090b097210 */ /* 0x000fce0007ffe0ff */
.L_x_3800:
[----:B------:R-:W-:Y:S05]  /*2b90*/  BSYNC.RECONVERGENT B1 ;  /* 0x0000000000017941 */ /* 0x000fea0003800200 */
.L_x_3798:
[----:B------:R-:W-:Y:S01]  /*2ba0*/  MOV R6, R26 ;  /* 0x0000001a00067202 */ /* 0x000fe20000000f00 */
[----:B------:R-:W-:Y:S02]  /*2bb0*/  IMAD R9, R9, R30, RZ ;  /* 0x0000001e09097224 */ /* 0x000fe400078e02ff */
[----:B------:R-:W-:Y:S02]  /*2bc0*/  VIADD R4, R4, 0xfffffffe ;  /* 0xfffffffe04047836 */ /* 0x000fe40000000000 */
[----:B------:R-:W-:-:S04]  /*2bd0*/  IMAD.WIDE.U32 R26, R30, R25, R6 ;  /* 0x000000191e1a7225 */ /* 0x000fc800078e0006 */
[----:B------:R-:W-:-:S05]  /*2be0*/  IMAD R9, R31, R25, R9 ;  /* 0x000000191f097224 */ /* 0x000fca00078e0209 */
[----:B------:R-:W-:-:S07]  /*2bf0*/  IADD3 R27, PT, PT, R27, R9, RZ ;  /* 0x000000091b1b7210 */ /* 0x000fce0007ffe0ff */
.L_x_3788:
        /* <DEDUP_REMOVED lines=31> */
.L_x_3802:
[----:B------:R-:W-:Y:S01]  /*2df0*/  IMAD.MOV.U32 R25, RZ, RZ, R5 ;  /* 0x000000ffff197224 */ /* 0x000fe200078e0005 */
[----:B------:R-:W-:Y:S01]  /*2e00*/  MOV R28, R20 ;  /* 0x00000014001c7202 */ /* 0x000fe20000000f00 */
[----:B------:R-:W-:Y:S01]  /*2e10*/  IMAD.MOV.U32 R29, RZ, RZ, R21 ;  /* 0x000000ffff1d7224 */ /* 0x000fe200078e0015 */
[----:B------:R-:W-:-:S07]  /*2e20*/  MOV R30, 0x2e40 ;  /* 0x00002e40001e7802 */ /* 0x000fce0000000f00 */
[----:B------:R-:W-:Y:S05]  /*2e30*/  CALL.REL.NOINC `($__internal_41_$__cuda_sm20_rem_s64) ;  /* 0x0000004c00b87944 */ /* 0x000fea0003c00000 */
.L_x_3803:
[----:B------:R-:W-:Y:S05]  /*2e40*/  BSYNC.RECONVERGENT B1 ;  /* 0x0000000000017941 */ /* 0x000fea0003800200 */
.L_x_3801:
        /* <DEDUP_REMOVED lines=30> */
.L_x_3805:
[----:B------:R-:W-:Y:S01]  /*3030*/  MOV R28, R20 ;  /* 0x00000014001c7202 */ /* 0x000fe20000000f00 */
[----:B------:R-:W-:Y:S01]  /*3040*/  IMAD.MOV.U32 R29, RZ, RZ, R21 ;  /* 0x000000ffff1d7224 */ /* 0x000fe200078e0015 */
[----:B------:R-:W-:Y:S01]  /*3050*/  MOV R22, R24 ;  /* 0x0000001800167202 */ /* 0x000fe20000000f00 */
[----:B------:R-:W-:Y:S01]  /*3060*/  IMAD.MOV.U32 R25, RZ, RZ, R23 ;  /* 0x000000ffff197224 */ /* 0x000fe200078e0017 */
[----:B------:R-:W-:-:S07]  /*3070*/  MOV R30, 0x3090 ;  /* 0x00003090001e7802 */ /* 0x000fce0000000f00 */
[----:B------:R-:W-:Y:S05]  /*3080*/  CALL.REL.NOINC `($__internal_41_$__cuda_sm20_rem_s64) ;  /* 0x0000004c00247944 */ /* 0x000fea0003c00000 */
.L_x_3806:
[----:B------:R-:W-:Y:S05]  /*3090*/  BSYNC.RECONVERGENT B1 ;  /* 0x0000000000017941 */ /* 0x000fea0003800200 */
.L_x_3804:
[----:B------:R-:W-:Y:S02]  /*30a0*/  IMAD R7, R7, R4, RZ ;  /* 0x0000000407077224 */ /* 0x000fe400078e02ff */
[----:B------:R-:W-:-:S04]  /*30b0*/  IMAD.WIDE.U32 R26, R4, R6, R26 ;  /* 0x00000006041a7225 */ /* 0x000fc800078e001a */
[----:B------:R-:W-:-:S05]  /*30c0*/  IMAD R7, R5, R6, R7 ;  /* 0x0000000605077224 */ /* 0x000fca00078e0207 */
[----:B------:R-:W-:-:S07]  /*30d0*/  IADD3 R27, PT, PT, R27, R7, RZ ;  /* 0x000000071b1b7210 */ /* 0x000fce0007ffe0ff */
.L_x_3761:
[----:B------:R-:W0:Y:S02]  /*30e0*/  LDCU.64 UR12, c[0x0][0x388] ;  /* 0x00007100ff0c77ac */ /* 0x000e240008000a00 */
[----:B0-----:R-:W-:Y:S02]  /*30f0*/  LEA R4, P0, R12, UR12, 0x1 ;  /* 0x0000000c0c047c11 */ /* 0x001fe4000f8008ff */
[----:B------:R-:W-:Y:S02]  /*3100*/  LEA R6, P1, R26, UR12, 0x1 ;  /* 0x0000000c1a067c11 */ /* 0x000fe4000f8208ff */
[----:B------:R-:W-:Y:S02]  /*3110*/  LEA.HI.X R5, R12, UR13, R13, 0x1, P0 ;  /* 0x0000000d0c057c11 */ /* 0x000fe400080f0c0d */
[----:B------:R-:W-:-:S04]  /*3120*/  LEA.HI.X R7, R26, UR13, R27, 0x1, P1 ;  /* 0x0000000d1a077c11 */ /* 0x000fc800088f0c1b */
[----:B------:R-:W2:Y:S04]  /*3130*/  LDG.E.U16 R5, desc[UR10][R4.64] ;  /* 0x0000000a04057981 */ /* 0x000ea8000c1e1500 */
[----:B------:R-:W3:Y:S01]  /*3140*/  LDG.E.U16 R7, desc[UR10][R6.64] ;  /* 0x0000000a06077981 */ /* 0x000ee2000c1e1500 */
[----:B--2---:R-:W-:Y:S02]  /*3150*/  PRMT R9, R5, 0x9910, RZ ;  /* 0x0000991005097816 */ /* 0x004fe400000000ff */
[----:B---3--:R-:W-:-:S04]  /*3160*/  PRMT R8, R7, 0x9910, RZ ;  /* 0x0000991007087816 */ /* 0x008fc800000000ff */
[----:B------:R-:W-:-:S13]  /*3170*/  ISETP.GE.AND P0, PT, R9, R8, PT ;  /* 0x000000080900720c */ /* 0x000fda0003f06270 */
[----:B------:R-:W-:Y:S01]  /*3180*/  @!P0 IMAD.MOV.U32 R19, RZ, RZ, RZ ;  /* 0x000000ffff138224 */ /* 0x000fe200078e00ff */
[----:B------:R0:W-:Y:S04]  /*3190*/  @!P0 STS.U16 [R2], R7 ;  /* 0x0000000702008388 */ /* 0x0001e80000000400 */
[----:B------:R0:W-:Y:S04]  /*31a0*/  @!P0 STS.64 [R3], R18 ;  /* 0x0000001203008388 */ /* 0x0001e80000000a00 */
[----:B------:R0:W-:Y:S04]  /*31b0*/  @P0 STS.U16 [R2], R5 ;  /* 0x0000000502000388 */ /* 0x0001e80000000400 */
[----:B------:R0:W-:Y:S01]  /*31c0*/  @P0 STS.64 [R3], R16 ;  /* 0x0000001003000388 */ /* 0x0001e20000000a00 */
[----:B------:R-:W-:Y:S05]  /*31d0*/  BRA `(.L_x_3807) ;  /* 0x0000003400b87947 */ /* 0x000fea0003800000 */
.L_x_3760:
        /* <DEDUP_REMOVED lines=16> */
.L_x_3834:
        /* <DEDUP_REMOVED lines=32> */
.L_x_3811:
[----:B------:R-:W-:Y:S01]  /*34e0*/  MOV R32, R24 ;  /* 0x0000001800207202 */ /* 0x000fe20000000f00 */
[----:B------:R-:W-:Y:S01]  /*34f0*/  IMAD.MOV.U32 R11, RZ, RZ, R25 ;  /* 0x000000ffff0b7224 */ /* 0x000fe200078e0019 */
[----:B------:R-:W-:Y:S01]  /*3500*/  MOV R10, R6 ;  /* 0x00000006000a7202 */ /* 0x000fe20000000f00 */
[----:B------:R-:W-:Y:S01]  /*3510*/  IMAD.MOV.U32 R9, RZ, RZ, R7 ;  /* 0x000000ffff097224 */ /* 0x000fe200078e0007 */
[----:B------:R-:W-:-:S07]  /*3520*/  MOV R8, 0x3540 ;  /* 0x0000354000087802 */ /* 0x000fce0000000f00 */
[----:B------:R-:W-:Y:S05]  /*3530*/  CALL.REL.NOINC `($__internal_40_$__cuda_sm20_div_s64) ;  /* 0x0000004000ac7944 */ /* 0x000fea0003c00000 */
        /* <DEDUP_REMOVED lines=9> */
.L_x_3812:
[----:B------:R-:W-:Y:S05]  /*35d0*/  BSYNC.RECONVERGENT B1 ;  /* 0x0000000000017941 */ /* 0x000fea0003800200 */
.L_x_3810:
        /* <DEDUP_REMOVED lines=38> */
.L_x_3814:
        /* <DEDUP_REMOVED lines=17> */
.L_x_3815:
[----:B------:R-:W-:Y:S05]  /*3950*/  BSYNC.RECONVERGENT B1 ;  /* 0x0000000000017941 */ /* 0x000fea0003800200 */
.L_x_3813:
        /* <DEDUP_REMOVED lines=38> */
.L_x_3817:
        /* <DEDUP_REMOVED lines=17> */
.L_x_3818:
[----:B------:R-:W-:Y:S05]  /*3cd0*/  BSYNC.RECONVERGENT B1 ;  /* 0x0000000000017941 */ /* 0x000fea0003800200 */
.L_x_3816:
[----:B------:R-:W0:Y:S01]  /*3ce0*/  LDC.64 R10, c[0x0][0x3a0] ;  /* 0x0000e800ff0a7b82 */ /* 0x000e220000000a00 */
        /* <DEDUP_REMOVED lines=10> */
[----:B------:R-:W-:Y:S01]  /*3d90*/  IMAD R13, R10, R8, R21 ;  /* 0x000000080a0d7224 */ /* 0x000fe200078e0215 */
[----:B------:R-:W-:-:S03]  /*3da0*/  IADD3 R7, PT, PT, R18, -0x4, RZ ;  /* 0xfffffffc12077810 */ /* 0x000fc60007ffe0ff */
        /* <DEDUP_REMOVED lines=26> */
.L_x_3820:
        /* <DEDUP_REMOVED lines=17> */
.L_x_3821:
[----:B------:R-:W-:Y:S05]  /*4060*/  BSYNC.RECONVERGENT B1 ;  /* 0x0000000000017941 */ /* 0x000fea0003800200 */
.L_x_3819:
[----:B------:R-:W0:Y:S01]  /*4070*/  LDC.64 R8, c[0x0][0x3a0] ;  /* 0x0000e800ff087b82 */ /* 0x000e220000000a00 */
[----:B------:R-:W-:-:S05]  /*4080*/  IADD3 R6, PT, PT, R18, -0x1, RZ ;  /* 0xffffffff12067810 */ /* 0x000fca0007ffe0ff */
        /* <DEDUP_REMOVED lines=36> */
.L_x_3823:
        /* <DEDUP_REMOVED lines=17> */
.L_x_3824:
[----:B------:R-:W-:Y:S05]  /*43e0*/  BSYNC.RECONVERGENT B1 ;  /* 0x0000000000017941 */ /* 0x000fea0003800200 */
.L_x_3822:
        /* <DEDUP_REMOVED lines=39> */
.L_x_3826:
        /* <DEDUP_REMOVED lines=17> */
.L_x_3827:
[----:B------:R-:W-:Y:S05]  /*4770*/  BSYNC.RECONVERGENT B1 ;  /* 0x0000000000017941 */ /* 0x000fea0003800200 */
.L_x_3825:
        /* <DEDUP_REMOVED lines=40> */
.L_x_3829:
        /* <DEDUP_REMOVED lines=17> */
.L_x_3830:
[----:B------:R-:W-:Y:S05]  /*4b10*/  BSYNC.RECONVERGENT B1 ;  /* 0x0000000000017941 */ /* 0x000fea0003800200 */
.L_x_3828:
        /* <DEDUP_REMOVED lines=39> */
.L_x_3832:
        /* <DEDUP_REMOVED lines=16> */
.L_x_3833:
[----:B------:R-:W-:Y:S05]  /*4e90*/  BSYNC.RECONVERGENT B1 ;  /* 0x0000000000017941 */ /* 0x000fea0003800200 */
.L_x_3831:
[----:B------:R-:W-:-:S06]  /*4ea0*/  IMAD.WIDE.U32 R22, R7, 0x8, R22 ;  /* 0x0000000807167825 */ /* 0x000fcc00078e0016 */
[----:B------:R-:W2:Y:S01]  /*4eb0*/  LDG.E.64 R22, desc[UR10][R22.64] ;  /* 0x0000000a16167981 */ /* 0x000ea2000c1e1b00 */
[----:B------:R-:W-:Y:S01]  /*4ec0*/  IADD3 R12, PT, PT, R12, 0x8, RZ ;  /* 0x000000080c0c7810 */ /* 0x000fe20007ffe0ff */
[----:B------:R-:W-:Y:S01]  /*4ed0*/  IMAD.MOV.U32 R7, RZ, RZ, R13 ;  /* 0x000000ffff077224 */ /* 0x000fe200078e000d */
[----:B------:R-:W-:Y:S02]  /*4ee0*/  MOV R6, R28 ;  /* 0x0000001c00067202 */ /* 0x000fe40000000f00 */
[----:B------:R-:W-:Y:S02]  /*4ef0*/  ISETP.NE.AND P0, PT, R12, RZ, PT ;  /* 0x000000ff0c00720c */ /* 0x000fe40003f05270 */
[----:B------:R-:W-:Y:S01]  /*4f00*/  IADD3 R18, PT, PT, R18, -0x8, RZ ;  /* 0xfffffff812127810 */ /* 0x000fe20007ffe0ff */
        /* <DEDUP_REMOVED lines=8> */
.L_x_3809:
        /* <DEDUP_REMOVED lines=37> */
.L_x_3837:
[----:B------:R-:W-:Y:S01]  /*51e0*/  IMAD.MOV.U32 R32, RZ, RZ, R24 ;  /* 0x000000ffff207224 */ /* 0x000fe200078e0018 */
[----:B------:R-:W-:Y:S01]  /*51f0*/  MOV R11, R25 ;  /* 0x00000019000b7202 */ /* 0x000fe20000000f00 */
[----:B------:R-:W-:Y:S01]  /*5200*/  IMAD.MOV.U32 R10, RZ, RZ, R12 ;  /* 0x000000ffff0a7224 */ /* 0x000fe200078e000c */
[----:B------:R-:W-:Y:S02]  /*5210*/  MOV R9, R13 ;  /* 0x0000000d00097202 */ /* 0x000fe40000000f00 */
[----:B------:R-:W-:-:S07]  /*5220*/  MOV R8, 0x5240 ;  /* 0x0000524000087802 */ /* 0x000fce0000000f00 */
[----:B------:R-:W-:Y:S05]  /*5230*/  CALL.REL.NOINC `($__internal_40_$__cuda_sm20_div_s64) ;  /* 0x00000024006c7944 */ /* 0x000fea0003c00000 */
        /* <DEDUP_REMOVED lines=9> */
.L_x_3838:
[----:B------:R-:W-:Y:S05]  /*52d0*/  BSYNC.RECONVERGENT B1 ;  /* 0x0000000000017941 */ /* 0x000fea0003800200 */
.L_x_3836:
        /* <DEDUP_REMOVED lines=39> */
.L_x_3840:
        /* <DEDUP_REMOVED lines=17> */
.L_x_3841:
[----:B------:R-:W-:Y:S05]  /*5660*/  BSYNC.RECONVERGENT B1 ;  /* 0x0000000000017941 */ /* 0x000fea0003800200 */
.L_x_3839:
        /* <DEDUP_REMOVED lines=40> */
.L_x_3843:
        /* <DEDUP_REMOVED lines=17> */
.L_x_3844:
[----:B------:R-:W-:Y:S05]  /*5a00*/  BSYNC.RECONVERGENT B1 ;  /* 0x0000000000017941 */ /* 0x000fea0003800200 */
.L_x_3842:
        /* <DEDUP_REMOVED lines=40> */
.L_x_3846:
        /* <DEDUP_REMOVED lines=17> */
.L_x_3847:
[----:B------:R-:W-:Y:S05]  /*5da0*/  BSYNC.RECONVERGENT B1 ;  /* 0x0000000000017941 */ /* 0x000fea0003800200 */
.L_x_3845:
        /* <DEDUP_REMOVED lines=11> */
.L_x_3835:
        /* <DEDUP_REMOVED lines=35> */
.L_x_3850:
        /* <DEDUP_REMOVED lines=15> */
.L_x_3851:
[----:B------:R-:W-:Y:S05]  /*6180*/  BSYNC.RECONVERGENT B1 ;  /* 0x0000000000017941 */ /* 0x000fea0003800200 */
.L_x_3849:
        /* <DEDUP_REMOVED lines=39> */
.L_x_3853:
        /* <DEDUP_REMOVED lines=17> */
.L_x_3854:
[----:B------:R-:W-:Y:S05]  /*6510*/  BSYNC.RECONVERGENT B1 ;  /* 0x0000000000017941 */ /* 0x000fea0003800200 */
.L_x_3852:
        /* <DEDUP_REMOVED lines=11> */
.L_x_3848:
        /* <DEDUP_REMOVED lines=31> */
.L_x_3856:
[----:B------:R-:W-:Y:S02]  /*67c0*/  MOV R22, R24 ;  /* 0x0000001800167202 */ /* 0x000fe40000000f00 */
[----:B------:R-:W-:-:S07]  /*67d0*/  MOV R30, 0x67f0 ;  /* 0x000067f0001e7802 */ /* 0x000fce0000000f00 */
[----:B------:R-:W-:Y:S05]  /*67e0*/  CALL.REL.NOINC `($__internal_41_$__cuda_sm20_rem_s64) ;  /* 0x00000014004c7944 */ /* 0x000fea0003c00000 */
.L_x_3857:
[----:B------:R-:W-:Y:S05]  /*67f0*/  BSYNC.RECONVERGENT B1 ;  /* 0x0000000000017941 */ /* 0x000fea0003800200 */
.L_x_3855:
[----:B------:R-:W0:Y:S02]  /*6800*/  LDC.64 R8, c[0x0][0x3a0] ;  /* 0x0000e800ff087b82 */ /* 0x000e240000000a00 */
[----:B0-----:R-:W-:-:S06]  /*6810*/  IMAD.WIDE.U32 R18, R18, 0x8, R8 ;  /* 0x0000000812127825 */ /* 0x001fcc00078e0008 */
[----:B------:R-:W2:Y:S02]  /*6820*/  LDG.E.64 R18, desc[UR10][R18.64] ;  /* 0x0000000a12127981 */ /* 0x000ea4000c1e1b00 */
[-C--:B--2---:R-:W-:Y:S02]  /*6830*/  IMAD R11, R19, R6.reuse, RZ ;  /* 0x00000006130b7224 */ /* 0x084fe400078e02ff */
[----:B------:R-:W-:-:S04]  /*6840*/  IMAD.WIDE.U32 R8, R18, R6, RZ ;  /* 0x0000000612087225 */ /* 0x000fc800078e00ff */
[----:B------:R-:W-:Y:S01]  /*6850*/  IMAD R11, R18, R7, R11 ;  /* 0x00000007120b7224 */ /* 0x000fe200078e020b */
[----:B------:R-:W-:-:S03]  /*6860*/  LEA R4, P0, R8, R4, 0x1 ;  /* 0x0000000408047211 */ /* 0x000fc600078008ff */
[----:B------:R-:W-:-:S05]  /*6870*/  IMAD.IADD R6, R9, 0x1, R11 ;  /* 0x0000000109067824 */ /* 0x000fca00078e020b */
[----:B------:R-:W-:-:S07]  /*6880*/  LEA.HI.X R5, R8, R5, R6, 0x1, P0 ;  /* 0x0000000508057211 */ /* 0x000fce00000f0c06 */
.L_x_3808:
[----:B------:R-:W2:Y:S04]  /*6890*/  LDG.E.U16 R5, desc[UR10][R4.64] ;  /* 0x0000000a04057981 */ /* 0x000ea8000c1e1500 */
[----:B--2---:R1:W-:Y:S04]  /*68a0*/  STS.U16 [R2], R5 ;  /* 0x0000000502007388 */ /* 0x0043e80000000400 */
[----:B------:R1:W-:Y:S02]  /*68b0*/  STS.64 [R3], R16 ;  /* 0x0000001003007388 */ /* 0x0003e40000000a00 */
.L_x_3807:
[----:B------:R-:W-:Y:S05]  /*68c0*/  BSYNC.RECONVERGENT B0 ;  /* 0x0000000000007941 */ /* 0x000fea0003800200 */
.L_x_3759:
[----:B------:R-:W-:Y:S01]  /*68d0*/  BAR.SYNC.DEFER_BLOCKING 0x0 ;  /* 0x0000000000007b1d */ /* 0x000fe20000010000 */
[----:B------:R-:W-:-:S09]  /*68e0*/  UISETP.GE.U32.AND UP0, UPT, UR4, 0x42, UPT ;  /* 0x000000420400788c */ /* 0x000fd2000bf06070 */
[----:B------:R-:W-:Y:S05]  /*68f0*/  BRA.U !UP0, `(.L_x_3858) ;  /* 0x00000001088c7547 */ /* 0x000fea000b800000 */
.L_x_3863:
[----:B------:R-:W-:Y:S01]  /*6900*/  UMOV UR5, UR4 ;  /* 0x0000000400057c82 */ /* 0x000fe20008000000 */
[----:B------:R-:W-:Y:S01]  /*6910*/  USHF.R.U32.HI UR4, URZ, 0x1, UR4 ;  /* 0x00000001ff047899 */ /* 0x000fe20008011604 */
[----:B------:R-:W-:Y:S05]  /*6920*/  BSSY.RECONVERGENT B0, `(.L_x_3859) ;  /* 0x000001c000007945 */ /* 0x000fea0003800200 */
[----:B------:R-:W-:-:S13]  /*6930*/  ISETP.GE.U32.AND P0, PT, R0, UR4, PT ;  /* 0x0000000400007c0c */ /* 0x000fda000bf06070 */
[----:B012---:R-:W-:Y:S05]  /*6940*/  @P0 BRA `(.L_x_3860) ;  /* 0x0000000000640947 */ /* 0x007fea0003800000 */
[----:B------:R-:W-:Y:S01]  /*6950*/  ULOP3.LUT UR6, UR5, 0x7fe, URZ, 0xc0, !UPT ;  /* 0x000007fe05067892 */ /* 0x000fe2000f8ec0ff */
[----:B------:R-:W0:Y:S01]  /*6960*/  LDS.U16 R4, [R2] ;  /* 0x0000000002047984 */ /* 0x000e220000000400 */
[----:B------:R-:W-:Y:S01]  /*6970*/  MOV R8, UR4 ;  /* 0x0000000400087c02 */ /* 0x000fe20008000f00 */
[----:B------:R-:W-:Y:S04]  /*6980*/  BSSY.RELIABLE B1, `(.L_x_3861) ;  /* 0x0000013000017945 */ /* 0x000fe80003800100 */
[----:B------:R-:W-:Y:S02]  /*6990*/  IMAD R8, R8, 0x8, R3 ;  /* 0x0000000808087824 */ /* 0x000fe400078e0203 */
[----:B------:R-:W2:Y:S01]  /*69a0*/  LDS.U16 R9, [R2+UR6] ;  /* 0x0000000602097984 */ /* 0x000ea20008000400 */
[----:B0-----:R-:W-:-:S02]  /*69b0*/  PRMT R7, R4, 0x9910, RZ ;  /* 0x0000991004077816 */ /* 0x001fc400000000ff */
[----:B--2---:R-:W-:-:S04]  /*69c0*/  PRMT R6, R9, 0x9910, RZ ;  /* 0x0000991009067816 */ /* 0x004fc800000000ff */
[----:B------:R-:W-:-:S13]  /*69d0*/  ISETP.GE.AND P0, PT, R7, R6, PT ;  /* 0x000000060700720c */ /* 0x000fda0003f06270 */
        /* <DEDUP_REMOVED lines=11> */
[----:B------:R-:W-:Y:S01]  /*6a90*/  MOV R4, R6 ;  /* 0x0000000600047202 */ /* 0x000fe20000000f00 */
[----:B------:R-:W-:-:S07]  /*6aa0*/  IMAD.MOV.U32 R5, RZ, RZ, R7 ;  /* 0x000000ffff057224 */ /* 0x000fce00078e0007 */
.L_x_3862:
[----:B------:R-:W-:Y:S05]  /*6ab0*/  BSYNC.RELIABLE B1 ;  /* 0x0000000000017941 */ /* 0x000fea0003800100 */
.L_x_3861:
[----:B------:R2:W-:Y:S04]  /*6ac0*/  STS.U16 [R2], R9 ;  /* 0x0000000902007388 */ /* 0x0005e80000000400 */
[----:B-1----:R2:W-:Y:S02]  /*6ad0*/  STS.64 [R3], R4 ;  /* 0x0000000403007388 */ /* 0x0025e40000000a00 */
.L_x_3860:
[----:B------:R-:W-:Y:S05]  /*6ae0*/  BSYNC.RECONVERGENT B0 ;  /* 0x0000000000007941 */ /* 0x000fea0003800200 */
.L_x_3859:
[----:B------:R-:W-:Y:S05]  /*6af0*/  WARPSYNC.ALL ;  /* 0x0000000000007948 */ /* 0x000fea0003800000 */
[----:B------:R-:W-:Y:S01]  /*6b00*/  BAR.SYNC.DEFER_BLOCKING 0x0 ;  /* 0x0000000000007b1d */ /* 0x000fe20000010000 */
[----:B------:R-:W-:-:S09]  /*6b10*/  UISETP.GT.U32.AND UP0, UPT, UR5, 0x83, UPT ;  /* 0x000000830500788c */ /* 0x000fd2000bf04070 */
[----:B------:R-:W-:Y:S05]  /*6b20*/  BRA.U UP0, `(.L_x_3863) ;  /* 0xfffffffd00747547 */ /* 0x000fea000b83ffff */
.L_x_3858:
[----:B------:R-:W-:-:S13]  /*6b30*/  ISETP.GT.U32.AND P0, PT, R0, 0x1f, PT ;  /* 0x0000001f0000780c */ /* 0x000fda0003f04070 */
[----:B------:R-:W-:Y:S05]  /*6b40*/  @P0 EXIT ;  /* 0x000000000000094d */ /* 0x000fea0003800000 */
[----:B-12---:R-:W1:Y:S01]  /*6b50*/  LDS.U16 R4, [R2] ;  /* 0x0000000002047984 */ /* 0x006e620000000400 */
[----:B------:R-:W-:Y:S04]  /*6b60*/  BSSY.RECONVERGENT B0, `(.L_x_3864) ;  /* 0x000001b000007945 */ /* 0x000fe80003800200 */
[----:B------:R-:W-:Y:S01]  /*6b70*/  BSSY.RELIABLE B1, `(.L_x_3865) ;  /* 0x0000015000017945 */ /* 0x000fe20003800100 */
[----:B0-----:R-:W0:Y:S01]  /*6b80*/  LDS.U16 R5, [R2+0x40] ;  /* 0x0000400002057984 */ /* 0x001e220000000400 */
[----:B-1----:R-:W-:Y:S02]  /*6b90*/  PRMT R6, R4, 0x9910, RZ ;  /* 0x0000991004067816 */ /* 0x002fe400000000ff */
[----:B0-----:R-:W-:Y:S02]  /*6ba0*/  PRMT R4, R5, 0x9910, RZ ;  /* 0x0000991005047816 */ /* 0x001fe400000000ff */
[----:B------:R-:W-:-:S04]  /*6bb0*/  MOV R5, R6 ;  /* 0x0000000600057202 */ /* 0x000fc80000000f00 */
        /* <DEDUP_REMOVED lines=16> */
.L_x_3866:
[----:B------:R-:W-:Y:S05]  /*6cc0*/  BSYNC.RELIABLE B1 ;  /* 0x0000000000017941 */ /* 0x000fea0003800100 */
.L_x_3865:
[----:B------:R-:W0:Y:S04]  /*6cd0*/  LDS.64 R4, [R3+0x100] ;  /* 0x0001000003047984 */ /* 0x000e280000000a00 */
[----:B0-----:R-:W-:Y:S04]  /*6ce0*/  STS.64 [R3], R4 ;  /* 0x0000000403007388 */ /* 0x001fe80000000a00 */
[----:B------:R-:W0:Y:S04]  /*6cf0*/  LDS.U16 R7, [R2+0x40] ;  /* 0x0000400002077984 */ /* 0x000e280000000400 */
[----:B0-----:R0:W-:Y:S02]  /*6d00*/  STS.U16 [R2], R7 ;  /* 0x0000000702007388 */ /* 0x0011e40000000400 */
.L_x_3867:
[----:B------:R-:W-:Y:S05]  /*6d10*/  BSYNC.RECONVERGENT B0 ;  /* 0x0000000000007941 */ /* 0x000fea0003800200 */
.L_x_3864:
[----:B------:R-:W-:Y:S05]  /*6d20*/  WARPSYNC.ALL ;  /* 0x0000000000007948 */ /* 0x000fea0003800000 */
[----:B------:R-:W1:Y:S01]  /*6d30*/  LDS.U16 R4, [R2] ;  /* 0x0000000002047984 */ /* 0x000e620000000400 */
[----:B------:R-:W-:Y:S04]  /*6d40*/  BSSY.RECONVERGENT B0, `(.L_x_3868) ;  /* 0x000001b000007945 */ /* 0x000fe80003800200 */
[----:B------:R-:W-:Y:S01]  /*6d50*/  BSSY.RELIABLE B2, `(.L_x_3869) ;  /* 0x0000015000027945 */ /* 0x000fe20003800100 */
[----:B------:R-:W2:Y:S01]  /*6d60*/  LDS.U16 R5, [R2+0x20] ;  /* 0x0000200002057984 */ /* 0x000ea20000000400 */
[----:B-1----:R-:W-:-:S02]  /*6d70*/  PRMT R6, R4, 0x9910, RZ ;  /* 0x0000991004067816 */ /* 0x002fc400000000ff */
[----:B--2---:R-:W-:Y:S02]  /*6d80*/  PRMT R4, R5, 0x9910, RZ ;  /* 0x0000991005047816 */ /* 0x004fe400000000ff */
[----:B------:R-:W-:-:S04]  /*6d90*/  MOV R5, R6 ;  /* 0x0000000600057202 */ /* 0x000fc80000000f00 */
[----:B------:R-:W-:-:S13]  /*6da0*/  ISETP.GE.AND P0, PT, R5, R4, PT ;  /* 0x000000040500720c */ /* 0x000fda0003f06270 */
        /* <DEDUP_REMOVED lines=15> */
.L_x_3870:
[----:B------:R-:W-:Y:S05]  /*6ea0*/  BSYNC.RELIABLE B2 ;  /* 0x0000000000027941 */ /* 0x000fea0003800100 */
.L_x_3869:
[----:B------:R-:W1:Y:S04]  /*6eb0*/  LDS.64 R4, [R3+0x80] ;  /* 0x0000800003047984 */ /* 0x000e680000000a00 */
[----:B-1----:R-:W-:Y:S04]  /*6ec0*/  STS.64 [R3], R4 ;  /* 0x0000000403007388 */ /* 0x002fe80000000a00 */
[----:B0-----:R-:W0:Y:S04]  /*6ed0*/  LDS.U16 R7, [R2+0x20] ;  /* 0x0000200002077984 */ /* 0x001e280000000400 */
[----:B0-----:R1:W-:Y:S02]  /*6ee0*/  STS.U16 [R2], R7 ;  /* 0x0000000702007388 */ /* 0x0013e40000000400 */
.L_x_3871:
[----:B------:R-:W-:Y:S05]  /*6ef0*/  BSYNC.RECONVERGENT B0 ;  /* 0x0000000000007941 */ /* 0x000fea0003800200 */
.L_x_3868:
[----:B------:R-:W-:Y:S05]  /*6f00*/  WARPSYNC.ALL ;  /* 0x0000000000007948 */ /* 0x000fea0003800000 */
[----:B------:R-:W2:Y:S01]  /*6f10*/  LDS.U16 R4, [R2] ;  /* 0x0000000002047984 */ /* 0x000ea20000000400 */
[----:B------:R-:W-:Y:S04]  /*6f20*/  BSSY.RECONVERGENT B0, `(.L_x_3872) ;  /* 0x000001b000007945 */ /* 0x000fe80003800200 */
[----:B------:R-:W-:Y:S01]  /*6f30*/  BSSY.RELIABLE B3, `(.L_x_3873) ;  /* 0x0000015000037945 */ /* 0x000fe20003800100 */
[----:B------:R-:W3:Y:S01]  /*6f40*/  LDS.U16 R5, [R2+0x10] ;  /* 0x0000100002057984 */ /* 0x000ee20000000400 */
[----:B--2---:R-:W-:-:S02]  /*6f50*/  PRMT R6, R4, 0x9910, RZ ;  /* 0x0000991004067816 */ /* 0x004fc400000000ff */
[----:B---3--:R-:W-:Y:S02]  /*6f60*/  PRMT R4, R5, 0x9910, RZ ;  /* 0x0000991005047816 */ /* 0x008fe400000000ff */
[----:B------:R-:W-:-:S04]  /*6f70*/  MOV R5, R6 ;  /* 0x0000000600057202 */ /* 0x000fc80000000f00 */
[----:B------:R-:W-:-:S13]  /*6f80*/  ISETP.GE.AND P0, PT, R5, R4, PT ;  /* 0x000000040500720c */ /* 0x000fda0003f06270 */
[----:B------:R-:W-:Y:S05]  /*6f90*/  @!P0 BRA `(.L_x_3874) ;  /* 0x0000000000388947 */ /* 0x000fea0003800000 */
[----:B------:R-:W2:Y:S04]  /*6fa0*/  LDS.U16 R4, [R2] ;  /* 0x0000000002047984 */ /* 0x000ea80000000400 */
[----:B------:R-:W3:Y:S01]  /*6fb0*/  LDS.U16 R5, [R2+0x10] ;  /* 0x0000100002057984 */ /* 0x000ee20000000400 */
[----:B--2---:R-:W-:Y:S02]  /*6fc0*/  PRMT R6, R4, 0x9910, RZ ;  /* 0x0000991004067816 */ /* 0x004fe400000000ff */
[----:B---3--:R-:W-:-:S03]  /*6fd0*/  PRMT R4, R5, 0x9910, RZ ;  /* 0x0000991005047816 */ /* 0x008fc600000000ff */
[----:B------:R-:W-:-:S05]  /*6fe0*/  IMAD.MOV.U32 R5, RZ, RZ, R6 ;  /* 0x000000ffff057224 */ /* 0x000fca00078e0006 */
[----:B------:R-:W-:-:S13]  /*6ff0*/  ISETP.NE.AND P0, PT, R5, R4, PT ;  /* 0x000000040500720c */ /* 0x000fda0003f05270 */
        /* <DEDUP_REMOVED lines=8> */
.L_x_3874:
[----:B------:R-:W-:Y:S05]  /*7080*/  BSYNC.RELIABLE B3 ;  /* 0x0000000000037941 */ /* 0x000fea0003800100 */
.L_x_3873:
[----:B------:R-:W2:Y:S04]  /*7090*/  LDS.64 R4, [R3+0x40] ;  /* 0x0000400003047984 */ /* 0x000ea80000000a00 */
[----:B--2---:R-:W-:Y:S04]  /*70a0*/  STS.64 [R3], R4 ;  /* 0x0000000403007388 */ /* 0x004fe80000000a00 */
[----:B01----:R-:W0:Y:S04]  /*70b0*/  LDS.U16 R7, [R2+0x10] ;  /* 0x0000100002077984 */ /* 0x003e280000000400 */
[----:B0-----:R2:W-:Y:S02]  /*70c0*/  STS.U16 [R2], R7 ;  /* 0x0000000702007388 */ /* 0x0015e40000000400 */
.L_x_3875:
[----:B------:R-:W-:Y:S05]  /*70d0*/  BSYNC.RECONVERGENT B0 ;  /* 0x0000000000007941 */ /* 0x000fea0003800200 */
.L_x_3872:
[----:B------:R-:W-:Y:S05]  /*70e0*/  WARPSYNC.ALL ;  /* 0x0000000000007948 */ /* 0x000fea0003800000 */
[----:B------:R-:W3:Y:S01]  /*70f0*/  LDS.U16 R4, [R2] ;  /* 0x0000000002047984 */ /* 0x000ee20000000400 */
[----:B------:R-:W-:Y:S04]  /*7100*/  BSSY.RECONVERGENT B0, `(.L_x_3876) ;  /* 0x000001b000007945 */ /* 0x000fe80003800200 */
[----:B------:R-:W-:Y:S01]  /*7110*/  BSSY.RELIABLE B4, `(.L_x_3877) ;  /* 0x0000015000047945 */ /* 0x000fe20003800100 */
[----:B------:R-:W4:Y:S01]  /*7120*/  LDS.U16 R5, [R2+0x8] ;  /* 0x0000080002057984 */ /* 0x000f220000000400 */
[----:B---3--:R-:W-:-:S02]  /*7130*/  PRMT R6, R4, 0x9910, RZ ;  /* 0x0000991004067816 */ /* 0x008fc400000000ff */
[----:B----4-:R-:W-:Y:S02]  /*7140*/  PRMT R4, R5, 0x9910, RZ ;  /* 0x0000991005047816 */ /* 0x010fe400000000ff */
[----:B------:R-:W-:-:S04]  /*7150*/  MOV R5, R6 ;  /* 0x0000000600057202 */ /* 0x000fc80000000f00 */
        /* <DEDUP_REMOVED lines=16> */
.L_x_3878:
[----:B------:R-:W-:Y:S05]  /*7260*/  BSYNC.RELIABLE B4 ;  /* 0x0000000000047941 */ /* 0x000fea0003800100 */
.L_x_3877:
[----:B------:R-:W3:Y:S04]  /*7270*/  LDS.64 R4, [R3+0x20] ;  /* 0x0000200003047984 */ /* 0x000ee80000000a00 */
[----:B---3--:R-:W-:Y:S04]  /*7280*/  STS.64 [R3], R4 ;  /* 0x0000000403007388 */ /* 0x008fe80000000a00 */
[----:B012---:R-:W0:Y:S04]  /*7290*/  LDS.U16 R7, [R2+0x8] ;  /* 0x0000080002077984 */ /* 0x007e280000000400 */
[----:B0-----:R3:W-:Y:S02]  /*72a0*/  STS.U16 [R2], R7 ;  /* 0x0000000702007388 */ /* 0x0017e40000000400 */
.L_x_3879:
[----:B------:R-:W-:Y:S05]  /*72b0*/  BSYNC.RECONVERGENT B0 ;  /* 0x0000000000007941 */ /* 0x000fea0003800200 */
.L_x_3876:
[----:B------:R-:W-:Y:S05]  /*72c0*/  WARPSYNC.ALL ;  /* 0x0000000000007948 */ /* 0x000fea0003800000 */
[----:B------:R-:W4:Y:S01]  /*72d0*/  LDS.U16 R4, [R2] ;  /* 0x0000000002047984 */ /* 0x000f220000000400 */
[----:B------:R-:W-:Y:S04]  /*72e0*/  BSSY.RECONVERGENT B0, `(.L_x_3880) ;  /* 0x000001b000007945 */ /* 0x000fe80003800200 */
[----:B------:R-:W-:Y:S01]  /*72f0*/  BSSY.RELIABLE B5, `(.L_x_3881) ;  /* 0x0000015000057945 */ /* 0x000fe20003800100 */
[----:B------:R-:W5:Y:S01]  /*7300*/  LDS.U16 R5, [R2+0x4] ;  /* 0x0000040002057984 */ /* 0x000f620000000400 */
[----:B----4-:R-:W-:-:S02]  /*7310*/  PRMT R6, R4, 0x9910, RZ ;  /* 0x0000991004067816 */ /* 0x010fc400000000ff */
[----:B-----5:R-:W-:Y:S02]  /*7320*/  PRMT R4, R5, 0x9910, RZ ;  /* 0x0000991005047816 */ /* 0x020fe400000000ff */
[----:B------:R-:W-:-:S04]  /*7330*/  MOV R5, R6 ;  /* 0x0000000600057202 */ /* 0x000fc80000000f00 */
        /* <DEDUP_REMOVED lines=16> */
.L_x_3882:
[----:B------:R-:W-:Y:S05]  /*7440*/  BSYNC.RELIABLE B5 ;  /* 0x0000000000057941 */ /* 0x000fea0003800100 */
.L_x_3881:
[----:B------:R-:W4:Y:S04]  /*7450*/  LDS.64 R4, [R3+0x10] ;  /* 0x0000100003047984 */ /* 0x000f280000000a00 */
[----:B----4-:R-:W-:Y:S04]  /*7460*/  STS.64 [R3], R4 ;  /* 0x0000000403007388 */ /* 0x010fe80000000a00 */
[----:B0123--:R-:W0:Y:S04]  /*7470*/  LDS.U16 R7, [R2+0x4] ;  /* 0x0000040002077984 */ /* 0x00fe280000000400 */
[----:B0-----:R4:W-:Y:S02]  /*7480*/  STS.U16 [R2], R7 ;  /* 0x0000000702007388 */ /* 0x0019e40000000400 */
.L_x_3883:
[----:B------:R-:W-:Y:S05]  /*7490*/  BSYNC.RECONVERGENT B0 ;  /* 0x0000000000007941 */ /* 0x000fea0003800200 */
.L_x_3880:
[----:B------:R-:W-:Y:S05]  /*74a0*/  WARPSYNC.ALL ;  /* 0x0000000000007948 */ /* 0x000fea0003800000 */
[----:B------:R-:W5:Y:S01]  /*74b0*/  LDS.U16 R4, [R2] ;  /* 0x0000000002047984 */ /* 0x000f620000000400 */
[----:B------:R-:W-:Y:S04]  /*74c0*/  BSSY.RECONVERGENT B0, `(.L_x_3884) ;  /* 0x000001b000007945 */ /* 0x000fe80003800200 */
[----:B------:R-:W-:Y:S01]  /*74d0*/  BSSY.RELIABLE B6, `(.L_x_3885) ;  /* 0x0000015000067945 */ /* 0x000fe20003800100 */
[----:B------:R-:W0:Y:S01]  /*74e0*/  LDS.U16 R5, [R2+0x2] ;  /* 0x0000020002057984 */ /* 0x000e220000000400 */
[----:B-----5:R-:W-:-:S02]  /*74f0*/  PRMT R6, R4, 0x9910, RZ ;  /* 0x0000991004067816 */ /* 0x020fc400000000ff */
[----:B0-----:R-:W-:Y:S02]  /*7500*/  PRMT R4, R5, 0x9910, RZ ;  /* 0x0000991005047816 */ /* 0x001fe400000000ff */
[----:B------:R-:W-:-:S04]  /*7510*/  MOV R5, R6 ;  /* 0x0000000600057202 */ /* 0x000fc80000000f00 */
        /* <DEDUP_REMOVED lines=16> */
.L_x_3886:
[----:B------:R-:W-:Y:S05]  /*7620*/  BSYNC.RELIABLE B6 ;  /* 0x0000000000067941 */ /* 0x000fea0003800100 */
.L_x_3885:
[----:B------:R-:W0:Y:S04]  /*7630*/  LDS.64 R4, [R3+0x8] ;  /* 0x0000080003047984 */ /* 0x000e280000000a00 */
[----:B0-----:R-:W-:Y:S04]  /*7640*/  STS.64 [R3], R4 ;  /* 0x0000000403007388 */ /* 0x001fe80000000a00 */
[----:B-1234-:R-:W0:Y:S04]  /*7650*/  LDS.U16 R7, [R2+0x2] ;  /* 0x0000020002077984 */ /* 0x01ee280000000400 */
[----:B0-----:R0:W-:Y:S02]  /*7660*/  STS.U16 [R2], R7 ;  /* 0x0000000702007388 */ /* 0x0011e40000000400 */
.L_x_3887:
[----:B------:R-:W-:Y:S05]  /*7670*/  BSYNC.RECONVERGENT B0 ;  /* 0x0000000000007941 */ /* 0x000fea0003800200 */
.L_x_3884:
        /* <DEDUP_REMOVED lines=15> */
[----:B-1----:R-:W-:-:S03]  /*7770*/  LEA R4, P0, R14, R6, 0x1 ;  /* 0x000000060e047211 */ /* 0x002fc600078008ff */
[----:B------:R-:W-:-:S05]  /*7780*/  IMAD.IADD R0, R15, 0x1, R5 ;  /* 0x000000010f007824 */ /* 0x000fca00078e0205 */
[C---:B------:R-:W-:Y:S02]  /*7790*/  LEA.HI.X R5, R14.reuse, R7, R0, 0x1, P0 ;  /* 0x000000070e057211 */ /* 0x040fe400000f0c00 */
[----:B--2---:R-:W-:-:S04]  /*77a0*/  LEA R6, P1, R14, R10, 0x3 ;  /* 0x0000000a0e067211 */ /* 0x004fc800078218ff */
[----:B------:R-:W-:Y:S01]  /*77b0*/  LEA.HI.X R7, R14, R11, R0, 0x3, P1 ;  /* 0x0000000b0e077211 */ /* 0x000fe200008f1c00 */
[----:B0-----:R-:W-:Y:S04]  /*77c0*/  STG.E.U16 desc[UR10][R4.64], R9 ;  /* 0x0000000904007986 */ /* 0x001fe8000c10150a */
[----:B------:R-:W-:Y:S01]  /*77d0*/  STG.E.64 desc[UR10][R6.64], R2 ;  /* 0x0000000206007986 */ /* 0x000fe2000c101b0a */
[----:B------:R-:W-:Y:S05]  /*77e0*/  EXIT ;  /* 0x000000000000794d */ /* 0x000fea0003800000 */
        .weak           $__internal_40_$__cuda_sm20_div_s64
        .type           $__internal_40_$__cuda_sm20_div_s64,@function
        .size           $__internal_40_$__cuda_sm20_div_s64,($__internal_41_$__cuda_sm20_rem_s64 - $__internal_40_$__cuda_sm20_div_s64)
$__internal_40_$__cuda_sm20_div_s64:
        /* <DEDUP_REMOVED lines=29> */
[----:B------:R-:W-:-:S04]  /*79c0*/  IMAD.HI.U32 R38, R39, R36, RZ ;  /* 0x0000002427267227 */ /* 0x000fc800078e00ff */
[----:B------:R-:W-:-:S04]  /*79d0*/  IMAD.X R34, RZ, RZ, ~R34, P0 ;  /* 0x000000ffff227224 */ /* 0x000fc800000e0e22 */
[----:B------:R-:W-:-:S04]  /*79e0*/  IMAD.WIDE.U32 R38, P2, R39, R34, R38 ;  /* 0x0000002227267225 */ /* 0x000fc80007840026 */
[----:B------:R-:W-:Y:S01]  /*79f0*/  IMAD.HI.U32 R33, P0, R37, R36, R38 ;  /* 0x0000002425217227 */ /* 0x000fe20007800026 */
[----:B------:R-:W-:-:S03]  /*7a00*/  MOV R39, RZ ;  /* 0x000000ff00277202 */ /* 0x000fc60000000f00 */
[----:B------:R-:W-:-:S04]  /*7a10*/  IMAD.HI.U32 R36, R37, R34, RZ ;  /* 0x0000002225247227 */ /* 0x000fc800078e00ff */
[----:B------:R-:W-:Y:S01]  /*7a20*/  IMAD R34, R37, R34, RZ ;  /* 0x0000002225227224 */ /* 0x000fe200078e02ff */
[----:B------:R-:W-:-:S04]  /*7a30*/  IADD3.X R37, PT, PT, R36, R37, RZ, P2, !PT ;  /* 0x0000002524257210 */ /* 0x000fc800017fe4ff */
[----:B------:R-:W-:Y:S02]  /*7a40*/  IADD3 R33, P2, PT, R34, R33, RZ ;  /* 0x0000002122217210 */ /* 0x000fe40007f5e0ff */
[----:B------:R-:W-:Y:S01]  /*7a50*/  SEL R34, R35, R32, !P3 ;  /* 0x0000002023227207 */ /* 0x000fe20005800000 */
[----:B------:R-:W-:Y:S01]  /*7a60*/  IMAD.X R32, RZ, RZ, ~R11, P4 ;  /* 0x000000ffff207224 */ /* 0x000fe200020e0e0b */
[----:B------:R-:W-:-:S03]  /*7a70*/  IADD3.X R37, PT, PT, RZ, RZ, R37, P2, P0 ;  /* 0x000000ffff257210 */ /* 0x000fc600017e0425 */
        /* <DEDUP_REMOVED lines=14> */
[----:B------:R-:W-:-:S04]  /*7b60*/  IMAD R33, R34, R20, R33 ;  /* 0x0000001422217224 */ /* 0x000fc800078e0221 */
[----:B------:R-:W-:Y:S01]  /*7b70*/  IMAD.X R33, R32, 0x1, ~R33, P3 ;  /* 0x0000000120217824 */ /* 0x000fe200018e0e21 */
[----:B------:R-:W-:-:S04]  /*7b80*/  IADD3 R32, P3, PT, R39, -R20, RZ ;  /* 0x8000001427207210 */ /* 0x000fc80007f7e0ff */
[----:B------:R-:W-:-:S04]  /*7b90*/  ISETP.GE.U32.AND.EX P0, PT, R33, R21, PT, P0 ;  /* 0x000000152100720c */ /* 0x000fc80003f06100 */
[----:B------:R-:W-:-:S04]  /*7ba0*/  SEL R39, R32, R39, P0 ;  /* 0x0000002720277207 */ /* 0x000fc80000000000 */
[----:B------:R-:W-:Y:S02]  /*7bb0*/  ISETP.GE.U32.AND P2, PT, R39, R20, PT ;  /* 0x000000142700720c */ /* 0x000fe40003f46070 */
[----:B------:R-:W-:Y:S02]  /*7bc0*/  IADD3.X R20, PT, PT, R33, ~R21, RZ, P3, !PT ;  /* 0x8000001521147210 */ /* 0x000fe40001ffe4ff */
[----:B------:R-:W-:Y:S02]  /*7bd0*/  IADD3 R32, P3, PT, R35, 0x1, RZ ;  /* 0x0000000123207810 */ /* 0x000fe40007f7e0ff */
[----:B------:R-:W-:Y:S02]  /*7be0*/  SEL R20, R20, R33, P0 ;  /* 0x0000002114147207 */ /* 0x000fe40000000000 */
[----:B------:R-:W-:Y:S01]  /*7bf0*/  SEL R32, R32, R35, P0 ;  /* 0x0000002320207207 */ /* 0x000fe20000000000 */
[----:B------:R-:W-:-:S05]  /*7c00*/  IMAD.X R33, RZ, RZ, R34, P3 ;  /* 0x000000ffff217224 */ /* 0x000fca00018e0622 */
        /* <DEDUP_REMOVED lines=16> */
[----:B------:R-:W-:Y:S06]  /*7d10*/  RET.REL.NODEC R8 `(nkd_i16) ;  /* 0xffffff8008b87950 */ /* 0x000fec0003c3ffff */
        .weak           $__internal_41_$__cuda_sm20_rem_s64
        .type           $__internal_41_$__cuda_sm20_rem_s64,@function
        .size           $__internal_41_$__cuda_sm20_rem_s64,(.L_x_4877 - $__internal_41_$__cuda_sm20_rem_s64)
$__internal_41_$__cuda_sm20_rem_s64:
        /* <DEDUP_REMOVED lines=76> */
[----:B------:R-:W-:Y:S06]  /*81e0*/  RET.REL.NODEC R30 `(nkd_i16) ;  /* 0xffffff7c1e847950 */ /* 0x000fec0003c3ffff */
.L_x_3888:
        /* <DEDUP_REMOVED lines=9> */
.L_x_4877:


//--------------------- .text.contiguous_reduce2_i16 --------------------------
	.section	.text.contiguous_reduce2_i16,"ax",@progbits
	.align	128
        .global         contiguous_reduce2_i16
        .type           contiguous_reduce2_i16,@function
        .size           contiguous_reduce2_i16,(.L_x_4940 - contiguous_reduce2_i16)
        .other          contiguous_reduce2_i16,@"STO_CUDA_ENTRY STV_DEFAULT"
contiguous_reduce2_i16:
.text.contiguous_reduce2_i16:
[----:B------:R-:W-:Y:S01]  /*0000*/  LDC R1, c[0x0][0x37c] ;  /* 0x0000df00ff017b82 */ /* 0x000fe20000000800 */
[----:B------:R-:W0:Y:S07]  /*0010*/  S2R R0, SR_CTAID.X ;  /* 0x0000000000007919 */ /* 0x000e2e0000002500 */
[----:B------:R-:W1:Y:S01]  /*0020*/  S2UR UR6, SR_CgaCtaId ;  /* 0x00000000000679c3 */ /* 0x000e620000008800 */
[----:B------:R-:W2:Y:S01]  /*0030*/  LDCU UR5, c[0x0][0x360] ;  /* 0x00006c00ff0577ac */ /* 0x000ea20008000800 */
[----:B------:R-:W-:Y:S01]  /*0040*/  IMAD.MOV.U32 R8, RZ, RZ, 0x8000 ;  /* 0x00008000ff087424 */ /* 0x000fe200078e00ff */
[----:B------:R-:W3:Y:S01]  /*0050*/  S2R R2, SR_TID.X ;  /* 0x0000000000027919 */ /* 0x000ee20000002100 */
[----:B------:R-:W-:Y:S01]  /*0060*/  BSSY.RECONVERGENT B0, `(.L_x_3889) ;  /* 0x000004a000007945 */ /* 0x000fe20003800200 */
        /* <DEDUP_REMOVED lines=13> */
[----:B------:R0:W-:Y:S02]  /*0140*/  STS.U16 [R4], R8 ;  /* 0x0000000804007388 */ /* 0x0001e40000000400 */
        /* <DEDUP_REMOVED lines=8> */
[----:B------:R-:W3:Y:S01]  /*01d0*/  LDG.E.U16 R15, desc[UR8][R10.64] ;  /* 0x000000080a0f7981 */ /* 0x000ee2000c1e1500 */
[----:B--2---:R-:W-:Y:S02]  /*01e0*/  PRMT R17, R13, 0x9910, RZ ;  /* 0x000099100d117816 */ /* 0x004fe400000000ff */
[----:B---3--:R-:W-:-:S04]  /*01f0*/  PRMT R12, R15, 0x9910, RZ ;  /* 0x000099100f0c7816 */ /* 0x008fc800000000ff */
[----:B------:R-:W-:-:S13]  /*0200*/  ISETP.GE.AND P0, PT, R17, R12, PT ;  /* 0x0000000c1100720c */ /* 0x000fda0003f06270 */
[----:B------:R-:W-:Y:S05]  /*0210*/  @P0 BRA `(.L_x_3891) ;  /* 0x0000000000140947 */ /* 0x000fea0003800000 */
[----:B------:R-:W0:Y:S02]  /*0220*/  LDCU.64 UR12, c[0x0][0x388] ;  /* 0x00007100ff0c77ac */ /* 0x000e240008000a00 */
[----:B0-----:R-:W-:-:S04]  /*0230*/  LEA R6, P0, R5, UR12, 0x3 ;  /* 0x0000000c05067c11 */ /* 0x001fc8000f8018ff */
[----:B------:R-:W-:-:S06]  /*0240*/  LEA.HI.X R7, R5, UR13, RZ, 0x3, P0 ;  /* 0x0000000d05077c11 */ /* 0x000fcc00080f1cff */
[----:B------:R-:W5:Y:S01]  /*0250*/  LDG.E.64 R6, desc[UR8][R6.64] ;  /* 0x0000000806067981 */ /* 0x000f62000c1e1b00 */
[----:B------:R-:W-:Y:S05]  /*0260*/  BRA `(.L_x_3892) ;  /* 0x0000000000547947 */ /* 0x000fea0003800000 */
.L_x_3891:
        /* <DEDUP_REMOVED lines=8> */
.L_x_3894:
        /* <DEDUP_REMOVED lines=13> */
.L_x_3892:
[----:B------:R2:W-:Y:S04]  /*03c0*/  STS.U16 [R4], R15 ;  /* 0x0000000f04007388 */ /* 0x0005e80000000400 */
[----:B-----5:R2:W-:Y:S01]  /*03d0*/  STS.64 [R3], R6 ;  /* 0x0000000603007388 */ /* 0x0205e20000000a00 */
[----:B------:R-:W-:Y:S05]  /*03e0*/  BRA `(.L_x_3896) ;  /* 0x0000000000447947 */ /* 0x000fea0003800000 */
.L_x_3895:
[----:B------:R-:W-:Y:S05]  /*03f0*/  BSYNC.RELIABLE B1 ;  /* 0x0000000000017941 */ /* 0x000fea0003800100 */
.L_x_3893:
[----:B------:R1:W-:Y:S04]  /*0400*/  STS.U16 [R4], R13 ;  /* 0x0000000d04007388 */ /* 0x0003e80000000400 */
[----:B-----5:R1:W-:Y:S01]  /*0410*/  STS.64 [R3], R6 ;  /* 0x0000000603007388 */ /* 0x0203e20000000a00 */
[----:B------:R-:W-:Y:S05]  /*0420*/  BRA `(.L_x_3896) ;  /* 0x0000000000347947 */ /* 0x000fea0003800000 */
.L_x_3890:
        /* <DEDUP_REMOVED lines=13> */
.L_x_3896:
[----:B------:R-:W-:Y:S05]  /*0500*/  BSYNC.RECONVERGENT B0 ;  /* 0x0000000000007941 */ /* 0x000fea0003800200 */
.L_x_3889:
[----:B------:R-:W-:Y:S05]  /*0510*/  WARPSYNC.ALL ;  /* 0x0000000000007948 */ /* 0x000fea0003800000 */
[----:B------:R-:W-:Y:S01]  /*0520*/  BAR.SYNC.DEFER_BLOCKING 0x0 ;  /* 0x0000000000007b1d */ /* 0x000fe20000010000 */
[----:B------:R-:W-:-:S09]  /*0530*/  UISETP.GE.U32.AND UP0, UPT, UR5, 0x42, UPT ;  /* 0x000000420500788c */ /* 0x000fd2000bf06070 */
[----:B------:R-:W-:Y:S05]  /*0540*/  BRA.U !UP0, `(.L_x_3897) ;  /* 0x00000001088c7547 */ /* 0x000fea000b800000 */
.L_x_3902:
[----:B------:R-:W-:Y:S01]  /*0550*/  UMOV UR4, UR5 ;  /* 0x0000000500047c82 */ /* 0x000fe20008000000 */
[----:B------:R-:W-:Y:S01]  /*0560*/  USHF.R.U32.HI UR5, URZ, 0x1, UR5 ;  /* 0x00000001ff057899 */ /* 0x000fe20008011605 */
[----:B------:R-:W-:Y:S05]  /*0570*/  BSSY.RECONVERGENT B0, `(.L_x_3898) ;  /* 0x000001c000007945 */ /* 0x000fea0003800200 */
[----:B------:R-:W-:-:S13]  /*0580*/  ISETP.GE.U32.AND P0, PT, R2, UR5, PT ;  /* 0x0000000502007c0c */ /* 0x000fda000bf06070 */
[----:B---3--:R-:W-:Y:S05]  /*0590*/  @P0 BRA `(.L_x_3899) ;  /* 0x0000000000640947 */ /* 0x008fea0003800000 */
[----:B------:R-:W-:Y:S01]  /*05a0*/  ULOP3.LUT UR7, UR4, 0x7fe, URZ, 0xc0, !UPT ;  /* 0x000007fe04077892 */ /* 0x000fe2000f8ec0ff */
[----:B------:R-:W3:Y:S01]  /*05b0*/  LDS.U16 R5, [R4] ;  /* 0x0000000004057984 */ /* 0x000ee20000000400 */
[----:B-12---:R-:W-:Y:S01]  /*05c0*/  IMAD.U32 R6, RZ, RZ, UR5 ;  /* 0x00000005ff067e24 */ /* 0x006fe2000f8e00ff */
[----:B------:R-:W-:Y:S03]  /*05d0*/  BSSY.RELIABLE B1, `(.L_x_3900) ;  /* 0x0000013000017945 */ /* 0x000fe60003800100 */
[----:B0-----:R-:W-:-:S03]  /*05e0*/  IMAD R9, R6, 0x8, R3 ;  /* 0x0000000806097824 */ /* 0x001fc600078e0203 */
[----:B------:R-:W0:Y:S01]  /*05f0*/  LDS.U16 R11, [R4+UR7] ;  /* 0x00000007040b7984 */ /* 0x000e220008000400 */
[----:B---3--:R-:W-:Y:S02]  /*0600*/  PRMT R8, R5, 0x9910, RZ ;  /* 0x0000991005087816 */ /* 0x008fe400000000ff */
[----:B0-----:R-:W-:-:S04]  /*0610*/  PRMT R5, R11, 0x9910, RZ ;  /* 0x000099100b057816 */ /* 0x001fc800000000ff */
[----:B------:R-:W-:-:S13]  /*0620*/  ISETP.GE.AND P0, PT, R8, R5, PT ;  /* 0x000000050800720c */ /* 0x000fda0003f06270 */
        /* <DEDUP_REMOVED lines=13> */
.L_x_3901:
[----:B------:R-:W-:Y:S05]  /*0700*/  BSYNC.RELIABLE B1 ;  /* 0x0000000000017941 */ /* 0x000fea0003800100 */
.L_x_3900:
[----:B------:R3:W-:Y:S04]  /*0710*/  STS.U16 [R4], R11 ;  /* 0x0000000b04007388 */ /* 0x0007e80000000400 */
[----:B-1----:R3:W-:Y:S02]  /*0720*/  STS.64 [R3], R6 ;  /* 0x0000000603007388 */ /* 0x0027e40000000a00 */
.L_x_3899:
[----:B------:R-:W-:Y:S05]  /*0730*/  BSYNC.RECONVERGENT B0 ;  /* 0x0000000000007941 */ /* 0x000fea0003800200 */
.L_x_3898:
[----:B------:R-:W-:Y:S05]  /*0740*/  WARPSYNC.ALL ;  /* 0x0000000000007948 */ /* 0x000fea0003800000 */
[----:B------:R-:W-:Y:S01]  /*0750*/  BAR.SYNC.DEFER_BLOCKING 0x0 ;  /* 0x0000000000007b1d */ /* 0x000fe20000010000 */
[----:B------:R-:W-:-:S09]  /*0760*/  UISETP.GT.U32.AND UP0, UPT, UR4, 0x83, UPT ;  /* 0x000000830400788c */ /* 0x000fd2000bf04070 */
[----:B------:R-:W-:Y:S05]  /*0770*/  BRA.U UP0, `(.L_x_3902) ;  /* 0xfffffffd00747547 */ /* 0x000fea000b83ffff */
.L_x_3897:
[----:B------:R-:W-:-:S13]  /*0780*/  ISETP.GT.U32.AND P0, PT, R2, 0x1f, PT ;  /* 0x0000001f0200780c */ /* 0x000fda0003f04070 */
[----:B------:R-:W-:Y:S05]  /*0790*/  @P0 EXIT ;  /* 0x000000000000094d */ /* 0x000fea0003800000 */
[----:B------:R-:W4:Y:S01]  /*07a0*/  LDS.U16 R5, [R4] ;  /* 0x0000000004057984 */ /* 0x000f220000000400 */
[----:B------:R-:W-:Y:S04]  /*07b0*/  BSSY.RECONVERGENT B1, `(.L_x_3903) ;  /* 0x000001b000017945 */ /* 0x000fe80003800200 */
[----:B------:R-:W-:Y:S01]  /*07c0*/  BSSY.RELIABLE B0, `(.L_x_3904) ;  /* 0x0000015000007945 */ /* 0x000fe20003800100 */
[----:B-123--:R-:W1:Y:S01]  /*07d0*/  LDS.U16 R6, [R4+0x40] ;  /* 0x0000400004067984 */ /* 0x00ee620000000400 */
[----:B----4-:R-:W-:Y:S02]  /*07e0*/  PRMT R7, R5, 0x9910, RZ ;  /* 0x0000991005077816 */ /* 0x010fe400000000ff */
[----:B-1----:R-:W-:-:S03]  /*07f0*/  PRMT R5, R6, 0x9910, RZ ;  /* 0x0000991006057816 */ /* 0x002fc600000000ff */
[----:B------:R-:W-:-:S05]  /*0800*/  IMAD.MOV.U32 R6, RZ, RZ, R7 ;  /* 0x000000ffff067224 */ /* 0x000fca00078e0007 */
        /* <DEDUP_REMOVED lines=16> */
.L_x_3905:
[----:B------:R-:W-:Y:S05]  /*0910*/  BSYNC.RELIABLE B0 ;  /* 0x0000000000007941 */ /* 0x000fea0003800100 */
.L_x_3904:
[----:B------:R-:W1:Y:S04]  /*0920*/  LDS.64 R6, [R3+0x100] ;  /* 0x0001000003067984 */ /* 0x000e680000000a00 */
[----:B-1----:R-:W-:Y:S04]  /*0930*/  STS.64 [R3], R6 ;  /* 0x0000000603007388 */ /* 0x002fe80000000a00 */
[----:B------:R-:W1:Y:S04]  /*0940*/  LDS.U16 R5, [R4+0x40] ;  /* 0x0000400004057984 */ /* 0x000e680000000400 */
[----:B-1----:R1:W-:Y:S02]  /*0950*/  STS.U16 [R4], R5 ;  /* 0x0000000504007388 */ /* 0x0023e40000000400 */
.L_x_3906:
[----:B------:R-:W-:Y:S05]  /*0960*/  BSYNC.RECONVERGENT B1 ;  /* 0x0000000000017941 */ /* 0x000fea0003800200 */
.L_x_3903:
[----:B------:R-:W-:Y:S05]  /*0970*/  WARPSYNC.ALL ;  /* 0x0000000000007948 */ /* 0x000fea0003800000 */
[----:B-1----:R-:W1:Y:S01]  /*0980*/  LDS.U16 R5, [R4] ;  /* 0x0000000004057984 */ /* 0x002e620000000400 */
[----:B------:R-:W-:Y:S04]  /*0990*/  BSSY.RECONVERGENT B2, `(.L_x_3907) ;  /* 0x000001b000027945 */ /* 0x000fe80003800200 */
[----:B------:R-:W-:Y:S01]  /*09a0*/  BSSY.RELIABLE B1, `(.L_x_3908) ;  /* 0x0000015000017945 */ /* 0x000fe20003800100 */
[----:B------:R-:W2:Y:S01]  /*09b0*/  LDS.U16 R6, [R4+0x20] ;  /* 0x0000200004067984 */ /* 0x000ea20000000400 */
[----:B-1----:R-:W-:-:S02]  /*09c0*/  PRMT R7, R5, 0x9910, RZ ;  /* 0x0000991005077816 */ /* 0x002fc400000000ff */
[----:B--2---:R-:W-:-:S03]  /*09d0*/  PRMT R5, R6, 0x9910, RZ ;  /* 0x0000991006057816 */ /* 0x004fc600000000ff */
        /* <DEDUP_REMOVED lines=17> */
.L_x_3909:
[----:B------:R-:W-:Y:S05]  /*0af0*/  BSYNC.RELIABLE B1 ;  /* 0x0000000000017941 */ /* 0x000fea0003800100 */
.L_x_3908:
[----:B------:R-:W1:Y:S04]  /*0b00*/  LDS.64 R6, [R3+0x80] ;  /* 0x0000800003067984 */ /* 0x000e680000000a00 */
[----:B-1----:R-:W-:Y:S04]  /*0b10*/  STS.64 [R3], R6 ;  /* 0x0000000603007388 */ /* 0x002fe80000000a00 */
[----:B------:R-:W1:Y:S04]  /*0b20*/  LDS.U16 R5, [R4+0x20] ;  /* 0x0000200004057984 */ /* 0x000e680000000400 */
[----:B-1----:R1:W-:Y:S02]  /*0b30*/  STS.U16 [R4], R5 ;  /* 0x0000000504007388 */ /* 0x0023e40000000400 */
.L_x_3910:
[----:B------:R-:W-:Y:S05]  /*0b40*/  BSYNC.RECONVERGENT B2 ;  /* 0x0000000000027941 */ /* 0x000fea0003800200 */
.L_x_3907:
        /* <DEDUP_REMOVED lines=24> */
.L_x_3913:
[----:B------:R-:W-:Y:S05]  /*0cd0*/  BSYNC.RELIABLE B2 ;  /* 0x0000000000027941 */ /* 0x000fea0003800100 */
.L_x_3912:
[----:B------:R-:W1:Y:S04]  /*0ce0*/  LDS.64 R6, [R3+0x40] ;  /* 0x0000400003067984 */ /* 0x000e680000000a00 */
[----:B-1----:R-:W-:Y:S04]  /*0cf0*/  STS.64 [R3], R6 ;  /* 0x0000000603007388 */ /* 0x002fe80000000a00 */
[----:B------:R-:W1:Y:S04]  /*0d00*/  LDS.U16 R5, [R4+0x10] ;  /* 0x0000100004057984 */ /* 0x000e680000000400 */
[----:B-1----:R1:W-:Y:S02]  /*0d10*/  STS.U16 [R4], R5 ;  /* 0x0000000504007388 */ /* 0x0023e40000000400 */
.L_x_3914:
[----:B------:R-:W-:Y:S05]  /*0d20*/  BSYNC.RECONVERGENT B3 ;  /* 0x0000000000037941 */ /* 0x000fea0003800200 */
.L_x_3911:
        /* <DEDUP_REMOVED lines=24> */
.L_x_3917:
[----:B------:R-:W-:Y:S05]  /*0eb0*/  BSYNC.RELIABLE B3 ;  /* 0x0000000000037941 */ /* 0x000fea0003800100 */
.L_x_3916:
[----:B------:R-:W1:Y:S04]  /*0ec0*/  LDS.64 R6, [R3+0x20] ;  /* 0x0000200003067984 */ /* 0x000e680000000a00 */
[----:B-1----:R-:W-:Y:S04]  /*0ed0*/  STS.64 [R3], R6 ;  /* 0x0000000603007388 */ /* 0x002fe80000000a00 */
[----:B------:R-:W1:Y:S04]  /*0ee0*/  LDS.U16 R5, [R4+0x8] ;  /* 0x0000080004057984 */ /* 0x000e680000000400 */
[----:B-1----:R1:W-:Y:S02]  /*0ef0*/  STS.U16 [R4], R5 ;  /* 0x0000000504007388 */ /* 0x0023e40000000400 */
.L_x_3918:
[----:B------:R-:W-:Y:S05]  /*0f00*/  BSYNC.RECONVERGENT B4 ;  /* 0x0000000000047941 */ /* 0x000fea0003800200 */
.L_x_3915:
        /* <DEDUP_REMOVED lines=24> */
.L_x_3921:
[----:B------:R-:W-:Y:S05]  /*1090*/  BSYNC.RELIABLE B4 ;  /* 0x0000000000047941 */ /* 0x000fea0003800100 */
.L_x_3920:
[----:B------:R-:W1:Y:S04]  /*10a0*/  LDS.64 R6, [R3+0x10] ;  /* 0x0000100003067984 */ /* 0x000e680000000a00 */
[----:B-1----:R-:W-:Y:S04]  /*10b0*/  STS.64 [R3], R6 ;  /* 0x0000000603007388 */ /* 0x002fe80000000a00 */
[----:B------:R-:W1:Y:S04]  /*10c0*/  LDS.U16 R5, [R4+0x4] ;  /* 0x0000040004057984 */ /* 0x000e680000000400 */
[----:B-1----:R1:W-:Y:S02]  /*10d0*/  STS.U16 [R4], R5 ;  /* 0x0000000504007388 */ /* 0x0023e40000000400 */
.L_x_3922:
[----:B------:R-:W-:Y:S05]  /*10e0*/  BSYNC.RECONVERGENT B5 ;  /* 0x0000000000057941 */ /* 0x000fea0003800200 */
.L_x_3919:
        /* <DEDUP_REMOVED lines=24> */
.L_x_3925:
[----:B------:R-:W-:Y:S05]  /*1270*/  BSYNC.RELIABLE B6 ;  /* 0x0000000000067941 */ /* 0x000fea0003800100 */
.L_x_3924:
[----:B------:R-:W1:Y:S04]  /*1280*/  LDS.64 R6, [R3+0x8] ;  /* 0x0000080003067984 */ /* 0x000e680000000a00 */
[----:B-1----:R-:W-:Y:S04]  /*1290*/  STS.64 [R3], R6 ;  /* 0x0000000603007388 */ /* 0x002fe80000000a00 */
[----:B------:R-:W1:Y:S04]  /*12a0*/  LDS.U16 R5, [R4+0x2] ;  /* 0x0000020004057984 */ /* 0x000e680000000400 */
[----:B-1----:R1:W-:Y:S02]  /*12b0*/  STS.U16 [R4], R5 ;  /* 0x0000000504007388 */ /* 0x0023e40000000400 */
.L_x_3926:
[----:B------:R-:W-:Y:S05]  /*12c0*/  BSYNC.RECONVERGENT B5 ;  /* 0x0000000000057941 */ /* 0x000fea0003800200 */
.L_x_3923:
        /* <DEDUP_REMOVED lines=15> */
.L_x_3927:
        /* <DEDUP_REMOVED lines=12> */
.L_x_4940:


//--------------------- .text.uncontiguous_reduce_i16 --------------------------
	.section	.text.uncontiguous_reduce_i16,"ax",@progbits
	.align	128
        .global         uncontiguous_reduce_i16
        .type           uncontiguous_reduce_i16,@function
        .size           uncontiguous_reduce_i16,(.L_x_4879 - uncontiguous_reduce_i16)
        .other          uncontiguous_reduce_i16,@"STO_CUDA_ENTRY STV_DEFAULT"
uncontiguous_reduce_i16:
.text.uncontiguous_reduce_i16:
[----:B------:R-:W-:Y:S01]  /*0000*/  LDC R1, c[0x0][0x37c] ;  /* 0x0000df00ff017b82 */ /* 0x000fe20000000800 */
[----:B------:R-:W0:Y:S07]  /*0010*/  S2R R21, SR_CTAID.X ;  /* 0x0000000000157919 */ /* 0x000e2e0000002500 */
[----:B------:R-:W1:Y:S01]  /*0020*/  S2UR UR6, SR_CgaCtaId ;  /* 0x00000000000679c3 */ /* 0x000e620000008800 */
[----:B------:R-:W2:Y:S01]  /*0030*/  LDCU UR5, c[0x0][0x360] ;  /* 0x00006c00ff0577ac */ /* 0x000ea20008000800 */
[----:B------:R-:W-:Y:S01]  /*0040*/  HFMA2 R4, -RZ, RZ, 0, -0.0 ;  /* 0x00008000ff047431 */ /* 0x000fe200000001ff */
[----:B------:R-:W3:Y:S01]  /*0050*/  S2R R0, SR_TID.X ;  /* 0x0000000000007919 */ /* 0x000ee20000002100 */
[----:B------:R-:W-:Y:S01]  /*0060*/  BSSY.RECONVERGENT B0, `(.L_x_3928) ;  /* 0x000067d000007945 */ /* 0x000fe20003800200 */
[----:B------:R-:W-:Y:S01]  /*0070*/  UMOV UR4, 0x400 ;  /* 0x0000040000047882 */ /* 0x000fe20000000000 */
[----:B------:R-:W4:Y:S01]  /*0080*/  LDCU.64 UR12, c[0x0][0x3b0] ;  /* 0x00007600ff0c77ac */ /* 0x000f220008000a00 */
[----:B------:R-:W5:Y:S01]  /*0090*/  LDCU UR9, c[0x0][0x3a8] ;  /* 0x00007500ff0977ac */ /* 0x000f620008000800 */
[----:B------:R-:W0:Y:S01]  /*00a0*/  LDCU.64 UR10, c[0x0][0x358] ;  /* 0x00006b00ff0a77ac */ /* 0x000e220008000a00 */
[----:B-1----:R-:W-:-:S04]  /*00b0*/  ULEA UR4, UR6, UR4, 0x18 ;  /* 0x0000000406047291 */ /* 0x002fc8000f8ec0ff */
[----:B--2---:R-:W-:Y:S02]  /*00c0*/  ULEA UR6, UR5, UR4, 0x1 ;  /* 0x0000000405067291 */ /* 0x004fe4000f8e08ff */
[----:B-----5:R-:W-:Y:S01]  /*00d0*/  UIADD3 UR7, UPT, UPT, UR9, -0x1, URZ ;  /* 0xffffffff09077890 */ /* 0x020fe2000fffe0ff */
[----:B0-----:R-:W-:-:S04]  /*00e0*/  IMAD R21, R21, UR5, RZ ;  /* 0x0000000515157c24 */ /* 0x001fc8000f8e02ff */
[----:B---3--:R-:W-:Y:S01]  /*00f0*/  IMAD R20, R21, 0x2, R0 ;  /* 0x0000000215147824 */ /* 0x008fe200078e0200 */
[----:B------:R-:W-:Y:S02]  /*0100*/  LEA R2, R0, UR6, 0x3 ;  /* 0x0000000600027c11 */ /* 0x000fe4000f8e18ff */
[----:B------:R-:W-:Y:S01]  /*0110*/  MOV R21, RZ ;  /* 0x000000ff00157202 */ /* 0x000fe20000000f00 */
[----:B------:R-:W-:Y:S01]  /*0120*/  VIADD R18, R20, UR5 ;  /* 0x0000000514127c36 */ /* 0x000fe20008000000 */
[----:B------:R-:W-:-:S03]  /*0130*/  LEA R3, R0, UR4, 0x1 ;  /* 0x0000000400037c11 */ /* 0x000fc6000f8e08ff */
[----:B------:R0:W-:Y:S01]  /*0140*/  STS.64 [R2], R20 ;  /* 0x0000001402007388 */ /* 0x0001e20000000a00 */
[----:B----4-:R-:W-:-:S03]  /*0150*/  ISETP.GE.U32.AND P0, PT, R18, UR12, PT ;  /* 0x0000000c12007c0c */ /* 0x010fc6000bf06070 */
[----:B------:R0:W-:Y:S01]  /*0160*/  STS.U16 [R3], R4 ;  /* 0x0000000403007388 */ /* 0x0001e20000000400 */
[----:B------:R-:W-:-:S13]  /*0170*/  ISETP.GE.U32.AND.EX P0, PT, RZ, UR13, PT, P0 ;  /* 0x0000000dff007c0c */ /* 0x000fda000bf06100 */
[----:B0-----:R-:W-:Y:S05]  /*0180*/  @P0 BRA `(.L_x_3929) ;  /* 0x0000002c00e00947 */ /* 0x001fea0003800000 */
[----:B------:R-:W-:Y:S01]  /*0190*/  UISETP.GE.AND UP0, UPT, UR7, URZ, UPT ;  /* 0x000000ff0700728c */ /* 0x000fe2000bf06270 */
[----:B------:R-:W-:Y:S02]  /*01a0*/  CS2R R26, SRZ ;  /* 0x00000000001a7805 */ /* 0x000fe4000001ff00 */
[----:B------:R-:W-:Y:S02]  /*01b0*/  CS2R R4, SRZ ;  /* 0x0000000000047805 */ /* 0x000fe4000001ff00 */
[----:B------:R-:W-:-:S04]  /*01c0*/  MOV R19, RZ ;  /* 0x000000ff00137202 */ /* 0x000fc80000000f00 */
[----:B------:R-:W-:Y:S05]  /*01d0*/  BRA.U !UP0, `(.L_x_3930) ;  /* 0x0000002d08907547 */ /* 0x000fea000b800000 */
[----:B------:R-:W-:Y:S01]  /*01e0*/  IMAD.U32 R8, RZ, RZ, UR7 ;  /* 0x00000007ff087e24 */ /* 0x000fe2000f8e00ff */
[----:B------:R-:W-:Y:S02]  /*01f0*/  CS2R R4, SRZ ;  /* 0x0000000000047805 */ /* 0x000fe4000001ff00 */
[----:B------:R-:W-:Y:S01]  /*0200*/  MOV R6, R18 ;  /* 0x0000001200067202 */ /* 0x000fe20000000f00 */
[----:B------:R-:W-:Y:S01]  /*0210*/  IMAD.MOV.U32 R7, RZ, RZ, RZ ;  /* 0x000000ffff077224 */ /* 0x000fe200078e00ff */
[----:B------:R-:W-:Y:S01]  /*0220*/  MOV R14, R20 ;  /* 0x00000014000e7202 */ /* 0x000fe20000000f00 */
[----:B------:R-:W-:Y:S01]  /*0230*/  IMAD.MOV.U32 R15, RZ, RZ, RZ ;  /* 0x000000ffff0f7224 */ /* 0x000fe200078e00ff */
[----:B------:R-:W-:Y:S02]  /*0240*/  ISETP.GE.U32.AND P0, PT, R8, 0x3, PT ;  /* 0x000000030800780c */ /* 0x000fe40003f06070 */
[----:B------:R-:W-:-:S11]  /*0250*/  CS2R R26, SRZ ;  /* 0x00000000001a7805 */ /* 0x000fd6000001ff00 */
        /* <DEDUP_REMOVED lines=11> */
.L_x_3956:
        /* <DEDUP_REMOVED lines=34> */
.L_x_3933:
[----:B------:R-:W-:Y:S01]  /*0530*/  IMAD.MOV.U32 R28, RZ, RZ, R14 ;  /* 0x000000ffff1c7224 */ /* 0x000fe200078e000e */
[----:B------:R-:W-:Y:S01]  /*0540*/  MOV R13, R15 ;  /* 0x0000000f000d7202 */ /* 0x000fe20000000f00 */
[----:B------:R-:W-:Y:S01]  /*0550*/  IMAD.MOV.U32 R12, RZ, RZ, R16 ;  /* 0x000000ffff0c7224 */ /* 0x000fe200078e0010 */
[----:B------:R-:W-:Y:S02]  /*0560*/  MOV R11, R17 ;  /* 0x00000011000b7202 */ /* 0x000fe40000000f00 */
[----:B------:R-:W-:-:S07]  /*0570*/  MOV R10, 0x590 ;  /* 0x00000590000a7802 */ /* 0x000fce0000000f00 */
[----:B------:R-:W-:Y:S05]  /*0580*/  CALL.REL.NOINC `($__internal_42_$__cuda_sm20_div_s64) ;  /* 0x0000007000587944 */ /* 0x000fea0003c00000 */
        /* <DEDUP_REMOVED lines=9> */
.L_x_3934:
[----:B------:R-:W-:Y:S05]  /*0620*/  BSYNC.RECONVERGENT B1 ;  /* 0x0000000000017941 */ /* 0x000fea0003800200 */
.L_x_3932:
        /* <DEDUP_REMOVED lines=35> */
.L_x_3936:
[----:B------:R-:W-:Y:S01]  /*0860*/  MOV R28, R6 ;  /* 0x00000006001c7202 */ /* 0x000fe20000000f00 */
[----:B------:R-:W-:Y:S01]  /*0870*/  IMAD.MOV.U32 R13, RZ, RZ, R7 ;  /* 0x000000ffff0d7224 */ /* 0x000fe200078e0007 */
[----:B------:R-:W-:Y:S01]  /*0880*/  MOV R12, R16 ;  /* 0x00000010000c7202 */ /* 0x000fe20000000f00 */
[----:B------:R-:W-:Y:S01]  /*0890*/  IMAD.MOV.U32 R11, RZ, RZ, R17 ;  /* 0x000000ffff0b7224 */ /* 0x000fe200078e0011 */
[----:B------:R-:W-:-:S07]  /*08a0*/  MOV R10, 0x8c0 ;  /* 0x000008c0000a7802 */ /* 0x000fce0000000f00 */
[----:B------:R-:W-:Y:S05]  /*08b0*/  CALL.REL.NOINC `($__internal_42_$__cuda_sm20_div_s64) ;  /* 0x0000006c008c7944 */ /* 0x000fea0003c00000 */
[----:B------:R-:W-:-:S04]  /*08c0*/  IADD3 R11, P0, PT, RZ, -R24, RZ ;  /* 0x80000018ff0b7210 */ /* 0x000fc80007f1e0ff */
        /* <DEDUP_REMOVED lines=8> */
.L_x_3937:
[----:B------:R-:W-:Y:S05]  /*0950*/  BSYNC.RECONVERGENT B1 ;  /* 0x0000000000017941 */ /* 0x000fea0003800200 */
.L_x_3935:
        /* <DEDUP_REMOVED lines=34> */
.L_x_3939:
[----:B------:R-:W-:Y:S01]  /*0b80*/  MOV R28, R14 ;  /* 0x0000000e001c7202 */ /* 0x000fe20000000f00 */
[----:B------:R-:W-:Y:S01]  /*0b90*/  IMAD.MOV.U32 R13, RZ, RZ, R15 ;  /* 0x000000ffff0d7224 */ /* 0x000fe200078e000f */
[----:B------:R-:W-:Y:S01]  /*0ba0*/  MOV R12, R6 ;  /* 0x00000006000c7202 */ /* 0x000fe20000000f00 */
[----:B------:R-:W-:Y:S01]  /*0bb0*/  IMAD.MOV.U32 R11, RZ, RZ, R7 ;  /* 0x000000ffff0b7224 */ /* 0x000fe200078e0007 */
[----:B------:R-:W-:-:S07]  /*0bc0*/  MOV R10, 0xbe0 ;  /* 0x00000be0000a7802 */ /* 0x000fce0000000f00 */
[----:B------:R-:W-:Y:S05]  /*0bd0*/  CALL.REL.NOINC `($__internal_42_$__cuda_sm20_div_s64) ;  /* 0x0000006800c47944 */ /* 0x000fea0003c00000 */
        /* <DEDUP_REMOVED lines=11> */
.L_x_3940:
[----:B------:R-:W-:Y:S05]  /*0c90*/  BSYNC.RECONVERGENT B1 ;  /* 0x0000000000017941 */ /* 0x000fea0003800200 */
.L_x_3938:
        /* <DEDUP_REMOVED lines=35> */
.L_x_3942:
[----:B------:R-:W-:Y:S01]  /*0ed0*/  IMAD.MOV.U32 R28, RZ, RZ, R16 ;  /* 0x000000ffff1c7224 */ /* 0x000fe200078e0010 */
[----:B------:R-:W-:Y:S01]  /*0ee0*/  MOV R13, R17 ;  /* 0x00000011000d7202 */ /* 0x000fe20000000f00 */
[----:B------:R-:W-:Y:S01]  /*0ef0*/  IMAD.MOV.U32 R12, RZ, RZ, R6 ;  /* 0x000000ffff0c7224 */ /* 0x000fe200078e0006 */
[----:B------:R-:W-:Y:S02]  /*0f00*/  MOV R11, R7 ;  /* 0x00000007000b7202 */ /* 0x000fe40000000f00 */
[----:B------:R-:W-:-:S07]  /*0f10*/  MOV R10, 0xf30 ;  /* 0x00000f30000a7802 */ /* 0x000fce0000000f00 */
[----:B------:R-:W-:Y:S05]  /*0f20*/  CALL.REL.NOINC `($__internal_42_$__cuda_sm20_div_s64) ;  /* 0x0000006400f07944 */ /* 0x000fea0003c00000 */
        /* <DEDUP_REMOVED lines=11> */
.L_x_3943:
[----:B------:R-:W-:Y:S05]  /*0fe0*/  BSYNC.RECONVERGENT B1 ;  /* 0x0000000000017941 */ /* 0x000fea0003800200 */
.L_x_3941:
        /* <DEDUP_REMOVED lines=36> */
.L_x_3945:
[----:B------:R-:W-:Y:S01]  /*1230*/  IMAD.MOV.U32 R28, RZ, RZ, R38 ;  /* 0x000000ffff1c7224 */ /* 0x000fe200078e0026 */
[----:B------:R-:W-:Y:S01]  /*1240*/  MOV R13, R39 ;  /* 0x00000027000d7202 */ /* 0x000fe20000000f00 */
[----:B------:R-:W-:Y:S01]  /*1250*/  IMAD.MOV.U32 R12, RZ, RZ, R16 ;  /* 0x000000ffff0c7224 */ /* 0x000fe200078e0010 */
[----:B------:R-:W-:Y:S02]  /*1260*/  MOV R11, R17 ;  /* 0x00000011000b7202 */ /* 0x000fe40000000f00 */
[----:B------:R-:W-:-:S07]  /*1270*/  MOV R10, 0x1290 ;  /* 0x00001290000a7802 */ /* 0x000fce0000000f00 */
[----:B------:R-:W-:Y:S05]  /*1280*/  CALL.REL.NOINC `($__internal_42_$__cuda_sm20_div_s64) ;  /* 0x0000006400187944 */ /* 0x000fea0003c00000 */
        /* <DEDUP_REMOVED lines=11> */
.L_x_3946:
[----:B------:R-:W-:Y:S05]  /*1340*/  BSYNC.RECONVERGENT B1 ;  /* 0x0000000000017941 */ /* 0x000fea0003800200 */
.L_x_3944:
        /* <DEDUP_REMOVED lines=36> */
.L_x_3948:
[----:B------:R-:W-:Y:S01]  /*1590*/  IMAD.MOV.U32 R28, RZ, RZ, R34 ;  /* 0x000000ffff1c7224 */ /* 0x000fe200078e0022 */
[----:B------:R-:W-:Y:S01]  /*15a0*/  MOV R13, R35 ;  /* 0x00000023000d7202 */ /* 0x000fe20000000f00 */
[----:B------:R-:W-:Y:S01]  /*15b0*/  IMAD.MOV.U32 R12, RZ, RZ, R16 ;  /* 0x000000ffff0c7224 */ /* 0x000fe200078e0010 */
[----:B------:R-:W-:Y:S02]  /*15c0*/  MOV R11, R17 ;  /* 0x00000011000b7202 */ /* 0x000fe40000000f00 */
[----:B------:R-:W-:-:S07]  /*15d0*/  MOV R10, 0x15f0 ;  /* 0x000015f0000a7802 */ /* 0x000fce0000000f00 */
[----:B------:R-:W-:Y:S05]  /*15e0*/  CALL.REL.NOINC `($__internal_42_$__cuda_sm20_div_s64) ;  /* 0x0000006000407944 */ /* 0x000fea0003c00000 */
        /* <DEDUP_REMOVED lines=11> */
.L_x_3949:
[----:B------:R-:W-:Y:S05]  /*16a0*/  BSYNC.RECONVERGENT B1 ;  /* 0x0000000000017941 */ /* 0x000fea0003800200 */
.L_x_3947:
[----:B------:R-:W0:Y:S01]  /*16b0*/  LDC.64 R16, c[0x0][0x398] ;  /* 0x0000e600ff107b82 */ /* 0x000e220000000a00 */
[----:B------:R-:W-:-:S05]  /*16c0*/  IADD3 R15, PT, PT, R8, -0x2, RZ ;  /* 0xfffffffe080f7810 */ /* 0x000fca0007ffe0ff */
[----:B0-----:R-:W-:-:S06]  /*16d0*/  IMAD.WIDE.U32 R16, R15, 0x8, R16 ;  /* 0x000000080f107825 */ /* 0x001fcc00078e0010 */
[----:B------:R-:W2:Y:S01]  /*16e0*/  LDG.E.64 R16, desc[UR10][R16.64] ;  /* 0x0000000a10107981 */ /* 0x000ea2000c1e1b00 */
[----:B------:R-:W-:Y:S01]  /*16f0*/  IMAD.MOV.U32 R4, RZ, RZ, R36 ;  /* 0x000000ffff047224 */ /* 0x000fe200078e0024 */
[----:B------:R-:W-:Y:S01]  /*1700*/  BSSY.RECONVERGENT B1, `(.L_x_3950) ;  /* 0x000002f000017945 */ /* 0x000fe20003800200 */
[----:B------:R-:W-:Y:S02]  /*1710*/  IMAD R13, R13, R38, RZ ;  /* 0x000000260d0d7224 */ /* 0x000fe400078e02ff */
        /* <DEDUP_REMOVED lines=29> */
.L_x_3951:
        /* <DEDUP_REMOVED lines=16> */
.L_x_3952:
[----:B------:R-:W-:Y:S05]  /*19f0*/  BSYNC.RECONVERGENT B1 ;  /* 0x0000000000017941 */ /* 0x000fea0003800200 */
.L_x_3950:
        /* <DEDUP_REMOVED lines=36> */
.L_x_3954:
[----:B------:R-:W-:Y:S01]  /*1c40*/  MOV R28, R34 ;  /* 0x00000022001c7202 */ /* 0x000fe20000000f00 */
[----:B------:R-:W-:Y:S01]  /*1c50*/  IMAD.MOV.U32 R13, RZ, RZ, R35 ;  /* 0x000000ffff0d7224 */ /* 0x000fe200078e0023 */
[----:B------:R-:W-:Y:S01]  /*1c60*/  MOV R12, R16 ;  /* 0x00000010000c7202 */ /* 0x000fe20000000f00 */
[----:B------:R-:W-:Y:S01]  /*1c70*/  IMAD.MOV.U32 R11, RZ, RZ, R17 ;  /* 0x000000ffff0b7224 */ /* 0x000fe200078e0011 */
[----:B------:R-:W-:-:S07]  /*1c80*/  MOV R10, 0x1ca0 ;  /* 0x00001ca0000a7802 */ /* 0x000fce0000000f00 */
[----:B------:R-:W-:Y:S05]  /*1c90*/  CALL.REL.NOINC `($__internal_42_$__cuda_sm20_div_s64) ;  /* 0x0000005800947944 */ /* 0x000fea0003c00000 */
[----:B------:R-:W-:Y:S01]  /*1ca0*/  IADD3 R7, P0, PT, RZ, -R24, RZ ;  /* 0x80000018ff077210 */ /* 0x000fe20007f1e0ff */
[----:B------:R-:W-:Y:S02]  /*1cb0*/  IMAD.MOV.U32 R10, RZ, RZ, R34 ;  /* 0x000000ffff0a7224 */ /* 0x000fe400078e0022 */
[----:B------:R-:W-:Y:S01]  /*1cc0*/  IMAD.MOV.U32 R6, RZ, RZ, R24 ;  /* 0x000000ffff067224 */ /* 0x000fe200078e0018 */
[----:B------:R-:W-:-:S05]  /*1cd0*/  IADD3.X R11, PT, PT, RZ, ~R25, RZ, P0, !PT ;  /* 0x80000019ff0b7210 */ /* 0x000fca00007fe4ff */
[----:B------:R-:W-:Y:S01]  /*1ce0*/  IMAD R4, R11, R16, RZ ;  /* 0x000000100b047224 */ /* 0x000fe200078e02ff */
[----:B------:R-:W-:-:S03]  /*1cf0*/  MOV R11, R35 ;  /* 0x00000023000b7202 */ /* 0x000fc60000000f00 */
[----:B------:R-:W-:-:S04]  /*1d00*/  IMAD.WIDE.U32 R10, R16, R7, R10 ;  /* 0x00000007100a7225 */ /* 0x000fc800078e000a */
[----:B------:R-:W-:-:S05]  /*1d10*/  IMAD R7, R17, R7, R4 ;  /* 0x0000000711077224 */ /* 0x000fca00078e0204 */
[----:B------:R-:W-:Y:S01]  /*1d20*/  IADD3 R11, PT, PT, R7, R11, RZ ;  /* 0x0000000b070b7210 */ /* 0x000fe20007ffe0ff */
[----:B------:R-:W-:-:S07]  /*1d30*/  IMAD.MOV.U32 R7, RZ, RZ, R25 ;  /* 0x000000ffff077224 */ /* 0x000fce00078e0019 */
.L_x_3955:
[----:B------:R-:W-:Y:S05]  /*1d40*/  BSYNC.RECONVERGENT B1 ;  /* 0x0000000000017941 */ /* 0x000fea0003800200 */
.L_x_3953:
        /* <DEDUP_REMOVED lines=8> */
.L_x_3931:
        /* <DEDUP_REMOVED lines=36> */
.L_x_3959:
        /* <DEDUP_REMOVED lines=14> */
.L_x_3960:
[----:B------:R-:W-:Y:S05]  /*20f0*/  BSYNC.RECONVERGENT B1 ;  /* 0x0000000000017941 */ /* 0x000fea0003800200 */
.L_x_3958:
        /* <DEDUP_REMOVED lines=34> */
.L_x_3962:
        /* <DEDUP_REMOVED lines=15> */
.L_x_3963:
[----:B------:R-:W-:Y:S05]  /*2410*/  BSYNC.RECONVERGENT B1 ;  /* 0x0000000000017941 */ /* 0x000fea0003800200 */
.L_x_3961:
        /* <DEDUP_REMOVED lines=36> */
.L_x_3965:
        /* <DEDUP_REMOVED lines=16> */
.L_x_3966:
[----:B------:R-:W-:Y:S05]  /*2760*/  BSYNC.RECONVERGENT B1 ;  /* 0x0000000000017941 */ /* 0x000fea0003800200 */
.L_x_3964:
        /* <DEDUP_REMOVED lines=17> */
[----:B0-----:R-:W-:Y:S01]  /*2880*/  IADD3 R10, PT, PT, R9, 0xffffffe, RZ ;  /* 0x0ffffffe090a7810 */ /* 0x001fe20007ffe0ff */
[----:B------:R-:W-:-:S05]  /*2890*/  IMAD.MOV.U32 R9, RZ, RZ, RZ ;  /* 0x000000ffff097224 */ /* 0x000fca00078e00ff */
        /* <DEDUP_REMOVED lines=16> */
.L_x_3968:
        /* <DEDUP_REMOVED lines=16> */
.L_x_3969:
[----:B------:R-:W-:Y:S05]  /*2aa0*/  BSYNC.RECONVERGENT B1 ;  /* 0x0000000000017941 */ /* 0x000fea0003800200 */
.L_x_3967:
[----:B------:R-:W-:Y:S01]  /*2ab0*/  MOV R34, R4 ;  /* 0x0000000400227202 */ /* 0x000fe20000000f00 */
[----:B------:R-:W-:Y:S02]  /*2ac0*/  IMAD R9, R9, R38, RZ ;  /* 0x0000002609097224 */ /* 0x000fe400078e02ff */
[----:B------:R-:W-:Y:S02]  /*2ad0*/  VIADD R8, R8, 0xfffffffe ;  /* 0xfffffffe08087836 */ /* 0x000fe40000000000 */
[----:B------:R-:W-:-:S04]  /*2ae0*/  IMAD.WIDE.U32 R4, R38, R10, R34 ;  /* 0x0000000a26047225 */ /* 0x000fc800078e0022 */
[----:B------:R-:W-:-:S05]  /*2af0*/  IMAD R9, R39, R10, R9 ;  /* 0x0000000a27097224 */ /* 0x000fca00078e0209 */
[----:B------:R-:W-:-:S07]  /*2b00*/  IADD3 R5, PT, PT, R5, R9, RZ ;  /* 0x0000000905057210 */ /* 0x000fce0007ffe0ff */
.L_x_3957:
        /* <DEDUP_REMOVED lines=31> */
.L_x_3971:
[----:B------:R-:W-:Y:S01]  /*2d00*/  IMAD.MOV.U32 R22, RZ, RZ, R14 ;  /* 0x000000ffff167224 */ /* 0x000fe200078e000e */
[----:B------:R-:W-:Y:S01]  /*2d10*/  MOV R9, R15 ;  /* 0x0000000f00097202 */ /* 0x000fe20000000f00 */
[----:B------:R-:W-:Y:S01]  /*2d20*/  IMAD.MOV.U32 R24, RZ, RZ, R16 ;  /* 0x000000ffff187224 */ /* 0x000fe200078e0010 */
[----:B------:R-:W-:Y:S02]  /*2d30*/  MOV R23, R17 ;  /* 0x0000001100177202 */ /* 0x000fe40000000f00 */
[----:B------:R-:W-:-:S07]  /*2d40*/  MOV R28, 0x2d60 ;  /* 0x00002d60001c7802 */ /* 0x000fce0000000f00 */
[----:B------:R-:W-:Y:S05]  /*2d50*/  CALL.REL.NOINC `($__internal_43_$__cuda_sm20_rem_s64) ;  /* 0x0000004c00b07944 */ /* 0x000fea0003c00000 */
.L_x_3972:
[----:B------:R-:W-:Y:S05]  /*2d60*/  BSYNC.RECONVERGENT B1 ;  /* 0x0000000000017941 */ /* 0x000fea0003800200 */
.L_x_3970:
        /* <DEDUP_REMOVED lines=30> */
.L_x_3974:
[----:B------:R-:W-:Y:S01]  /*2f50*/  IMAD.MOV.U32 R24, RZ, RZ, R16 ;  /* 0x000000ffff187224 */ /* 0x000fe200078e0010 */
[----:B------:R-:W-:Y:S01]  /*2f60*/  MOV R23, R17 ;  /* 0x0000001100177202 */ /* 0x000fe20000000f00 */
[----:B------:R-:W-:Y:S01]  /*2f70*/  IMAD.MOV.U32 R22, RZ, RZ, R6 ;  /* 0x000000ffff167224 */ /* 0x000fe200078e0006 */
[----:B------:R-:W-:Y:S02]  /*2f80*/  MOV R9, R7 ;  /* 0x0000000700097202 */ /* 0x000fe40000000f00 */
[----:B------:R-:W-:-:S07]  /*2f90*/  MOV R28, 0x2fb0 ;  /* 0x00002fb0001c7802 */ /* 0x000fce0000000f00 */
[----:B------:R-:W-:Y:S05]  /*2fa0*/  CALL.REL.NOINC `($__internal_43_$__cuda_sm20_rem_s64) ;  /* 0x0000004c001c7944 */ /* 0x000fea0003c00000 */
[----:B------:R-:W-:Y:S01]  /*2fb0*/  IMAD.MOV.U32 R6, RZ, RZ, R10 ;  /* 0x000000ffff067224 */ /* 0x000fe200078e000a */
[----:B------:R-:W-:-:S07]  /*2fc0*/  MOV R7, R11 ;  /* 0x0000000b00077202 */ /* 0x000fce0000000f00 */
.L_x_3975:
[----:B------:R-:W-:Y:S05]  /*2fd0*/  BSYNC.RECONVERGENT B1 ;  /* 0x0000000000017941 */ /* 0x000fea0003800200 */
.L_x_3973:
[----:B------:R-:W-:Y:S02]  /*2fe0*/  IMAD R7, R7, R30, RZ ;  /* 0x0000001e07077224 */ /* 0x000fe400078e02ff */
[----:B------:R-:W-:-:S04]  /*2ff0*/  IMAD.WIDE.U32 R4, R30, R6, R4 ;  /* 0x000000061e047225 */ /* 0x000fc800078e0004 */
[----:B------:R-:W-:-:S04]  /*3000*/  IMAD R7, R31, R6, R7 ;  /* 0x000000061f077224 */ /* 0x000fc800078e0207 */
[----:B------:R-:W-:-:S07]  /*3010*/  IMAD.IADD R5, R5, 0x1, R7 ;  /* 0x0000000105057824 */ /* 0x000fce00078e0207 */
.L_x_3930:
[----:B------:R-:W0:Y:S02]  /*3020*/  LDCU.64 UR14, c[0x0][0x390] ;  /* 0x00007200ff0e77ac */ /* 0x000e240008000a00 */
[----:B0-----:R-:W-:Y:S02]  /*3030*/  LEA R6, P0, R26, UR14, 0x1 ;  /* 0x0000000e1a067c11 */ /* 0x001fe4000f8008ff */
[----:B------:R-:W-:Y:S02]  /*3040*/  LEA R8, P1, R4, UR14, 0x1 ;  /* 0x0000000e04087c11 */ /* 0x000fe4000f8208ff */
[----:B------:R-:W-:Y:S02]  /*3050*/  LEA.HI.X R7, R26, UR15, R27, 0x1, P0 ;  /* 0x0000000f1a077c11 */ /* 0x000fe400080f0c1b */
[----:B------:R-:W-:-:S03]  /*3060*/  LEA.HI.X R9, R4, UR15, R5, 0x1, P1 ;  /* 0x0000000f04097c11 */ /* 0x000fc600088f0c05 */
[----:B------:R-:W2:Y:S04]  /*3070*/  LDG.E.U16 R6, desc[UR10][R6.64] ;  /* 0x0000000a06067981 */ /* 0x000ea8000c1e1500 */
[----:B------:R-:W3:Y:S01]  /*3080*/  LDG.E.U16 R8, desc[UR10][R8.64] ;  /* 0x0000000a08087981 */ /* 0x000ee2000c1e1500 */
[----:B--2---:R-:W-:Y:S02]  /*3090*/  PRMT R5, R6, 0x9910, RZ ;  /* 0x0000991006057816 */ /* 0x004fe400000000ff */
[----:B---3--:R-:W-:-:S04]  /*30a0*/  PRMT R4, R8, 0x9910, RZ ;  /* 0x0000991008047816 */ /* 0x008fc800000000ff */
[----:B------:R-:W-:-:S13]  /*30b0*/  ISETP.GE.AND P0, PT, R5, R4, PT ;  /* 0x000000040500720c */ /* 0x000fda0003f06270 */
[----:B------:R0:W-:Y:S04]  /*30c0*/  @!P0 STS.U16 [R3], R6 ;  /* 0x0000000603008388 */ /* 0x0001e80000000400 */
[----:B------:R0:W-:Y:S04]  /*30d0*/  @!P0 STS.64 [R2], R18 ;  /* 0x0000001202008388 */ /* 0x0001e80000000a00 */
[----:B------:R0:W-:Y:S04]  /*30e0*/  @P0 STS.U16 [R3], R6 ;  /* 0x0000000603000388 */ /* 0x0001e80000000400 */
[----:B------:R0:W-:Y:S01]  /*30f0*/  @P0 STS.64 [R2], R20 ;  /* 0x0000001402000388 */ /* 0x0001e20000000a00 */
[----:B------:R-:W-:Y:S05]  /*3100*/  BRA `(.L_x_3976) ;  /* 0x0000003400c87947 */ /* 0x000fea0003800000 */
.L_x_3929:
        /* <DEDUP_REMOVED lines=25> */
.L_x_4003:
        /* <DEDUP_REMOVED lines=32> */
.L_x_3980:
[----:B------:R-:W-:Y:S01]  /*34a0*/  IMAD.MOV.U32 R28, RZ, RZ, R14 ;  /* 0x000000ffff1c7224 */ /* 0x000fe200078e000e */
[----:B------:R-:W-:Y:S01]  /*34b0*/  MOV R13, R9 ;  /* 0x00000009000d7202 */ /* 0x000fe20000000f00 */
[----:B------:R-:W-:Y:S01]  /*34c0*/  IMAD.MOV.U32 R12, RZ, RZ, R22 ;  /* 0x000000ffff0c7224 */ /* 0x000fe200078e0016 */
[----:B------:R-:W-:Y:S02]  /*34d0*/  MOV R11, R23 ;  /* 0x00000017000b7202 */ /* 0x000fe40000000f00 */
[----:B------:R-:W-:-:S07]  /*34e0*/  MOV R10, 0x3500 ;  /* 0x00003500000a7802 */ /* 0x000fce0000000f00 */
[----:B-1----:R-:W-:Y:S05]  /*34f0*/  CALL.REL.NOINC `($__internal_42_$__cuda_sm20_div_s64) ;  /* 0x00000040007c7944 */ /* 0x002fea0003c00000 */
        /* <DEDUP_REMOVED lines=10> */
.L_x_3981:
[----:B------:R-:W-:Y:S05]  /*35a0*/  BSYNC.RECONVERGENT B1 ;  /* 0x0000000000017941 */ /* 0x000fea0003800200 */
.L_x_3979:
        /* <DEDUP_REMOVED lines=38> */
.L_x_3983:
        /* <DEDUP_REMOVED lines=17> */
.L_x_3984:
[----:B------:R-:W-:Y:S05]  /*3920*/  BSYNC.RECONVERGENT B1 ;  /* 0x0000000000017941 */ /* 0x000fea0003800200 */
.L_x_3982:
        /* <DEDUP_REMOVED lines=38> */
.L_x_3986:
        /* <DEDUP_REMOVED lines=17> */
.L_x_3987:
[----:B------:R-:W-:Y:S05]  /*3ca0*/  BSYNC.RECONVERGENT B1 ;  /* 0x0000000000017941 */ /* 0x000fea0003800200 */
.L_x_3985:
        /* <DEDUP_REMOVED lines=37> */
.L_x_3989:
        /* <DEDUP_REMOVED lines=17> */
.L_x_3990:
[----:B------:R-:W-:Y:S05]  /*4010*/  BSYNC.RECONVERGENT B1 ;  /* 0x0000000000017941 */ /* 0x000fea0003800200 */
.L_x_3988:
        /* <DEDUP_REMOVED lines=38> */
.L_x_3992:
        /* <DEDUP_REMOVED lines=17> */
.L_x_3993:
[----:B------:R-:W-:Y:S05]  /*4390*/  BSYNC.RECONVERGENT B1 ;  /* 0x0000000000017941 */ /* 0x000fea0003800200 */
.L_x_3991:
        /* <DEDUP_REMOVED lines=38> */
.L_x_3995:
        /* <DEDUP_REMOVED lines=17> */
.L_x_3996:
[----:B------:R-:W-:Y:S05]  /*4710*/  BSYNC.RECONVERGENT B1 ;  /* 0x0000000000017941 */ /* 0x000fea0003800200 */
.L_x_3994:
        /* <DEDUP_REMOVED lines=38> */
.L_x_3998:
        /* <DEDUP_REMOVED lines=17> */
.L_x_3999:
[----:B------:R-:W-:Y:S05]  /*4a90*/  BSYNC.RECONVERGENT B1 ;  /* 0x0000000000017941 */ /* 0x000fea0003800200 */
.L_x_3997:
        /* <DEDUP_REMOVED lines=37> */
.L_x_4001:
        /* <DEDUP_REMOVED lines=17> */
.L_x_4002:
[----:B------:R-:W-:Y:S05]  /*4e00*/  BSYNC.RECONVERGENT B1 ;  /* 0x0000000000017941 */ /* 0x000fea0003800200 */
.L_x_4000:
        /* <DEDUP_REMOVED lines=12> */
.L_x_3978:
        /* <DEDUP_REMOVED lines=36> */
.L_x_4006:
[----:B------:R-:W-:Y:S01]  /*5110*/  MOV R28, R14 ;  /* 0x0000000e001c7202 */ /* 0x000fe20000000f00 */
[----:B------:R-:W-:Y:S01]  /*5120*/  IMAD.MOV.U32 R13, RZ, RZ, R9 ;  /* 0x000000ffff0d7224 */ /* 0x000fe200078e0009 */
[----:B------:R-:W-:Y:S01]  /*5130*/  MOV R12, R16 ;  /* 0x00000010000c7202 */ /* 0x000fe20000000f00 */
[----:B------:R-:W-:Y:S01]  /*5140*/  IMAD.MOV.U32 R11, RZ, RZ, R17 ;  /* 0x000000ffff0b7224 */ /* 0x000fe200078e0011 */
[----:B------:R-:W-:-:S07]  /*5150*/  MOV R10, 0x5170 ;  /* 0x00005170000a7802 */ /* 0x000fce0000000f00 */
[----:B------:R-:W-:Y:S05]  /*5160*/  CALL.REL.NOINC `($__internal_42_$__cuda_sm20_div_s64) ;  /* 0x0000002400607944 */ /* 0x000fea0003c00000 */
        /* <DEDUP_REMOVED lines=10> */
.L_x_4007:
[----:B------:R-:W-:Y:S05]  /*5210*/  BSYNC.RECONVERGENT B1 ;  /* 0x0000000000017941 */ /* 0x000fea0003800200 */
.L_x_4005:
        /* <DEDUP_REMOVED lines=41> */
.L_x_4009:
        /* <DEDUP_REMOVED lines=17> */
.L_x_4010:
[----:B------:R-:W-:Y:S05]  /*55c0*/  BSYNC.RECONVERGENT B1 ;  /* 0x0000000000017941 */ /* 0x000fea0003800200 */
.L_x_4008:
        /* <DEDUP_REMOVED lines=40> */
.L_x_4012:
        /* <DEDUP_REMOVED lines=17> */
.L_x_4013:
[----:B------:R-:W-:Y:S05]  /*5960*/  BSYNC.RECONVERGENT B1 ;  /* 0x0000000000017941 */ /* 0x000fea0003800200 */
.L_x_4011:
        /* <DEDUP_REMOVED lines=40> */
.L_x_4015:
        /* <DEDUP_REMOVED lines=17> */
.L_x_4016:
[----:B------:R-:W-:Y:S05]  /*5d00*/  BSYNC.RECONVERGENT B1 ;  /* 0x0000000000017941 */ /* 0x000fea0003800200 */
.L_x_4014:
        /* <DEDUP_REMOVED lines=9> */
.L_x_4004:
        /* <DEDUP_REMOVED lines=35> */
.L_x_4019:
[----:B------:R-:W-:Y:S01]  /*5fd0*/  MOV R28, R14 ;  /* 0x0000000e001c7202 */ /* 0x000fe20000000f00 */
[----:B------:R-:W-:Y:S01]  /*5fe0*/  IMAD.MOV.U32 R13, RZ, RZ, R9 ;  /* 0x000000ffff0d7224 */ /* 0x000fe200078e0009 */
[----:B------:R-:W-:Y:S01]  /*5ff0*/  MOV R12, R16 ;  /* 0x00000010000c7202 */ /* 0x000fe20000000f00 */
[----:B------:R-:W-:Y:S01]  /*6000*/  IMAD.MOV.U32 R11, RZ, RZ, R17 ;  /* 0x000000ffff0b7224 */ /* 0x000fe200078e0011 */
[----:B------:R-:W-:-:S07]  /*6010*/  MOV R10, 0x6030 ;  /* 0x00006030000a7802 */ /* 0x000fce0000000f00 */
[----:B------:R-:W-:Y:S05]  /*6020*/  CALL.REL.NOINC `($__internal_42_$__cuda_sm20_div_s64) ;  /* 0x0000001400b07944 */ /* 0x000fea0003c00000 */
[----:B------:R-:W-:Y:S01]  /*6030*/  IADD3 R13, P0, PT, RZ, -R24, RZ ;  /* 0x80000018ff0d7210 */ /* 0x000fe20007f1e0ff */
[----:B------:R-:W-:-:S03]  /*6040*/  IMAD.MOV.U32 R15, RZ, RZ, R9 ;  /* 0x000000ffff0f7224 */ /* 0x000fc600078e0009 */
[----:B------:R-:W-:Y:S01]  /*6050*/  IADD3.X R7, PT, PT, RZ, ~R25, RZ, P0, !PT ;  /* 0x80000019ff077210 */ /* 0x000fe200007fe4ff */
[----:B------:R-:W-:-:S04]  /*6060*/  IMAD.WIDE.U32 R10, R16, R13, R14 ;  /* 0x0000000d100a7225 */ /* 0x000fc800078e000e */
[----:B------:R-:W-:Y:S01]  /*6070*/  IMAD R7, R7, R16, RZ ;  /* 0x0000001007077224 */ /* 0x000fe200078e02ff */
[----:B------:R-:W-:-:S03]  /*6080*/  MOV R16, R24 ;  /* 0x0000001800107202 */ /* 0x000fc60000000f00 */
[----:B------:R-:W-:Y:S01]  /*6090*/  IMAD R7, R17, R13, R7 ;  /* 0x0000000d11077224 */ /* 0x000fe200078e0207 */
[----:B------:R-:W-:Y:S01]  /*60a0*/  MOV R13, R10 ;  /* 0x0000000a000d7202 */ /* 0x000fe20000000f00 */
[----:B------:R-:W-:Y:S02]  /*60b0*/  IMAD.MOV.U32 R17, RZ, RZ, R25 ;  /* 0x000000ffff117224 */ /* 0x000fe400078e0019 */
[----:B------:R-:W-:-:S07]  /*60c0*/  IMAD.IADD R9, R11, 0x1, R7 ;  /* 0x000000010b097824 */ /* 0x000fce00078e0207 */
.L_x_4020:
[----:B------:R-:W-:Y:S05]  /*60d0*/  BSYNC.RECONVERGENT B1 ;  /* 0x0000000000017941 */ /* 0x000fea0003800200 */
.L_x_4018:
        /* <DEDUP_REMOVED lines=40> */
.L_x_4022:
        /* <DEDUP_REMOVED lines=14> */
[----:B------:R-:W-:-:S03]  /*6440*/  MOV R15, R10 ;  /* 0x0000000a000f7202 */ /* 0x000fc60000000f00 */
[----:B------:R-:W-:Y:S01]  /*6450*/  IMAD.IADD R13, R11, 0x1, R9 ;  /* 0x000000010b0d7824 */ /* 0x000fe200078e0209 */
[----:B------:R-:W-:-:S07]  /*6460*/  MOV R9, R25 ;  /* 0x0000001900097202 */ /* 0x000fce0000000f00 */
.L_x_4023:
[----:B------:R-:W-:Y:S05]  /*6470*/  BSYNC.RECONVERGENT B1 ;  /* 0x0000000000017941 */ /* 0x000fea0003800200 */
.L_x_4021:
        /* <DEDUP_REMOVED lines=9> */
.L_x_4017:
        /* <DEDUP_REMOVED lines=31> */
.L_x_4025:
[----:B------:R-:W-:Y:S01]  /*6700*/  MOV R24, R22 ;  /* 0x0000001600187202 */ /* 0x000fe20000000f00 */
[----:B------:R-:W-:Y:S01]  /*6710*/  IMAD.MOV.U32 R22, RZ, RZ, R14 ;  /* 0x000000ffff167224 */ /* 0x000fe200078e000e */
[----:B------:R-:W-:-:S07]  /*6720*/  MOV R28, 0x6740 ;  /* 0x00006740001c7802 */ /* 0x000fce0000000f00 */
[----:B------:R-:W-:Y:S05]  /*6730*/  CALL.REL.NOINC `($__internal_43_$__cuda_sm20_rem_s64) ;  /* 0x0000001400387944 */ /* 0x000fea0003c00000 */
.L_x_4026:
[----:B------:R-:W-:Y:S05]  /*6740*/  BSYNC.RECONVERGENT B1 ;  /* 0x0000000000017941 */ /* 0x000fea0003800200 */
.L_x_4024:
        /* <DEDUP_REMOVED lines=8> */
.L_x_3977:
[----:B------:R-:W0:Y:S02]  /*67d0*/  LDCU.64 UR14, c[0x0][0x390] ;  /* 0x00007200ff0e77ac */ /* 0x000e240008000a00 */
[----:B0-----:R-:W-:-:S04]  /*67e0*/  LEA R4, P0, R6, UR14, 0x1 ;  /* 0x0000000e06047c11 */ /* 0x001fc8000f8008ff */
[----:B------:R-:W-:-:S05]  /*67f0*/  LEA.HI.X R5, R6, UR15, R5, 0x1, P0 ;  /* 0x0000000f06057c11 */ /* 0x000fca00080f0c05 */
[----:B------:R-:W2:Y:S04]  /*6800*/  LDG.E.U16 R4, desc[UR10][R4.64] ;  /* 0x0000000a04047981 */ /* 0x000ea8000c1e1500 */
[----:B--2---:R1:W-:Y:S04]  /*6810*/  STS.U16 [R3], R4 ;  /* 0x0000000403007388 */ /* 0x0043e80000000400 */
[----:B------:R1:W-:Y:S02]  /*6820*/  STS.64 [R2], R20 ;  /* 0x0000001402007388 */ /* 0x0003e40000000a00 */
.L_x_3976:
[----:B------:R-:W-:Y:S05]  /*6830*/  BSYNC.RECONVERGENT B0 ;  /* 0x0000000000007941 */ /* 0x000fea0003800200 */
.L_x_3928:
[----:B------:R-:W-:Y:S01]  /*6840*/  BAR.SYNC.DEFER_BLOCKING 0x0 ;  /* 0x0000000000007b1d */ /* 0x000fe20000010000 */
[----:B------:R-:W-:-:S09]  /*6850*/  UISETP.GE.U32.AND UP0, UPT, UR5, 0x42, UPT ;  /* 0x000000420500788c */ /* 0x000fd2000bf06070 */
[----:B------:R-:W-:Y:S05]  /*6860*/  BRA.U !UP0, `(.L_x_4027) ;  /* 0x00000001088c7547 */ /* 0x000fea000b800000 */
.L_x_4032:
[----:B------:R-:W-:Y:S01]  /*6870*/  UMOV UR4, UR5 ;  /* 0x0000000500047c82 */ /* 0x000fe20008000000 */
[----:B------:R-:W-:Y:S01]  /*6880*/  USHF.R.U32.HI UR5, URZ, 0x1, UR5 ;  /* 0x00000001ff057899 */ /* 0x000fe20008011605 */
[----:B------:R-:W-:Y:S05]  /*6890*/  BSSY.RECONVERGENT B0, `(.L_x_4028) ;  /* 0x000001c000007945 */ /* 0x000fea0003800200 */
[----:B------:R-:W-:-:S13]  /*68a0*/  ISETP.GE.U32.AND P0, PT, R0, UR5, PT ;  /* 0x0000000500007c0c */ /* 0x000fda000bf06070 */
[----:B012---:R-:W-:Y:S05]  /*68b0*/  @P0 BRA `(.L_x_4029) ;  /* 0x0000000000640947 */ /* 0x007fea0003800000 */
[----:B------:R-:W-:Y:S01]  /*68c0*/  ULOP3.LUT UR7, UR4, 0x7fe, URZ, 0xc0, !UPT ;  /* 0x000007fe04077892 */ /* 0x000fe2000f8ec0ff */
[----:B-1----:R-:W1:Y:S01]  /*68d0*/  LDS.U16 R4, [R3] ;  /* 0x0000000003047984 */ /* 0x002e620000000400 */
[----:B------:R-:W-:Y:S01]  /*68e0*/  MOV R9, UR5 ;  /* 0x0000000500097c02 */ /* 0x000fe20008000f00 */
[----:B------:R-:W-:Y:S04]  /*68f0*/  BSSY.RELIABLE B1, `(.L_x_4030) ;  /* 0x0000013000017945 */ /* 0x000fe80003800100 */
[----:B------:R-:W-:Y:S02]  /*6900*/  IMAD R9, R9, 0x8, R2 ;  /* 0x0000000809097824 */ /* 0x000fe400078e0202 */
[----:B------:R-:W0:Y:S01]  /*6910*/  LDS.U16 R8, [R3+UR7] ;  /* 0x0000000703087984 */ /* 0x000e220008000400 */
[----:B-1----:R-:W-:-:S02]  /*6920*/  PRMT R7, R4, 0x9910, RZ ;  /* 0x0000991004077816 */ /* 0x002fc400000000ff */
[----:B0-----:R-:W-:-:S04]  /*6930*/  PRMT R6, R8, 0x9910, RZ ;  /* 0x0000991008067816 */ /* 0x001fc800000000ff */
        /* <DEDUP_REMOVED lines=12> */
[----:B------:R-:W-:Y:S02]  /*6a00*/  MOV R4, R6 ;  /* 0x0000000600047202 */ /* 0x000fe40000000f00 */
[----:B------:R-:W-:-:S07]  /*6a10*/  MOV R5, R7 ;  /* 0x0000000700057202 */ /* 0x000fce0000000f00 */
.L_x_4031:
[----:B------:R-:W-:Y:S05]  /*6a20*/  BSYNC.RELIABLE B1 ;  /* 0x0000000000017941 */ /* 0x000fea0003800100 */
.L_x_4030:
[----:B------:R2:W-:Y:S04]  /*6a30*/  STS.U16 [R3], R8 ;  /* 0x0000000803007388 */ /* 0x0005e80000000400 */
[----:B-1----:R2:W-:Y:S02]  /*6a40*/  STS.64 [R2], R4 ;  /* 0x0000000402007388 */ /* 0x0025e40000000a00 */
.L_x_4029:
[----:B------:R-:W-:Y:S05]  /*6a50*/  BSYNC.RECONVERGENT B0 ;  /* 0x0000000000007941 */ /* 0x000fea0003800200 */
.L_x_4028:
[----:B------:R-:W-:Y:S05]  /*6a60*/  WARPSYNC.ALL ;  /* 0x0000000000007948 */ /* 0x000fea0003800000 */
[----:B------:R-:W-:Y:S01]  /*6a70*/  BAR.SYNC.DEFER_BLOCKING 0x0 ;  /* 0x0000000000007b1d */ /* 0x000fe20000010000 */
[----:B------:R-:W-:-:S09]  /*6a80*/  UISETP.GT.U32.AND UP0, UPT, UR4, 0x83, UPT ;  /* 0x000000830400788c */ /* 0x000fd2000bf04070 */
[----:B------:R-:W-:Y:S05]  /*6a90*/  BRA.U UP0, `(.L_x_4032) ;  /* 0xfffffffd00747547 */ /* 0x000fea000b83ffff */
.L_x_4027:
[----:B------:R-:W-:-:S13]  /*6aa0*/  ISETP.GT.U32.AND P0, PT, R0, 0x1f, PT ;  /* 0x0000001f0000780c */ /* 0x000fda0003f04070 */
[----:B------:R-:W-:Y:S05]  /*6ab0*/  @P0 EXIT ;  /* 0x000000000000094d */ /* 0x000fea0003800000 */
[----:B-12---:R-:W0:Y:S01]  /*6ac0*/  LDS.U16 R4, [R3] ;  /* 0x0000000003047984 */ /* 0x006e220000000400 */
        /* <DEDUP_REMOVED lines=22> */
.L_x_4035:
[----:B------:R-:W-:Y:S05]  /*6c30*/  BSYNC.RELIABLE B1 ;  /* 0x0000000000017941 */ /* 0x000fea0003800100 */
.L_x_4034:
[----:B------:R-:W0:Y:S04]  /*6c40*/  LDS.64 R4, [R2+0x100] ;  /* 0x0001000002047984 */ /* 0x000e280000000a00 */
[----:B0-----:R-:W-:Y:S04]  /*6c50*/  STS.64 [R2], R4 ;  /* 0x0000000402007388 */ /* 0x001fe80000000a00 */
[----:B------:R-:W0:Y:S04]  /*6c60*/  LDS.U16 R6, [R3+0x40] ;  /* 0x0000400003067984 */ /* 0x000e280000000400 */
[----:B0-----:R0:W-:Y:S02]  /*6c70*/  STS.U16 [R3], R6 ;  /* 0x0000000603007388 */ /* 0x0011e40000000400 */
.L_x_4036:
[----:B------:R-:W-:Y:S05]  /*6c80*/  BSYNC.RECONVERGENT B0 ;  /* 0x0000000000007941 */ /* 0x000fea0003800200 */
.L_x_4033:
[----:B------:R-:W-:Y:S05]  /*6c90*/  WARPSYNC.ALL ;  /* 0x0000000000007948 */ /* 0x000fea0003800000 */
[----:B------:R-:W0:Y:S01]  /*6ca0*/  LDS.U16 R4, [R3] ;  /* 0x0000000003047984 */ /* 0x000e220000000400 */
[----:B------:R-:W-:Y:S04]  /*6cb0*/  BSSY.RECONVERGENT B0, `(.L_x_4037) ;  /* 0x000001b000007945 */ /* 0x000fe80003800200 */
[----:B------:R-:W-:Y:S01]  /*6cc0*/  BSSY.RELIABLE B2, `(.L_x_4038) ;  /* 0x0000015000027945 */ /* 0x000fe20003800100 */
[----:B------:R-:W1:Y:S01]  /*6cd0*/  LDS.U16 R5, [R3+0x20] ;  /* 0x0000200003057984 */ /* 0x000e620000000400 */
[----:B0-----:R-:W-:-:S02]  /*6ce0*/  PRMT R6, R4, 0x9910, RZ ;  /* 0x0000991004067816 */ /* 0x001fc400000000ff */
[----:B-1----:R-:W-:Y:S02]  /*6cf0*/  PRMT R4, R5, 0x9910, RZ ;  /* 0x0000991005047816 */ /* 0x002fe400000000ff */
        /* <DEDUP_REMOVED lines=17> */
.L_x_4039:
[----:B------:R-:W-:Y:S05]  /*6e10*/  BSYNC.RELIABLE B2 ;  /* 0x0000000000027941 */ /* 0x000fea0003800100 */
.L_x_4038:
[----:B------:R-:W0:Y:S04]  /*6e20*/  LDS.64 R4, [R2+0x80] ;  /* 0x0000800002047984 */ /* 0x000e280000000a00 */
[----:B0-----:R-:W-:Y:S04]  /*6e30*/  STS.64 [R2], R4 ;  /* 0x0000000402007388 */ /* 0x001fe80000000a00 */
[----:B------:R-:W0:Y:S04]  /*6e40*/  LDS.U16 R6, [R3+0x20] ;  /* 0x0000200003067984 */ /* 0x000e280000000400 */
[----:B0-----:R0:W-:Y:S02]  /*6e50*/  STS.U16 [R3], R6 ;  /* 0x0000000603007388 */ /* 0x0011e40000000400 */
.L_x_4040:
[----:B------:R-:W-:Y:S05]  /*6e60*/  BSYNC.RECONVERGENT B0 ;  /* 0x0000000000007941 */ /* 0x000fea0003800200 */
.L_x_4037:
        /* <DEDUP_REMOVED lines=24> */
.L_x_4043:
[----:B------:R-:W-:Y:S05]  /*6ff0*/  BSYNC.RELIABLE B3 ;  /* 0x0000000000037941 */ /* 0x000fea0003800100 */
.L_x_4042:
[----:B------:R-:W0:Y:S04]  /*7000*/  LDS.64 R4, [R2+0x40] ;  /* 0x0000400002047984 */ /* 0x000e280000000a00 */
[----:B0-----:R-:W-:Y:S04]  /*7010*/  STS.64 [R2], R4 ;  /* 0x0000000402007388 */ /* 0x001fe80000000a00 */
[----:B------:R-:W0:Y:S04]  /*7020*/  LDS.U16 R6, [R3+0x10] ;  /* 0x0000100003067984 */ /* 0x000e280000000400 */
[----:B0-----:R0:W-:Y:S02]  /*7030*/  STS.U16 [R3], R6 ;  /* 0x0000000603007388 */ /* 0x0011e40000000400 */
.L_x_4044:
[----:B------:R-:W-:Y:S05]  /*7040*/  BSYNC.RECONVERGENT B0 ;  /* 0x0000000000007941 */ /* 0x000fea0003800200 */
.L_x_4041:
[----:B------:R-:W-:Y:S05]  /*7050*/  WARPSYNC.ALL ;  /* 0x0000000000007948 */ /* 0x000fea0003800000 */
[----:B------:R-:W0:Y:S01]  /*7060*/  LDS.U16 R4, [R3] ;  /* 0x0000000003047984 */ /* 0x000e220000000400 */
[----:B------:R-:W-:Y:S04]  /*7070*/  BSSY.RECONVERGENT B0, `(.L_x_4045) ;  /* 0x000001b000007945 */ /* 0x000fe80003800200 */
[----:B------:R-:W-:Y:S01]  /*7080*/  BSSY.RELIABLE B4, `(.L_x_4046) ;  /* 0x0000015000047945 */ /* 0x000fe20003800100 */
[----:B------:R-:W1:Y:S01]  /*7090*/  LDS.U16 R5, [R3+0x8] ;  /* 0x0000080003057984 */ /* 0x000e620000000400 */
[----:B0-----:R-:W-:-:S02]  /*70a0*/  PRMT R6, R4, 0x9910, RZ ;  /* 0x0000991004067816 */ /* 0x001fc400000000ff */
        /* <DEDUP_REMOVED lines=18> */
.L_x_4047:
[----:B------:R-:W-:Y:S05]  /*71d0*/  BSYNC.RELIABLE B4 ;  /* 0x0000000000047941 */ /* 0x000fea0003800100 */
.L_x_4046:
[----:B------:R-:W0:Y:S04]  /*71e0*/  LDS.64 R4, [R2+0x20] ;  /* 0x0000200002047984 */ /* 0x000e280000000a00 */
[----:B0-----:R-:W-:Y:S04]  /*71f0*/  STS.64 [R2], R4 ;  /* 0x0000000402007388 */ /* 0x001fe80000000a00 */
[----:B------:R-:W0:Y:S04]  /*7200*/  LDS.U16 R6, [R3+0x8] ;  /* 0x0000080003067984 */ /* 0x000e280000000400 */
[----:B0-----:R0:W-:Y:S02]  /*7210*/  STS.U16 [R3], R6 ;  /* 0x0000000603007388 */ /* 0x0011e40000000400 */
.L_x_4048:
[----:B------:R-:W-:Y:S05]  /*7220*/  BSYNC.RECONVERGENT B0 ;  /* 0x0000000000007941 */ /* 0x000fea0003800200 */
.L_x_4045:
        /* <DEDUP_REMOVED lines=24> */
.L_x_4051:
[----:B------:R-:W-:Y:S05]  /*73b0*/  BSYNC.RELIABLE B5 ;  /* 0x0000000000057941 */ /* 0x000fea0003800100 */
.L_x_4050:
[----:B------:R-:W0:Y:S04]  /*73c0*/  LDS.64 R4, [R2+0x10] ;  /* 0x0000100002047984 */ /* 0x000e280000000a00 */
[----:B0-----:R-:W-:Y:S04]  /*73d0*/  STS.64 [R2], R4 ;  /* 0x0000000402007388 */ /* 0x001fe80000000a00 */
[----:B------:R-:W0:Y:S04]  /*73e0*/  LDS.U16 R6, [R3+0x4] ;  /* 0x0000040003067984 */ /* 0x000e280000000400 */
[----:B0-----:R0:W-:Y:S02]  /*73f0*/  STS.U16 [R3], R6 ;  /* 0x0000000603007388 */ /* 0x0011e40000000400 */
.L_x_4052:
[----:B------:R-:W-:Y:S05]  /*7400*/  BSYNC.RECONVERGENT B0 ;  /* 0x0000000000007941 */ /* 0x000fea0003800200 */
.L_x_4049:
        /* <DEDUP_REMOVED lines=24> */
.L_x_4055:
[----:B------:R-:W-:Y:S05]  /*7590*/  BSYNC.RELIABLE B6 ;  /* 0x0000000000067941 */ /* 0x000fea0003800100 */
.L_x_4054:
[----:B------:R-:W0:Y:S04]  /*75a0*/  LDS.64 R4, [R2+0x8] ;  /* 0x0000080002047984 */ /* 0x000e280000000a00 */
[----:B0-----:R-:W-:Y:S04]  /*75b0*/  STS.64 [R2], R4 ;  /* 0x0000000402007388 */ /* 0x001fe80000000a00 */
[----:B------:R-:W0:Y:S04]  /*75c0*/  LDS.U16 R6, [R3+0x2] ;  /* 0x0000020003067984 */ /* 0x000e280000000400 */
[----:B0-----:R0:W-:Y:S02]  /*75d0*/  STS.U16 [R3], R6 ;  /* 0x0000000603007388 */ /* 0x0011e40000000400 */
.L_x_4056:
[----:B------:R-:W-:Y:S05]  /*75e0*/  BSYNC.RECONVERGENT B0 ;  /* 0x0000000000007941 */ /* 0x000fea0003800200 */
.L_x_4053:
        /* <DEDUP_REMOVED lines=16> */
        .weak           $__internal_42_$__cuda_sm20_div_s64
        .type           $__internal_42_$__cuda_sm20_div_s64,@function
        .size           $__internal_42_$__cuda_sm20_div_s64,($__internal_43_$__cuda_sm20_rem_s64 - $__internal_42_$__cuda_sm20_div_s64)
$__internal_42_$__cuda_sm20_div_s64:
        /* <DEDUP_REMOVED lines=82> */
[----:B------:R-:W-:Y:S06]  /*7c10*/  RET.REL.NODEC R10 `(uncontiguous_reduce_i16) ;  /* 0xffffff800af87950 */ /* 0x000fec0003c3ffff */
        .weak           $__internal_43_$__cuda_sm20_rem_s64
        .type           $__internal_43_$__cuda_sm20_rem_s64,@function
        .size           $__internal_43_$__cuda_sm20_rem_s64,(.L_x_4879 - $__internal_43_$__cuda_sm20_rem_s64)
$__internal_43_$__cuda_sm20_rem_s64:
        /* <DEDUP_REMOVED lines=76> */
[----:B------:R-:W-:Y:S06]  /*80e0*/  RET.REL.NODEC R28 `(uncontiguous_reduce_i16) ;  /* 0xffffff7c1cc47950 */ /* 0x000fec0003c3ffff */
.L_x_4057:
        /* <DEDUP_REMOVED lines=9> */
.L_x_4879:


//--------------------- .text.contiguous_reduce_i16 --------------------------
	.section	.text.contiguous_reduce_i16,"ax",@progbits
	.align	128
        .global         contiguous_reduce_i16
        .type           contiguous_reduce_i16,@function
        .size           contiguous_reduce_i16,(.L_x_4942 - contiguous_reduce_i16)
        .other          contiguous_reduce_i16,@"STO_CUDA_ENTRY STV_DEFAULT"
contiguous_reduce_i16:
.text.contiguous_reduce_i16:
        /* <DEDUP_REMOVED lines=29> */
[----:B------:R-:W3:Y:S01]  /*01d0*/  LDG.E.U16 R13, desc[UR8][R12.64] ;  /* 0x000000080c0d7981 */ /* 0x000ee2000c1e1500 */
[----:B------:R-:W-:Y:S01]  /*01e0*/  IMAD.MOV.U32 R9, RZ, RZ, RZ ;  /* 0x000000ffff097224 */ /* 0x000fe200078e00ff */
        /* <DEDUP_REMOVED lines=8> */
.L_x_4059:
        /* <DEDUP_REMOVED lines=9> */
.L_x_4060:
[----:B------:R-:W-:Y:S05]  /*0300*/  BSYNC.RECONVERGENT B0 ;  /* 0x0000000000007941 */ /* 0x000fea0003800200 */
.L_x_4058:
[----:B------:R-:W-:Y:S01]  /*0310*/  BAR.SYNC.DEFER_BLOCKING 0x0 ;  /* 0x0000000000007b1d */ /* 0x000fe20000010000 */
[----:B------:R-:W-:-:S09]  /*0320*/  UISETP.GE.U32.AND UP0, UPT, UR5, 0x42, UPT ;  /* 0x000000420500788c */ /* 0x000fd2000bf06070 */
[----:B------:R-:W-:Y:S05]  /*0330*/  BRA.U !UP0, `(.L_x_4061) ;  /* 0x00000001088c7547 */ /* 0x000fea000b800000 */
.L_x_4066:
[----:B------:R-:W-:Y:S01]  /*0340*/  UMOV UR4, UR5 ;  /* 0x0000000500047c82 */ /* 0x000fe20008000000 */
[----:B------:R-:W-:Y:S01]  /*0350*/  USHF.R.U32.HI UR5, URZ, 0x1, UR5 ;  /* 0x00000001ff057899 */ /* 0x000fe20008011605 */
[----:B------:R-:W-:Y:S05]  /*0360*/  BSSY.RECONVERGENT B0, `(.L_x_4062) ;  /* 0x000001c000007945 */ /* 0x000fea0003800200 */
[----:B------:R-:W-:-:S13]  /*0370*/  ISETP.GE.U32.AND P0, PT, R2, UR5, PT ;  /* 0x0000000502007c0c */ /* 0x000fda000bf06070 */
[----:B--2---:R-:W-:Y:S05]  /*0380*/  @P0 BRA `(.L_x_4063) ;  /* 0x0000000000640947 */ /* 0x004fea0003800000 */
[----:B------:R-:W-:Y:S01]  /*0390*/  ULOP3.LUT UR7, UR4, 0x7fe, URZ, 0xc0, !UPT ;  /* 0x000007fe04077892 */ /* 0x000fe2000f8ec0ff */
[----:B------:R-:W2:Y:S01]  /*03a0*/  LDS.U16 R5, [R4] ;  /* 0x0000000004057984 */ /* 0x000ea20000000400 */
[----:B01----:R-:W-:Y:S01]  /*03b0*/  IMAD.U32 R6, RZ, RZ, UR5 ;  /* 0x00000005ff067e24 */ /* 0x003fe2000f8e00ff */
[----:B------:R-:W-:Y:S03]  /*03c0*/  BSSY.RELIABLE B1, `(.L_x_4064) ;  /* 0x0000013000017945 */ /* 0x000fe60003800100 */
[----:B------:R-:W-:-:S03]  /*03d0*/  IMAD R9, R6, 0x8, R3 ;  /* 0x0000000806097824 */ /* 0x000fc600078e0203 */
[----:B------:R-:W0:Y:S01]  /*03e0*/  LDS.U16 R11, [R4+UR7] ;  /* 0x00000007040b7984 */ /* 0x000e220008000400 */
[----:B--2---:R-:W-:Y:S02]  /*03f0*/  PRMT R8, R5, 0x9910, RZ ;  /* 0x0000991005087816 */ /* 0x004fe400000000ff */
        /* <DEDUP_REMOVED lines=15> */
.L_x_4065:
[----:B------:R-:W-:Y:S05]  /*04f0*/  BSYNC.RELIABLE B1 ;  /* 0x0000000000017941 */ /* 0x000fea0003800100 */
.L_x_4064:
[----:B------:R2:W-:Y:S04]  /*0500*/  STS.U16 [R4], R11 ;  /* 0x0000000b04007388 */ /* 0x0005e80000000400 */
[----:B-1----:R2:W-:Y:S02]  /*0510*/  STS.64 [R3], R6 ;  /* 0x0000000603007388 */ /* 0x0025e40000000a00 */
.L_x_4063:
[----:B------:R-:W-:Y:S05]  /*0520*/  BSYNC.RECONVERGENT B0 ;  /* 0x0000000000007941 */ /* 0x000fea0003800200 */
.L_x_4062:
[----:B------:R-:W-:Y:S05]  /*0530*/  WARPSYNC.ALL ;  /* 0x0000000000007948 */ /* 0x000fea0003800000 */
[----:B------:R-:W-:Y:S01]  /*0540*/  BAR.SYNC.DEFER_BLOCKING 0x0 ;  /* 0x0000000000007b1d */ /* 0x000fe20000010000 */
[----:B------:R-:W-:-:S09]  /*0550*/  UISETP.GT.U32.AND UP0, UPT, UR4, 0x83, UPT ;  /* 0x000000830400788c */ /* 0x000fd2000bf04070 */
[----:B------:R-:W-:Y:S05]  /*0560*/  BRA.U UP0, `(.L_x_4066) ;  /* 0xfffffffd00747547 */ /* 0x000fea000b83ffff */
.L_x_4061:
[----:B------:R-:W-:-:S13]  /*0570*/  ISETP.GT.U32.AND P0, PT, R2, 0x1f, PT ;  /* 0x0000001f0200780c */ /* 0x000fda0003f04070 */
[----:B------:R-:W-:Y:S05]  /*0580*/  @P0 EXIT ;  /* 0x000000000000094d */ /* 0x000fea0003800000 */
[----:B------:R-:W3:Y:S01]  /*0590*/  LDS.U16 R5, [R4] ;  /* 0x0000000004057984 */ /* 0x000ee20000000400 */
[----:B------:R-:W-:Y:S04]  /*05a0*/  BSSY.RECONVERGENT B1, `(.L_x_4067) ;  /* 0x000001b000017945 */ /* 0x000fe80003800200 */
[----:B------:R-:W-:Y:S01]  /*05b0*/  BSSY.RELIABLE B0, `(.L_x_4068) ;  /* 0x0000015000007945 */ /* 0x000fe20003800100 */
[----:B012---:R-:W0:Y:S01]  /*05c0*/  LDS.U16 R6, [R4+0x40] ;  /* 0x0000400004067984 */ /* 0x007e220000000400 */
[----:B---3--:R-:W-:Y:S02]  /*05d0*/  PRMT R7, R5, 0x9910, RZ ;  /* 0x0000991005077816 */ /* 0x008fe400000000ff */
[----:B0-----:R-:W-:-:S03]  /*05e0*/  PRMT R5, R6, 0x9910, RZ ;  /* 0x0000991006057816 */ /* 0x001fc600000000ff */
        /* <DEDUP_REMOVED lines=17> */
.L_x_4069:
[----:B------:R-:W-:Y:S05]  /*0700*/  BSYNC.RELIABLE B0 ;  /* 0x0000000000007941 */ /* 0x000fea0003800100 */
.L_x_4068:
[----:B------:R-:W0:Y:S04]  /*0710*/  LDS.64 R6, [R3+0x100] ;  /* 0x0001000003067984 */ /* 0x000e280000000a00 */
[----:B0-----:R-:W-:Y:S04]  /*0720*/  STS.64 [R3], R6 ;  /* 0x0000000603007388 */ /* 0x001fe80000000a00 */
[----:B------:R-:W0:Y:S04]  /*0730*/  LDS.U16 R5, [R4+0x40] ;  /* 0x0000400004057984 */ /* 0x000e280000000400 */
[----:B0-----:R0:W-:Y:S02]  /*0740*/  STS.U16 [R4], R5 ;  /* 0x0000000504007388 */ /* 0x0011e40000000400 */
.L_x_4070:
[----:B------:R-:W-:Y:S05]  /*0750*/  BSYNC.RECONVERGENT B1 ;  /* 0x0000000000017941 */ /* 0x000fea0003800200 */
.L_x_4067:
[----:B------:R-:W-:Y:S05]  /*0760*/  WARPSYNC.ALL ;  /* 0x0000000000007948 */ /* 0x000fea0003800000 */
[----:B0-----:R-:W0:Y:S01]  /*0770*/  LDS.U16 R5, [R4] ;  /* 0x0000000004057984 */ /* 0x001e220000000400 */
        /* <DEDUP_REMOVED lines=22> */
.L_x_4073:
[----:B------:R-:W-:Y:S05]  /*08e0*/  BSYNC.RELIABLE B1 ;  /* 0x0000000000017941 */ /* 0x000fea0003800100 */
.L_x_4072:
[----:B------:R-:W0:Y:S04]  /*08f0*/  LDS.64 R6, [R3+0x80] ;  /* 0x0000800003067984 */ /* 0x000e280000000a00 */
[----:B0-----:R-:W-:Y:S04]  /*0900*/  STS.64 [R3], R6 ;  /* 0x0000000603007388 */ /* 0x001fe80000000a00 */
[----:B------:R-:W0:Y:S04]  /*0910*/  LDS.U16 R5, [R4+0x20] ;  /* 0x0000200004057984 */ /* 0x000e280000000400 */
[----:B0-----:R0:W-:Y:S02]  /*0920*/  STS.U16 [R4], R5 ;  /* 0x0000000504007388 */ /* 0x0011e40000000400 */
.L_x_4074:
[----:B------:R-:W-:Y:S05]  /*0930*/  BSYNC.RECONVERGENT B2 ;  /* 0x0000000000027941 */ /* 0x000fea0003800200 */
.L_x_4071:
        /* <DEDUP_REMOVED lines=24> */
.L_x_4077:
[----:B------:R-:W-:Y:S05]  /*0ac0*/  BSYNC.RELIABLE B2 ;  /* 0x0000000000027941 */ /* 0x000fea0003800100 */
.L_x_4076:
[----:B------:R-:W0:Y:S04]  /*0ad0*/  LDS.64 R6, [R3+0x40] ;  /* 0x0000400003067984 */ /* 0x000e280000000a00 */
[----:B0-----:R-:W-:Y:S04]  /*0ae0*/  STS.64 [R3], R6 ;  /* 0x0000000603007388 */ /* 0x001fe80000000a00 */
[----:B------:R-:W0:Y:S04]  /*0af0*/  LDS.U16 R5, [R4+0x10] ;  /* 0x0000100004057984 */ /* 0x000e280000000400 */
[----:B0-----:R0:W-:Y:S02]  /*0b00*/  STS.U16 [R4], R5 ;  /* 0x0000000504007388 */ /* 0x0011e40000000400 */
.L_x_4078:
[----:B------:R-:W-:Y:S05]  /*0b10*/  BSYNC.RECONVERGENT B3 ;  /* 0x0000000000037941 */ /* 0x000fea0003800200 */
.L_x_4075:
        /* <DEDUP_REMOVED lines=24> */
.L_x_4081:
[----:B------:R-:W-:Y:S05]  /*0ca0*/  BSYNC.RELIABLE B3 ;  /* 0x0000000000037941 */ /* 0x000fea0003800100 */
.L_x_4080:
[----:B------:R-:W0:Y:S04]  /*0cb0*/  LDS.64 R6, [R3+0x20] ;  /* 0x0000200003067984 */ /* 0x000e280000000a00 */
[----:B0-----:R-:W-:Y:S04]  /*0cc0*/  STS.64 [R3], R6 ;  /* 0x0000000603007388 */ /* 0x001fe80000000a00 */
[----:B------:R-:W0:Y:S04]  /*0cd0*/  LDS.U16 R5, [R4+0x8] ;  /* 0x0000080004057984 */ /* 0x000e280000000400 */
[----:B0-----:R0:W-:Y:S02]  /*0ce0*/  STS.U16 [R4], R5 ;  /* 0x0000000504007388 */ /* 0x0011e40000000400 */
.L_x_4082:
[----:B------:R-:W-:Y:S05]  /*0cf0*/  BSYNC.RECONVERGENT B4 ;  /* 0x0000000000047941 */ /* 0x000fea0003800200 */
.L_x_4079:
        /* <DEDUP_REMOVED lines=24> */
.L_x_4085:
[----:B------:R-:W-:Y:S05]  /*0e80*/  BSYNC.RELIABLE B4 ;  /* 0x0000000000047941 */ /* 0x000fea0003800100 */
.L_x_4084:
[----:B------:R-:W0:Y:S04]  /*0e90*/  LDS.64 R6, [R3+0x10] ;  /* 0x0000100003067984 */ /* 0x000e280000000a00 */
[----:B0-----:R-:W-:Y:S04]  /*0ea0*/  STS.64 [R3], R6 ;  /* 0x0000000603007388 */ /* 0x001fe80000000a00 */
[----:B------:R-:W0:Y:S04]  /*0eb0*/  LDS.U16 R5, [R4+0x4] ;  /* 0x0000040004057984 */ /* 0x000e280000000400 */
[----:B0-----:R0:W-:Y:S02]  /*0ec0*/  STS.U16 [R4], R5 ;  /* 0x0000000504007388 */ /* 0x0011e40000000400 */
.L_x_4086:
[----:B------:R-:W-:Y:S05]  /*0ed0*/  BSYNC.RECONVERGENT B5 ;  /* 0x0000000000057941 */ /* 0x000fea0003800200 */
.L_x_4083:
        /* <DEDUP_REMOVED lines=24> */
.L_x_4089:
[----:B------:R-:W-:Y:S05]  /*1060*/  BSYNC.RELIABLE B6 ;  /* 0x0000000000067941 */ /* 0x000fea0003800100 */
.L_x_4088:
[----:B------:R-:W0:Y:S04]  /*1070*/  LDS.64 R6, [R3+0x8] ;  /* 0x0000080003067984 */ /* 0x000e280000000a00 */
[----:B0-----:R-:W-:Y:S04]  /*1080*/  STS.64 [R3], R6 ;  /* 0x0000000603007388 */ /* 0x001fe80000000a00 */
[----:B------:R-:W0:Y:S04]  /*1090*/  LDS.U16 R5, [R4+0x2] ;  /* 0x0000020004057984 */ /* 0x000e280000000400 */
[----:B0-----:R0:W-:Y:S02]  /*10a0*/  STS.U16 [R4], R5 ;  /* 0x0000000504007388 */ /* 0x0011e40000000400 */
.L_x_4090:
[----:B------:R-:W-:Y:S05]  /*10b0*/  BSYNC.RECONVERGENT B5 ;  /* 0x0000000000057941 */ /* 0x000fea0003800200 */
.L_x_4087:
        /* <DEDUP_REMOVED lines=15> */
.L_x_4091:
        /* <DEDUP_REMOVED lines=13> */
.L_x_4942:


//--------------------- .text.nkd2_i8             --------------------------
	.section	.text.nkd2_i8,"ax",@progbits
	.align	128
        .global         nkd2_i8
        .type           nkd2_i8,@function
        .size           nkd2_i8,(.L_x_4943 - nkd2_i8)
        .other          nkd2_i8,@"STO_CUDA_ENTRY STV_DEFAULT"
nkd2_i8:
.text.nkd2_i8:
        /* <DEDUP_REMOVED lines=11> */
[----:B--2---:R-:W-:Y:S01]  /*00b0*/  ISETP.LE.U32.AND P0, PT, R4, UR7, PT ;  /* 0x0000000704007c0c */ /* 0x004fe2000bf03070 */
[----:B------:R-:W-:Y:S02]  /*00c0*/  IMAD.MOV.U32 R4, RZ, RZ, 0x80 ;  /* 0x00000080ff047424 */ /* 0x000fe400078e00ff */
[----:B------:R-:W-:Y:S01]  /*00d0*/  IMAD.U32 R6, RZ, RZ, UR5 ;  /* 0x00000005ff067e24 */ /* 0x000fe2000f8e00ff */
[----:B---3--:R-:W-:-:S04]  /*00e0*/  ULEA UR6, UR6, UR4, 0x18 ;  /* 0x0000000406067291 */ /* 0x008fc8000f8ec0ff */
[----:B------:R-:W-:-:S05]  /*00f0*/  ISETP.GE.U32.AND.EX P0, PT, R6, R5, PT, P0 ;  /* 0x000000050600720c */ /* 0x000fca0003f06100 */
[----:B-1----:R0:W-:Y:S01]  /*0100*/  STS.U8 [R0+UR6], R4 ;  /* 0x0000000400007988 */ /* 0x0021e20008000006 */
        /* <DEDUP_REMOVED lines=8> */
[----:B0-----:R-:W-:Y:S01]  /*0190*/  IMAD.MOV.U32 R4, RZ, RZ, R2 ;  /* 0x000000ffff047224 */ /* 0x001fe200078e0002 */
[----:B------:R-:W-:Y:S01]  /*01a0*/  BSSY.RECONVERGENT B0, `(.L_x_4092) ;  /* 0x000003f000007945 */ /* 0x000fe20003800200 */
[----:B------:R-:W0:Y:S02]  /*01b0*/  LDCU.64 UR10, c[0x0][0x3b8] ;  /* 0x00007700ff0a77ac */ /* 0x000e240008000a00 */
[----:B------:R-:W-:Y:S01]  /*01c0*/  IMAD.IADD R5, R6, 0x1, R4 ;  /* 0x0000000106057824 */ /* 0x000fe200078e0204 */
[----:B------:R-:W2:Y:S04]  /*01d0*/  LDCU.64 UR18, c[0x0][0x358] ;  /* 0x00006b00ff1277ac */ /* 0x000ea80008000a00 */
[----:B-1----:R-:W-:Y:S01]  /*01e0*/  ISETP.GE.U32.AND P0, PT, R5, UR14, PT ;  /* 0x0000000e05007c0c */ /* 0x002fe2000bf06070 */
[----:B------:R-:W-:-:S03]  /*01f0*/  VIADD R5, R0, UR6 ;  /* 0x0000000600057c36 */ /* 0x000fc60008000000 */
[----:B------:R-:W-:Y:S01]  /*0200*/  ISETP.GE.U32.AND.EX P0, PT, RZ, UR15, PT, P0 ;  /* 0x0000000fff007c0c */ /* 0x000fe2000bf06100 */
[----:B0-----:R-:W-:Y:S02]  /*0210*/  UIMAD UR8, UR5, UR10, URZ ;  /* 0x0000000a050872a4 */ /* 0x001fe4000f8e02ff */
[----:B------:R-:W-:Y:S02]  /*0220*/  UIMAD.WIDE.U32 UR4, UR7, UR10, URZ ;  /* 0x0000000a070472a5 */ /* 0x000fe4000f8e00ff */
[----:B------:R-:W-:-:S04]  /*0230*/  UIMAD UR12, UR7, UR11, UR8 ;  /* 0x0000000b070c72a4 */ /* 0x000fc8000f8e0208 */
[----:B------:R-:W-:-:S04]  /*0240*/  VIADD R11, R6, UR4 ;  /* 0x00000004060b7c36 */ /* 0x000fc80008000000 */
[----:B--2---:R-:W-:Y:S05]  /*0250*/  @P0 BRA `(.L_x_4093) ;  /* 0x00000000009c0947 */ /* 0x004fea0003800000 */
[----:B------:R-:W0:Y:S01]  /*0260*/  LDCU.64 UR8, c[0x0][0x388] ;  /* 0x00007100ff0877ac */ /* 0x000e220008000a00 */
[----:B------:R-:W-:Y:S01]  /*0270*/  IMAD.IADD R15, R4, 0x1, R11 ;  /* 0x00000001040f7824 */ /* 0x000fe200078e020b */
[----:B0-----:R-:W-:-:S04]  /*0280*/  IADD3 R6, P0, PT, R11, UR8, RZ ;  /* 0x000000080b067c10 */ /* 0x001fc8000ff1e0ff */
[----:B------:R-:W-:Y:S01]  /*0290*/  IADD3 R8, P1, PT, R15, UR8, RZ ;  /* 0x000000080f087c10 */ /* 0x000fe2000ff3e0ff */
[----:B------:R-:W-:-:S04]  /*02a0*/  IMAD.X R7, RZ, RZ, UR9, P0 ;  /* 0x00000009ff077e24 */ /* 0x000fc800080e06ff */
[----:B------:R-:W-:Y:S01]  /*02b0*/  IMAD.X R9, RZ, RZ, UR9, P1 ;  /* 0x00000009ff097e24 */ /* 0x000fe200088e06ff */
[----:B------:R-:W2:Y:S04]  /*02c0*/  LDG.E.S8 R13, desc[UR18][R6.64] ;  /* 0x00000012060d7981 */ /* 0x000ea8000c1e1300 */
[----:B------:R-:W2:Y:S02]  /*02d0*/  LDG.E.S8 R12, desc[UR18][R8.64] ;  /* 0x00000012080c7981 */ /* 0x000ea4000c1e1300 */
[----:B--2---:R-:W-:-:S13]  /*02e0*/  ISETP.GE.AND P0, PT, R13, R12, PT ;  /* 0x0000000c0d00720c */ /* 0x004fda0003f06270 */
[----:B------:R-:W-:Y:S05]  /*02f0*/  @P0 BRA `(.L_x_4094) ;  /* 0x0000000000100947 */ /* 0x000fea0003800000 */
[----:B------:R-:W0:Y:S02]  /*0300*/  LDC.64 R6, c[0x0][0x390] ;  /* 0x0000e400ff067b82 */ /* 0x000e240000000a00 */
[----:B0-----:R-:W-:-:S06]  /*0310*/  IMAD.WIDE.U32 R6, R15, 0x8, R6 ;  /* 0x000000080f067825 */ /* 0x001fcc00078e0006 */
[----:B------:R-:W5:Y:S01]  /*0320*/  LDG.E.64 R6, desc[UR18][R6.64] ;  /* 0x0000001206067981 */ /* 0x000f62000c1e1b00 */
[----:B------:R-:W-:Y:S05]  /*0330*/  BRA `(.L_x_4095) ;  /* 0x0000000000487947 */ /* 0x000fea0003800000 */
.L_x_4094:
[----:B------:R-:W-:Y:S01]  /*0340*/  ISETP.NE.AND P0, PT, R13, R12, PT ;  /* 0x0000000c0d00720c */ /* 0x000fe20003f05270 */
[----:B------:R-:W-:-:S12]  /*0350*/  BSSY.RELIABLE B1, `(.L_x_4096) ;  /* 0x0000014000017945 */ /* 0x000fd80003800100 */
[----:B------:R-:W-:Y:S05]  /*0360*/  @!P0 BRA `(.L_x_4097) ;  /* 0x0000000000108947 */ /* 0x000fea0003800000 */
[----:B------:R-:W0:Y:S02]  /*0370*/  LDC.64 R6, c[0x0][0x390] ;  /* 0x0000e400ff067b82 */ /* 0x000e240000000a00 */
[----:B0-----:R-:W-:-:S06]  /*0380*/  IMAD.WIDE.U32 R6, R11, 0x8, R6 ;  /* 0x000000080b067825 */ /* 0x001fcc00078e0006 */
[----:B------:R-:W5:Y:S01]  /*0390*/  LDG.E.64 R6, desc[UR18][R6.64] ;  /* 0x0000001206067981 */ /* 0x000f62000c1e1b00 */
[----:B------:R-:W-:Y:S05]  /*03a0*/  BRA `(.L_x_4098) ;  /* 0x0000000000387947 */ /* 0x000fea0003800000 */
.L_x_4097:
        /* <DEDUP_REMOVED lines=11> */
.L_x_4095:
[----:B------:R0:W-:Y:S04]  /*0460*/  STS.U8 [R0+UR6], R12 ;  /* 0x0000000c00007988 */ /* 0x0001e80008000006 */
[----:B-----5:R0:W-:Y:S01]  /*0470*/  STS.64 [R3], R6 ;  /* 0x0000000603007388 */ /* 0x0201e20000000a00 */
[----:B------:R-:W-:Y:S05]  /*0480*/  BRA `(.L_x_4099) ;  /* 0x0000000000407947 */ /* 0x000fea0003800000 */
.L_x_4098:
[----:B------:R-:W-:Y:S05]  /*0490*/  BSYNC.RELIABLE B1 ;  /* 0x0000000000017941 */ /* 0x000fea0003800100 */
.L_x_4096:
[----:B------:R1:W-:Y:S04]  /*04a0*/  STS.U8 [R0+UR6], R13 ;  /* 0x0000000d00007988 */ /* 0x0003e80008000006 */
[----:B-----5:R1:W-:Y:S01]  /*04b0*/  STS.64 [R3], R6 ;  /* 0x0000000603007388 */ /* 0x0203e20000000a00 */
[----:B------:R-:W-:Y:S05]  /*04c0*/  BRA `(.L_x_4099) ;  /* 0x0000000000307947 */ /* 0x000fea0003800000 */
.L_x_4093:
[----:B------:R-:W-:-:S04]  /*04d0*/  ISETP.GE.U32.AND P0, PT, R6, UR14, PT ;  /* 0x0000000e06007c0c */ /* 0x000fc8000bf06070 */
[----:B------:R-:W-:-:S13]  /*04e0*/  ISETP.GE.U32.AND.EX P0, PT, RZ, UR15, PT, P0 ;  /* 0x0000000fff007c0c */ /* 0x000fda000bf06100 */
[----:B------:R-:W-:Y:S05]  /*04f0*/  @P0 BRA `(.L_x_4099) ;  /* 0x0000000000240947 */ /* 0x000fea0003800000 */
[----:B------:R-:W0:Y:S01]  /*0500*/  LDC.64 R8, c[0x0][0x390] ;  /* 0x0000e400ff087b82 */ /* 0x000e220000000a00 */
[----:B------:R-:W1:Y:S02]  /*0510*/  LDCU.64 UR8, c[0x0][0x388] ;  /* 0x00007100ff0877ac */ /* 0x000e640008000a00 */
[----:B-1----:R-:W-:-:S05]  /*0520*/  IADD3 R6, P0, PT, R11, UR8, RZ ;  /* 0x000000080b067c10 */ /* 0x002fca000ff1e0ff */
[----:B------:R-:W-:Y:S02]  /*0530*/  IMAD.X R7, RZ, RZ, UR9, P0 ;  /* 0x00000009ff077e24 */ /* 0x000fe400080e06ff */
[----:B0-----:R-:W-:-:S04]  /*0540*/  IMAD.WIDE.U32 R8, R11, 0x8, R8 ;  /* 0x000000080b087825 */ /* 0x001fc800078e0008 */
[----:B------:R-:W2:Y:S04]  /*0550*/  LDG.E.U8 R7, desc[UR18][R6.64] ;  /* 0x0000001206077981 */ /* 0x000ea8000c1e1100 */
[----:B------:R-:W3:Y:S04]  /*0560*/  LDG.E.64 R8, desc[UR18][R8.64] ;  /* 0x0000001208087981 */ /* 0x000ee8000c1e1b00 */
[----:B--2---:R2:W-:Y:S04]  /*0570*/  STS.U8 [R0+UR6], R7 ;  /* 0x0000000700007988 */ /* 0x0045e80008000006 */
[----:B---3--:R2:W-:Y:S02]  /*0580*/  STS.64 [R3], R8 ;  /* 0x0000000803007388 */ /* 0x0085e40000000a00 */
.L_x_4099:
[----:B------:R-:W-:Y:S05]  /*0590*/  BSYNC.RECONVERGENT B0 ;  /* 0x0000000000007941 */ /* 0x000fea0003800200 */
.L_x_4092:
[----:B------:R-:W-:Y:S05]  /*05a0*/  WARPSYNC.ALL ;  /* 0x0000000000007948 */ /* 0x000fea0003800000 */
[----:B------:R-:W-:Y:S01]  /*05b0*/  BAR.SYNC.DEFER_BLOCKING 0x0 ;  /* 0x0000000000007b1d */ /* 0x000fe20000010000 */
[----:B------:R-:W-:-:S13]  /*05c0*/  ISETP.GE.U32.AND P0, PT, R4, 0x42, PT ;  /* 0x000000420400780c */ /* 0x000fda0003f06070 */
[----:B------:R-:W-:Y:S05]  /*05d0*/  @!P0 BRA `(.L_x_4100) ;  /* 0x0000000000808947 */ /* 0x000fea0003800000 */
.L_x_4105:
[--C-:B------:R-:W-:Y:S01]  /*05e0*/  IMAD.MOV.U32 R10, RZ, RZ, R4.reuse ;  /* 0x000000ffff0a7224 */ /* 0x100fe200078e0004 */
[----:B------:R-:W-:Y:S01]  /*05f0*/  SHF.R.U32.HI R4, RZ, 0x1, R4 ;  /* 0x00000001ff047819 */ /* 0x000fe20000011604 */
[----:B------:R-:W-:Y:S03]  /*0600*/  BSSY.RECONVERGENT B0, `(.L_x_4101) ;  /* 0x0000019000007945 */ /* 0x000fe60003800200 */
[----:B------:R-:W-:-:S13]  /*0610*/  ISETP.GE.U32.AND P0, PT, R0, R4, PT ;  /* 0x000000040000720c */ /* 0x000fda0003f06070 */
[----:B---3--:R-:W-:Y:S05]  /*0620*/  @P0 BRA `(.L_x_4102) ;  /* 0x0000000000580947 */ /* 0x008fea0003800000 */
[----:B--2---:R-:W-:Y:S01]  /*0630*/  IMAD.IADD R9, R5, 0x1, R4 ;  /* 0x0000000105097824 */ /* 0x004fe200078e0204 */
[----:B------:R-:W-:Y:S01]  /*0640*/  LDS.S8 R8, [R0+UR6] ;  /* 0x0000000600087984 */ /* 0x000fe20008000200 */
[----:B0-----:R-:W-:Y:S01]  /*0650*/  IMAD R12, R4, 0x8, R3 ;  /* 0x00000008040c7824 */ /* 0x001fe200078e0203 */
[----:B------:R-:W-:Y:S02]  /*0660*/  BSSY.RELIABLE B1, `(.L_x_4103) ;  /* 0x0000010000017945 */ /* 0x000fe40003800100 */
[----:B------:R-:W0:Y:S02]  /*0670*/  LDS.S8 R11, [R9] ;  /* 0x00000000090b7984 */ /* 0x000e240000000200 */
[----:B0-----:R-:W-:-:S13]  /*0680*/  ISETP.GE.AND P0, PT, R8, R11, PT ;  /* 0x0000000b0800720c */ /* 0x001fda0003f06270 */
        /* <DEDUP_REMOVED lines=13> */
.L_x_4104:
[----:B------:R-:W-:Y:S05]  /*0760*/  BSYNC.RELIABLE B1 ;  /* 0x0000000000017941 */ /* 0x000fea0003800100 */
.L_x_4103:
[----:B------:R3:W-:Y:S04]  /*0770*/  STS.U8 [R0+UR6], R11 ;  /* 0x0000000b00007988 */ /* 0x0007e80008000006 */
[----:B-1----:R3:W-:Y:S02]  /*0780*/  STS.64 [R3], R6 ;  /* 0x0000000603007388 */ /* 0x0027e40000000a00 */
.L_x_4102:
[----:B------:R-:W-:Y:S05]  /*0790*/  BSYNC.RECONVERGENT B0 ;  /* 0x0000000000007941 */ /* 0x000fea0003800200 */
.L_x_4101:
[----:B------:R-:W-:Y:S05]  /*07a0*/  WARPSYNC.ALL ;  /* 0x0000000000007948 */ /* 0x000fea0003800000 */
[----:B------:R-:W-:Y:S01]  /*07b0*/  BAR.SYNC.DEFER_BLOCKING 0x0 ;  /* 0x0000000000007b1d */ /* 0x000fe20000010000 */
[----:B------:R-:W-:-:S13]  /*07c0*/  ISETP.GT.U32.AND P0, PT, R10, 0x83, PT ;  /* 0x000000830a00780c */ /* 0x000fda0003f04070 */
[----:B------:R-:W-:Y:S05]  /*07d0*/  @P0 BRA `(.L_x_4105) ;  /* 0xfffffffc00800947 */ /* 0x000fea000383ffff */
.L_x_4100:
[----:B------:R-:W-:-:S13]  /*07e0*/  ISETP.GT.U32.AND P0, PT, R0, 0x1f, PT ;  /* 0x0000001f0000780c */ /* 0x000fda0003f04070 */
[----:B------:R-:W-:Y:S05]  /*07f0*/  @P0 EXIT ;  /* 0x000000000000094d */ /* 0x000fea0003800000 */
[----:B------:R-:W-:Y:S01]  /*0800*/  LDS.S8 R4, [R0+UR6] ;  /* 0x0000000600047984 */ /* 0x000fe20008000200 */
[----:B------:R-:W-:Y:S04]  /*0810*/  BSSY.RECONVERGENT B1, `(.L_x_4106) ;  /* 0x0000015000017945 */ /* 0x000fe80003800200 */
[----:B------:R-:W-:Y:S01]  /*0820*/  BSSY.RELIABLE B0, `(.L_x_4107) ;  /* 0x000000f000007945 */ /* 0x000fe20003800100 */
[----:B------:R-:W4:Y:S02]  /*0830*/  LDS.S8 R5, [R0+UR6+0x20] ;  /* 0x0000200600057984 */ /* 0x000f240008000200 */
[----:B----4-:R-:W-:-:S13]  /*0840*/  ISETP.GE.AND P0, PT, R4, R5, PT ;  /* 0x000000050400720c */ /* 0x010fda0003f06270 */
        /* <DEDUP_REMOVED lines=12> */
.L_x_4108:
[----:B------:R-:W-:Y:S05]  /*0910*/  BSYNC.RELIABLE B0 ;  /* 0x0000000000007941 */ /* 0x000fea0003800100 */
.L_x_4107:
[----:B------:R-:W4:Y:S04]  /*0920*/  LDS.64 R4, [R3+0x100] ;  /* 0x0001000003047984 */ /* 0x000f280000000a00 */
[----:B----4-:R-:W-:Y:S04]  /*0930*/  STS.64 [R3], R4 ;  /* 0x0000000403007388 */ /* 0x010fe80000000a00 */
[----:B0123--:R-:W0:Y:S04]  /*0940*/  LDS.U8 R7, [R0+UR6+0x20] ;  /* 0x0000200600077984 */ /* 0x00fe280008000000 */
[----:B0-----:R4:W-:Y:S02]  /*0950*/  STS.U8 [R0+UR6], R7 ;  /* 0x0000000700007988 */ /* 0x0019e40008000006 */
.L_x_4109:
[----:B------:R-:W-:Y:S05]  /*0960*/  BSYNC.RECONVERGENT B1 ;  /* 0x0000000000017941 */ /* 0x000fea0003800200 */
.L_x_4106:
[----:B------:R-:W-:Y:S05]  /*0970*/  WARPSYNC.ALL ;  /* 0x0000000000007948 */ /* 0x000fea0003800000 */
[----:B------:R-:W-:Y:S01]  /*0980*/  LDS.S8 R4, [R0+UR6] ;  /* 0x0000000600047984 */ /* 0x000fe20008000200 */
[----:B------:R-:W-:Y:S04]  /*0990*/  BSSY.RECONVERGENT B2, `(.L_x_4110) ;  /* 0x0000015000027945 */ /* 0x000fe80003800200 */
[----:B------:R-:W-:Y:S01]  /*09a0*/  BSSY.RELIABLE B1, `(.L_x_4111) ;  /* 0x000000f000017945 */ /* 0x000fe20003800100 */
[----:B------:R-:W5:Y:S02]  /*09b0*/  LDS.S8 R5, [R0+UR6+0x10] ;  /* 0x0000100600057984 */ /* 0x000f640008000200 */
[----:B-----5:R-:W-:-:S13]  /*09c0*/  ISETP.GE.AND P0, PT, R4, R5, PT ;  /* 0x000000050400720c */ /* 0x020fda0003f06270 */
        /* <DEDUP_REMOVED lines=12> */
.L_x_4112:
[----:B------:R-:W-:Y:S05]  /*0a90*/  BSYNC.RELIABLE B1 ;  /* 0x0000000000017941 */ /* 0x000fea0003800100 */
.L_x_4111:
[----:B------:R-:W5:Y:S04]  /*0aa0*/  LDS.64 R4, [R3+0x80] ;  /* 0x0000800003047984 */ /* 0x000f680000000a00 */
[----:B-----5:R-:W-:Y:S04]  /*0ab0*/  STS.64 [R3], R4 ;  /* 0x0000000403007388 */ /* 0x020fe80000000a00 */
[----:B01234-:R-:W0:Y:S04]  /*0ac0*/  LDS.U8 R7, [R0+UR6+0x10] ;  /* 0x0000100600077984 */ /* 0x01fe280008000000 */
[----:B0-----:R0:W-:Y:S02]  /*0ad0*/  STS.U8 [R0+UR6], R7 ;  /* 0x0000000700007988 */ /* 0x0011e40008000006 */
.L_x_4113:
[----:B------:R-:W-:Y:S05]  /*0ae0*/  BSYNC.RECONVERGENT B2 ;  /* 0x0000000000027941 */ /* 0x000fea0003800200 */
.L_x_4110:
        /* <DEDUP_REMOVED lines=18> */
.L_x_4116:
[----:B------:R-:W-:Y:S05]  /*0c10*/  BSYNC.RELIABLE B2 ;  /* 0x0000000000027941 */ /* 0x000fea0003800100 */
.L_x_4115:
[----:B------:R-:W5:Y:S04]  /*0c20*/  LDS.64 R4, [R3+0x40] ;  /* 0x0000400003047984 */ /* 0x000f680000000a00 */
[----:B-----5:R-:W-:Y:S04]  /*0c30*/  STS.64 [R3], R4 ;  /* 0x0000000403007388 */ /* 0x020fe80000000a00 */
[----:B01234-:R-:W0:Y:S04]  /*0c40*/  LDS.U8 R7, [R0+UR6+0x8] ;  /* 0x0000080600077984 */ /* 0x01fe280008000000 */
[----:B0-----:R0:W-:Y:S02]  /*0c50*/  STS.U8 [R0+UR6], R7 ;  /* 0x0000000700007988 */ /* 0x0011e40008000006 */
.L_x_4117:
[----:B------:R-:W-:Y:S05]  /*0c60*/  BSYNC.RECONVERGENT B3 ;  /* 0x0000000000037941 */ /* 0x000fea0003800200 */
.L_x_4114:
        /* <DEDUP_REMOVED lines=18> */
.L_x_4120:
[----:B------:R-:W-:Y:S05]  /*0d90*/  BSYNC.RELIABLE B3 ;  /* 0x0000000000037941 */ /* 0x000fea0003800100 */
.L_x_4119:
[----:B------:R-:W5:Y:S04]  /*0da0*/  LDS.64 R4, [R3+0x20] ;  /* 0x0000200003047984 */ /* 0x000f680000000a00 */
[----:B-----5:R-:W-:Y:S04]  /*0db0*/  STS.64 [R3], R4 ;  /* 0x0000000403007388 */ /* 0x020fe80000000a00 */
[----:B01234-:R-:W0:Y:S04]  /*0dc0*/  LDS.U8 R7, [R0+UR6+0x4] ;  /* 0x0000040600077984 */ /* 0x01fe280008000000 */
[----:B0-----:R0:W-:Y:S02]  /*0dd0*/  STS.U8 [R0+UR6], R7 ;  /* 0x0000000700007988 */ /* 0x0011e40008000006 */
.L_x_4121:
[----:B------:R-:W-:Y:S05]  /*0de0*/  BSYNC.RECONVERGENT B4 ;  /* 0x0000000000047941 */ /* 0x000fea0003800200 */
.L_x_4118:
        /* <DEDUP_REMOVED lines=18> */
.L_x_4124:
[----:B------:R-:W-:Y:S05]  /*0f10*/  BSYNC.RELIABLE B4 ;  /* 0x0000000000047941 */ /* 0x000fea0003800100 */
.L_x_4123:
[----:B------:R-:W5:Y:S04]  /*0f20*/  LDS.64 R4, [R3+0x10] ;  /* 0x0000100003047984 */ /* 0x000f680000000a00 */
[----:B-----5:R-:W-:Y:S04]  /*0f30*/  STS.64 [R3], R4 ;  /* 0x0000000403007388 */ /* 0x020fe80000000a00 */
[----:B01234-:R-:W0:Y:S04]  /*0f40*/  LDS.U8 R7, [R0+UR6+0x2] ;  /* 0x0000020600077984 */ /* 0x01fe280008000000 */
[----:B0-----:R0:W-:Y:S02]  /*0f50*/  STS.U8 [R0+UR6], R7 ;  /* 0x0000000700007988 */ /* 0x0011e40008000006 */
.L_x_4125:
[----:B------:R-:W-:Y:S05]  /*0f60*/  BSYNC.RECONVERGENT B5 ;  /* 0x0000000000057941 */ /* 0x000fea0003800200 */
.L_x_4122:
        /* <DEDUP_REMOVED lines=18> */
.L_x_4128:
[----:B------:R-:W-:Y:S05]  /*1090*/  BSYNC.RELIABLE B6 ;  /* 0x0000000000067941 */ /* 0x000fea0003800100 */
.L_x_4127:
[----:B------:R-:W5:Y:S04]  /*10a0*/  LDS.64 R4, [R3+0x8] ;  /* 0x0000080003047984 */ /* 0x000f680000000a00 */
[----:B-----5:R-:W-:Y:S04]  /*10b0*/  STS.64 [R3], R4 ;  /* 0x0000000403007388 */ /* 0x020fe80000000a00 */
[----:B01234-:R-:W0:Y:S04]  /*10c0*/  LDS.U8 R7, [R0+UR6+0x1] ;  /* 0x0000010600077984 */ /* 0x01fe280008000000 */
[----:B0-----:R0:W-:Y:S02]  /*10d0*/  STS.U8 [R0+UR6], R7 ;  /* 0x0000000700007988 */ /* 0x0011e40008000006 */
.L_x_4129:
[----:B------:R-:W-:Y:S05]  /*10e0*/  BSYNC.RECONVERGENT B5 ;  /* 0x0000000000057941 */ /* 0x000fea0003800200 */
.L_x_4126:
        /* <DEDUP_REMOVED lines=23> */
.L_x_4130:
        /* <DEDUP_REMOVED lines=10> */
.L_x_4943:


//--------------------- .text.nkd_i8              --------------------------
	.section	.text.nkd_i8,"ax",@progbits
	.align	128
        .global         nkd_i8
        .type           nkd_i8,@function
        .size           nkd_i8,(.L_x_4881 - nkd_i8)
        .other          nkd_i8,@"STO_CUDA_ENTRY STV_DEFAULT"
nkd_i8:
.text.nkd_i8:
        /* <DEDUP_REMOVED lines=12> */
[----:B------:R-:W-:Y:S02]  /*00c0*/  HFMA2 R4, -RZ, RZ, 0, 7.62939453125e-06 ;  /* 0x00000080ff047431 */ /* 0x000fe400000001ff */
[----:B------:R-:W-:Y:S01]  /*00d0*/  IMAD.U32 R6, RZ, RZ, UR12 ;  /* 0x0000000cff067e24 */ /* 0x000fe2000f8e00ff */
[----:B---3--:R-:W-:-:S04]  /*00e0*/  ULEA UR6, UR6, UR4, 0x18 ;  /* 0x0000000406067291 */ /* 0x008fc8000f8ec0ff */
[----:B------:R-:W-:-:S05]  /*00f0*/  ISETP.GE.U32.AND.EX P0, PT, R6, R5, PT, P0 ;  /* 0x000000050600720c */ /* 0x000fca0003f06100 */
[----:B-1----:R0:W-:Y:S01]  /*0100*/  STS.U8 [R0+UR6], R4 ;  /* 0x0000000400007988 */ /* 0x0021e20008000006 */
[C---:B----4-:R-:W-:Y:S01]  /*0110*/  IMAD R23, R2.reuse, UR7, RZ ;  /* 0x0000000702177c24 */ /* 0x050fe2000f8e02ff */
[----:B------:R-:W-:-:S03]  /*0120*/  IADD3 R3, PT, PT, R2, UR6, RZ ;  /* 0x0000000602037c10 */ /* 0x000fc6000fffe0ff */
[----:B------:R-:W-:Y:S01]  /*0130*/  IMAD R22, R23, 0x2, R0 ;  /* 0x0000000217167824 */ /* 0x000fe200078e0200 */
[----:B------:R-:W-:Y:S01]  /*0140*/  LEA R3, R0, R3, 0x3 ;  /* 0x0000000300037211 */ /* 0x000fe200078e18ff */
[----:B------:R-:W-:-:S05]  /*0150*/  IMAD.MOV.U32 R23, RZ, RZ, RZ ;  /* 0x000000ffff177224 */ /* 0x000fca00078e00ff */
[----:B------:R0:W-:Y:S01]  /*0160*/  STS.64 [R3], R22 ;  /* 0x0000001603007388 */ /* 0x0001e20000000a00 */
[----:B------:R-:W-:Y:S05]  /*0170*/  @P0 EXIT ;  /* 0x000000000000094d */ /* 0x000fea0003800000 */
[----:B------:R-:W1:Y:S01]  /*0180*/  LDC.64 R18, c[0x0][0x3b8] ;  /* 0x0000ee00ff127b82 */ /* 0x000e620000000a00 */
[----:B0-----:R-:W-:Y:S01]  /*0190*/  MOV R4, R2 ;  /* 0x0000000200047202 */ /* 0x001fe20000000f00 */
[----:B------:R-:W0:Y:S01]  /*01a0*/  LDCU.64 UR4, c[0x0][0x388] ;  /* 0x00007100ff0477ac */ /* 0x000e220008000a00 */
[----:B------:R-:W-:Y:S01]  /*01b0*/  BSSY.RECONVERGENT B0, `(.L_x_4131) ;  /* 0x000066f000007945 */ /* 0x000fe20003800200 */
[----:B------:R-:W-:Y:S02]  /*01c0*/  IADD3 R5, PT, PT, R0, UR6, RZ ;  /* 0x0000000600057c10 */ /* 0x000fe4000fffe0ff */
[----:B------:R-:W-:Y:S01]  /*01d0*/  IMAD.IADD R20, R22, 0x1, R4 ;  /* 0x0000000116147824 */ /* 0x000fe200078e0204 */
[----:B------:R-:W2:Y:S01]  /*01e0*/  LDCU.64 UR20, c[0x0][0x358] ;  /* 0x00006b00ff1477ac */ /* 0x000ea20008000a00 */
[----:B------:R-:W3:Y:S01]  /*01f0*/  LDC R10, c[0x0][0x3a8] ;  /* 0x0000ea00ff0a7b82 */ /* 0x000ee20000000800 */
[----:B0-----:R-:W-:Y:S01]  /*0200*/  MOV R6, UR4 ;  /* 0x0000000400067c02 */ /* 0x001fe20008000f00 */
[----:B------:R-:W-:Y:S01]  /*0210*/  IMAD.U32 R7, RZ, RZ, UR5 ;  /* 0x00000005ff077e24 */ /* 0x000fe2000f8e00ff */
        /* <DEDUP_REMOVED lines=18> */
[----:B------:R-:W-:-:S12]  /*0340*/  IMAD.IADD R7, R19, 0x1, R7 ;  /* 0x0000000113077824 */ /* 0x000fd800078e0207 */
[----:B------:R-:W-:Y:S05]  /*0350*/  @!P0 BRA `(.L_x_4134) ;  /* 0x0000001800cc8947 */ /* 0x000fea0003800000 */
[C---:B------:R-:W-:Y:S02]  /*0360*/  LOP3.LUT R8, R10.reuse, 0xfffffffc, RZ, 0xc0, !PT ;  /* 0xfffffffc0a087812 */ /* 0x040fe400078ec0ff */
[----:B------:R-:W-:Y:S02]  /*0370*/  CS2R R24, SRZ ;  /* 0x0000000000187805 */ /* 0x000fe4000001ff00 */
[----:B------:R-:W-:Y:S01]  /*0380*/  IADD3 R6, PT, PT, R10, -0x2, RZ ;  /* 0xfffffffe0a067810 */ /* 0x000fe20007ffe0ff */
[----:B------:R-:W-:-:S07]  /*0390*/  IMAD.MOV R8, RZ, RZ, -R8 ;  /* 0x000000ffff087224 */ /* 0x000fce00078e0a08 */
.L_x_4159:
        /* <DEDUP_REMOVED lines=34> */
.L_x_4136:
[----:B------:R-:W-:Y:S01]  /*05c0*/  IMAD.MOV.U32 R32, RZ, RZ, R18 ;  /* 0x000000ffff207224 */ /* 0x000fe200078e0012 */
[----:B------:R-:W-:Y:S01]  /*05d0*/  MOV R13, R7 ;  /* 0x00000007000d7202 */ /* 0x000fe20000000f00 */
[----:B------:R-:W-:Y:S01]  /*05e0*/  IMAD.MOV.U32 R12, RZ, RZ, R26 ;  /* 0x000000ffff0c7224 */ /* 0x000fe200078e001a */
[----:B------:R-:W-:Y:S02]  /*05f0*/  MOV R11, R27 ;  /* 0x0000001b000b7202 */ /* 0x000fe40000000f00 */
[----:B------:R-:W-:-:S07]  /*0600*/  MOV R10, 0x620 ;  /* 0x00000620000a7802 */ /* 0x000fce0000000f00 */
[----:B------:R-:W-:Y:S05]  /*0610*/  CALL.REL.NOINC `($__internal_44_$__cuda_sm20_div_s64) ;  /* 0x0000006c00e47944 */ /* 0x000fea0003c00000 */
        /* <DEDUP_REMOVED lines=9> */
.L_x_4137:
[----:B------:R-:W-:Y:S05]  /*06b0*/  BSYNC.RECONVERGENT B1 ;  /* 0x0000000000017941 */ /* 0x000fea0003800200 */
.L_x_4135:
        /* <DEDUP_REMOVED lines=34> */
.L_x_4139:
[----:B------:R-:W-:Y:S01]  /*08e0*/  IMAD.MOV.U32 R32, RZ, RZ, R16 ;  /* 0x000000ffff207224 */ /* 0x000fe200078e0010 */
[----:B------:R-:W-:Y:S01]  /*08f0*/  MOV R13, R17 ;  /* 0x00000011000d7202 */ /* 0x000fe20000000f00 */
[----:B------:R-:W-:Y:S01]  /*0900*/  IMAD.MOV.U32 R12, RZ, RZ, R26 ;  /* 0x000000ffff0c7224 */ /* 0x000fe200078e001a */
[----:B------:R-:W-:Y:S02]  /*0910*/  MOV R11, R27 ;  /* 0x0000001b000b7202 */ /* 0x000fe40000000f00 */
[----:B------:R-:W-:-:S07]  /*0920*/  MOV R10, 0x940 ;  /* 0x00000940000a7802 */ /* 0x000fce0000000f00 */
[----:B------:R-:W-:Y:S05]  /*0930*/  CALL.REL.NOINC `($__internal_44_$__cuda_sm20_div_s64) ;  /* 0x0000006c001c7944 */ /* 0x000fea0003c00000 */
        /* <DEDUP_REMOVED lines=8> */
.L_x_4140:
[----:B------:R-:W-:Y:S05]  /*09c0*/  BSYNC.RECONVERGENT B1 ;  /* 0x0000000000017941 */ /* 0x000fea0003800200 */
.L_x_4138:
        /* <DEDUP_REMOVED lines=36> */
.L_x_4142:
[----:B------:R-:W-:Y:S01]  /*0c10*/  MOV R32, R18 ;  /* 0x0000001200207202 */ /* 0x000fe20000000f00 */
[----:B------:R-:W-:Y:S01]  /*0c20*/  IMAD.MOV.U32 R13, RZ, RZ, R19 ;  /* 0x000000ffff0d7224 */ /* 0x000fe200078e0013 */
[----:B------:R-:W-:Y:S01]  /*0c30*/  MOV R12, R26 ;  /* 0x0000001a000c7202 */ /* 0x000fe20000000f00 */
[----:B------:R-:W-:Y:S01]  /*0c40*/  IMAD.MOV.U32 R11, RZ, RZ, R27 ;  /* 0x000000ffff0b7224 */ /* 0x000fe200078e001b */
[----:B------:R-:W-:-:S07]  /*0c50*/  MOV R10, 0xc70 ;  /* 0x00000c70000a7802 */ /* 0x000fce0000000f00 */
[----:B------:R-:W-:Y:S05]  /*0c60*/  CALL.REL.NOINC `($__internal_44_$__cuda_sm20_div_s64) ;  /* 0x0000006800507944 */ /* 0x000fea0003c00000 */
        /* <DEDUP_REMOVED lines=11> */
.L_x_4143:
[----:B------:R-:W-:Y:S05]  /*0d20*/  BSYNC.RECONVERGENT B1 ;  /* 0x0000000000017941 */ /* 0x000fea0003800200 */
.L_x_4141:
        /* <DEDUP_REMOVED lines=37> */
.L_x_4145:
        /* <DEDUP_REMOVED lines=8> */
[----:B------:R-:W-:-:S04]  /*1000*/  IMAD.X R11, RZ, RZ, ~R31, P0 ;  /* 0x000000ffff0b7224 */ /* 0x000fc800000e0e1f */
[----:B------:R-:W-:Y:S02]  /*1010*/  IMAD R12, R11, R26, RZ ;  /* 0x0000001a0b0c7224 */ /* 0x000fe400078e02ff */
[----:B------:R-:W-:Y:S02]  /*1020*/  IMAD.MOV.U32 R11, RZ, RZ, R45 ;  /* 0x000000ffff0b7224 */ /* 0x000fe400078e002d */
[----:B------:R-:W-:Y:S01]  /*1030*/  IMAD.WIDE.U32 R10, R26, R13, R10 ;  /* 0x0000000d1a0a7225 */ /* 0x000fe200078e000a */
[----:B------:R-:W-:-:S03]  /*1040*/  MOV R26, R30 ;  /* 0x0000001e001a7202 */ /* 0x000fc60000000f00 */
[----:B------:R-:W-:Y:S01]  /*1050*/  IMAD R13, R27, R13, R12 ;  /* 0x0000000d1b0d7224 */ /* 0x000fe200078e020c */
[----:B------:R-:W-:Y:S01]  /*1060*/  MOV R45, R10 ;  /* 0x0000000a002d7202 */ /* 0x000fe20000000f00 */
[----:B------:R-:W-:Y:S02]  /*1070*/  IMAD.MOV.U32 R27, RZ, RZ, R31 ;  /* 0x000000ffff1b7224 */ /* 0x000fe400078e001f */
[----:B------:R-:W-:-:S07]  /*1080*/  IMAD.IADD R11, R13, 0x1, R11 ;  /* 0x000000010d0b7824 */ /* 0x000fce00078e020b */
.L_x_4146:
[----:B------:R-:W-:Y:S05]  /*1090*/  BSYNC.RECONVERGENT B1 ;  /* 0x0000000000017941 */ /* 0x000fea0003800200 */
.L_x_4144:
        /* <DEDUP_REMOVED lines=37> */
.L_x_4148:
        /* <DEDUP_REMOVED lines=17> */
.L_x_4149:
[----:B------:R-:W-:Y:S05]  /*1400*/  BSYNC.RECONVERGENT B1 ;  /* 0x0000000000017941 */ /* 0x000fea0003800200 */
.L_x_4147:
        /* <DEDUP_REMOVED lines=36> */
.L_x_4151:
[----:B------:R-:W-:Y:S01]  /*1650*/  MOV R32, R26 ;  /* 0x0000001a00207202 */ /* 0x000fe20000000f00 */
[----:B------:R-:W-:Y:S01]  /*1660*/  IMAD.MOV.U32 R13, RZ, RZ, R27 ;  /* 0x000000ffff0d7224 */ /* 0x000fe200078e001b */
[----:B------:R-:W-:Y:S01]  /*1670*/  MOV R12, R24 ;  /* 0x00000018000c7202 */ /* 0x000fe20000000f00 */
[----:B------:R-:W-:Y:S01]  /*1680*/  IMAD.MOV.U32 R11, RZ, RZ, R25 ;  /* 0x000000ffff0b7224 */ /* 0x000fe200078e0019 */
[----:B------:R-:W-:-:S07]  /*1690*/  MOV R10, 0x16b0 ;  /* 0x000016b0000a7802 */ /* 0x000fce0000000f00 */
[----:B------:R-:W-:Y:S05]  /*16a0*/  CALL.REL.NOINC `($__internal_44_$__cuda_sm20_div_s64) ;  /* 0x0000005c00c07944 */ /* 0x000fea0003c00000 */
        /* <DEDUP_REMOVED lines=10> */
.L_x_4152:
[----:B------:R-:W-:Y:S05]  /*1750*/  BSYNC.RECONVERGENT B1 ;  /* 0x0000000000017941 */ /* 0x000fea0003800200 */
.L_x_4150:
        /* <DEDUP_REMOVED lines=36> */
.L_x_4154:
        /* <DEDUP_REMOVED lines=17> */
.L_x_4155:
[----:B------:R-:W-:Y:S05]  /*1ab0*/  BSYNC.RECONVERGENT B1 ;  /* 0x0000000000017941 */ /* 0x000fea0003800200 */
.L_x_4153:
        /* <DEDUP_REMOVED lines=35> */
.L_x_4157:
[----:B------:R-:W-:Y:S01]  /*1cf0*/  MOV R32, R24 ;  /* 0x0000001800207202 */ /* 0x000fe20000000f00 */
[----:B------:R-:W-:Y:S01]  /*1d00*/  IMAD.MOV.U32 R13, RZ, RZ, R25 ;  /* 0x000000ffff0d7224 */ /* 0x000fe200078e0019 */
[----:B------:R-:W-:Y:S01]  /*1d10*/  MOV R12, R26 ;  /* 0x0000001a000c7202 */ /* 0x000fe20000000f00 */
[----:B------:R-:W-:Y:S01]  /*1d20*/  IMAD.MOV.U32 R11, RZ, RZ, R27 ;  /* 0x000000ffff0b7224 */ /* 0x000fe200078e001b */
[----:B------:R-:W-:-:S07]  /*1d30*/  MOV R10, 0x1d50 ;  /* 0x00001d50000a7802 */ /* 0x000fce0000000f00 */
[----:B------:R-:W-:Y:S05]  /*1d40*/  CALL.REL.NOINC `($__internal_44_$__cuda_sm20_div_s64) ;  /* 0x0000005800187944 */ /* 0x000fea0003c00000 */
        /* <DEDUP_REMOVED lines=10> */
.L_x_4158:
[----:B------:R-:W-:Y:S05]  /*1df0*/  BSYNC.RECONVERGENT B1 ;  /* 0x0000000000017941 */ /* 0x000fea0003800200 */
.L_x_4156:
        /* <DEDUP_REMOVED lines=9> */
.L_x_4134:
        /* <DEDUP_REMOVED lines=36> */
.L_x_4162:
        /* <DEDUP_REMOVED lines=15> */
.L_x_4163:
[----:B------:R-:W-:Y:S05]  /*21c0*/  BSYNC.RECONVERGENT B1 ;  /* 0x0000000000017941 */ /* 0x000fea0003800200 */
.L_x_4161:
        /* <DEDUP_REMOVED lines=34> */
.L_x_4165:
[----:B------:R-:W-:Y:S01]  /*23f0*/  MOV R32, R16 ;  /* 0x0000001000207202 */ /* 0x000fe20000000f00 */
[----:B------:R-:W-:Y:S01]  /*2400*/  IMAD.MOV.U32 R13, RZ, RZ, R17 ;  /* 0x000000ffff0d7224 */ /* 0x000fe200078e0011 */
[----:B------:R-:W-:Y:S01]  /*2410*/  MOV R12, R8 ;  /* 0x00000008000c7202 */ /* 0x000fe20000000f00 */
[----:B------:R-:W-:Y:S01]  /*2420*/  IMAD.MOV.U32 R11, RZ, RZ, R9 ;  /* 0x000000ffff0b7224 */ /* 0x000fe200078e0009 */
[----:B------:R-:W-:-:S07]  /*2430*/  MOV R10, 0x2450 ;  /* 0x00002450000a7802 */ /* 0x000fce0000000f00 */
[----:B------:R-:W-:Y:S05]  /*2440*/  CALL.REL.NOINC `($__internal_44_$__cuda_sm20_div_s64) ;  /* 0x0000005000587944 */ /* 0x000fea0003c00000 */
        /* <DEDUP_REMOVED lines=8> */
.L_x_4166:
[----:B------:R-:W-:Y:S05]  /*24d0*/  BSYNC.RECONVERGENT B1 ;  /* 0x0000000000017941 */ /* 0x000fea0003800200 */
.L_x_4164:
        /* <DEDUP_REMOVED lines=36> */
.L_x_4168:
        /* <DEDUP_REMOVED lines=17> */
.L_x_4169:
[----:B------:R-:W-:Y:S05]  /*2830*/  BSYNC.RECONVERGENT B1 ;  /* 0x0000000000017941 */ /* 0x000fea0003800200 */
.L_x_4167:
        /* <DEDUP_REMOVED lines=36> */
.L_x_4171:
        /* <DEDUP_REMOVED lines=17> */
.L_x_4172:
[----:B------:R-:W-:Y:S05]  /*2b90*/  BSYNC.RECONVERGENT B1 ;  /* 0x0000000000017941 */ /* 0x000fea0003800200 */
.L_x_4170:
[----:B------:R-:W-:Y:S01]  /*2ba0*/  MOV R8, R24 ;  /* 0x0000001800087202 */ /* 0x000fe20000000f00 */
[----:B------:R-:W-:Y:S02]  /*2bb0*/  IMAD R11, R11, R28, RZ ;  /* 0x0000001c0b0b7224 */ /* 0x000fe400078e02ff */
[----:B------:R-:W-:Y:S02]  /*2bc0*/  VIADD R6, R6, 0xfffffffe ;  /* 0xfffffffe06067836 */ /* 0x000fe40000000000 */
[----:B------:R-:W-:-:S04]  /*2bd0*/  IMAD.WIDE.U32 R24, R28, R27, R8 ;  /* 0x0000001b1c187225 */ /* 0x000fc800078e0008 */
[----:B------:R-:W-:-:S05]  /*2be0*/  IMAD R11, R29, R27, R11 ;  /* 0x0000001b1d0b7224 */ /* 0x000fca00078e020b */
[----:B------:R-:W-:-:S07]  /*2bf0*/  IADD3 R25, PT, PT, R25, R11, RZ ;  /* 0x0000000b19197210 */ /* 0x000fce0007ffe0ff */
.L_x_4160:
        /* <DEDUP_REMOVED lines=31> */
.L_x_4174:
[----:B------:R-:W-:Y:S01]  /*2df0*/  IMAD.MOV.U32 R29, RZ, RZ, R7 ;  /* 0x000000ffff1d7224 */ /* 0x000fe200078e0007 */
[----:B------:R-:W-:Y:S01]  /*2e00*/  MOV R28, R26 ;  /* 0x0000001a001c7202 */ /* 0x000fe20000000f00 */
[----:B------:R-:W-:Y:S01]  /*2e10*/  IMAD.MOV.U32 R19, RZ, RZ, R27 ;  /* 0x000000ffff137224 */ /* 0x000fe200078e001b */
[----:B------:R-:W-:-:S07]  /*2e20*/  MOV R30, 0x2e40 ;  /* 0x00002e40001e7802 */ /* 0x000fce0000000f00 */
[----:B------:R-:W-:Y:S05]  /*2e30*/  CALL.REL.NOINC `($__internal_45_$__cuda_sm20_rem_s64) ;  /* 0x0000004c00287944 */ /* 0x000fea0003c00000 */
.L_x_4175:
[----:B------:R-:W-:Y:S05]  /*2e40*/  BSYNC.RECONVERGENT B1 ;  /* 0x0000000000017941 */ /* 0x000fea0003800200 */
.L_x_4173:
        /* <DEDUP_REMOVED lines=30> */
.L_x_4177:
[----:B------:R-:W-:Y:S01]  /*3030*/  MOV R28, R26 ;  /* 0x0000001a001c7202 */ /* 0x000fe20000000f00 */
[----:B------:R-:W-:Y:S01]  /*3040*/  IMAD.MOV.U32 R19, RZ, RZ, R27 ;  /* 0x000000ffff137224 */ /* 0x000fe200078e001b */
[----:B------:R-:W-:Y:S01]  /*3050*/  MOV R18, R16 ;  /* 0x0000001000127202 */ /* 0x000fe20000000f00 */
[----:B------:R-:W-:Y:S01]  /*3060*/  IMAD.MOV.U32 R29, RZ, RZ, R17 ;  /* 0x000000ffff1d7224 */ /* 0x000fe200078e0011 */
[----:B------:R-:W-:-:S07]  /*3070*/  MOV R30, 0x3090 ;  /* 0x00003090001e7802 */ /* 0x000fce0000000f00 */
[----:B------:R-:W-:Y:S05]  /*3080*/  CALL.REL.NOINC `($__internal_45_$__cuda_sm20_rem_s64) ;  /* 0x0000004800947944 */ /* 0x000fea0003c00000 */
.L_x_4178:
[----:B------:R-:W-:Y:S05]  /*3090*/  BSYNC.RECONVERGENT B1 ;  /* 0x0000000000017941 */ /* 0x000fea0003800200 */
.L_x_4176:
[----:B------:R-:W-:Y:S02]  /*30a0*/  IMAD R9, R9, R6, RZ ;  /* 0x0000000609097224 */ /* 0x000fe400078e02ff */
[----:B------:R-:W-:-:S04]  /*30b0*/  IMAD.WIDE.U32 R24, R6, R8, R24 ;  /* 0x0000000806187225 */ /* 0x000fc800078e0018 */
[----:B------:R-:W-:-:S05]  /*30c0*/  IMAD R9, R7, R8, R9 ;  /* 0x0000000807097224 */ /* 0x000fca00078e0209 */
[----:B------:R-:W-:-:S07]  /*30d0*/  IADD3 R25, PT, PT, R25, R9, RZ ;  /* 0x0000000919197210 */ /* 0x000fce0007ffe0ff */
.L_x_4133:
[----:B------:R-:W0:Y:S02]  /*30e0*/  LDCU.64 UR4, c[0x0][0x388] ;  /* 0x00007100ff0477ac */ /* 0x000e240008000a00 */
[----:B0-----:R-:W-:Y:S02]  /*30f0*/  IADD3 R14, P0, PT, R14, UR4, RZ ;  /* 0x000000040e0e7c10 */ /* 0x001fe4000ff1e0ff */
[----:B------:R-:W-:Y:S02]  /*3100*/  IADD3 R24, P1, PT, R24, UR4, RZ ;  /* 0x0000000418187c10 */ /* 0x000fe4000ff3e0ff */
[----:B------:R-:W-:Y:S02]  /*3110*/  IADD3.X R15, PT, PT, R15, UR5, RZ, P0, !PT ;  /* 0x000000050f0f7c10 */ /* 0x000fe400087fe4ff */
[----:B------:R-:W-:-:S04]  /*3120*/  IADD3.X R25, PT, PT, R25, UR5, RZ, P1, !PT ;  /* 0x0000000519197c10 */ /* 0x000fc80008ffe4ff */
[----:B------:R-:W2:Y:S04]  /*3130*/  LDG.E.S8 R15, desc[UR20][R14.64] ;  /* 0x000000140e0f7981 */ /* 0x000ea8000c1e1300 */
[----:B------:R-:W2:Y:S02]  /*3140*/  LDG.E.S8 R24, desc[UR20][R24.64] ;  /* 0x0000001418187981 */ /* 0x000ea4000c1e1300 */
[----:B--2---:R-:W-:-:S13]  /*3150*/  ISETP.GE.AND P0, PT, R15, R24, PT ;  /* 0x000000180f00720c */ /* 0x004fda0003f06270 */
[----:B------:R-:W-:Y:S01]  /*3160*/  @!P0 IMAD.MOV.U32 R21, RZ, RZ, RZ ;  /* 0x000000ffff158224 */ /* 0x000fe200078e00ff */
[----:B------:R0:W-:Y:S04]  /*3170*/  @!P0 STS.U8 [R0+UR6], R24 ;  /* 0x0000001800008988 */ /* 0x0001e80008000006 */
[----:B------:R0:W-:Y:S04]  /*3180*/  @!P0 STS.64 [R3], R20 ;  /* 0x0000001403008388 */ /* 0x0001e80000000a00 */
[----:B------:R0:W-:Y:S04]  /*3190*/  @P0 STS.U8 [R0+UR6], R15 ;  /* 0x0000000f00000988 */ /* 0x0001e80008000006 */
[----:B------:R0:W-:Y:S01]  /*31a0*/  @P0 STS.64 [R3], R22 ;  /* 0x0000001603000388 */ /* 0x0001e20000000a00 */
[----:B------:R-:W-:Y:S05]  /*31b0*/  BRA `(.L_x_4179) ;  /* 0x0000003400b87947 */ /* 0x000fea0003800000 */
.L_x_4132:
        /* <DEDUP_REMOVED lines=16> */
.L_x_4206:
        /* <DEDUP_REMOVED lines=32> */
.L_x_4183:
        /* <DEDUP_REMOVED lines=16> */
.L_x_4184:
[----:B------:R-:W-:Y:S05]  /*35c0*/  BSYNC.RECONVERGENT B1 ;  /* 0x0000000000017941 */ /* 0x000fea0003800200 */
.L_x_4182:
        /* <DEDUP_REMOVED lines=38> */
.L_x_4186:
        /* <DEDUP_REMOVED lines=17> */
.L_x_4187:
[----:B------:R-:W-:Y:S05]  /*3940*/  BSYNC.RECONVERGENT B1 ;  /* 0x0000000000017941 */ /* 0x000fea0003800200 */
.L_x_4185:
        /* <DEDUP_REMOVED lines=40> */
.L_x_4189:
        /* <DEDUP_REMOVED lines=17> */
.L_x_4190:
[----:B------:R-:W-:Y:S05]  /*3ce0*/  BSYNC.RECONVERGENT B1 ;  /* 0x0000000000017941 */ /* 0x000fea0003800200 */
.L_x_4188:
        /* <DEDUP_REMOVED lines=40> */
.L_x_4192:
        /* <DEDUP_REMOVED lines=17> */
.L_x_4193:
[----:B------:R-:W-:Y:S05]  /*4080*/  BSYNC.RECONVERGENT B1 ;  /* 0x0000000000017941 */ /* 0x000fea0003800200 */
.L_x_4191:
        /* <DEDUP_REMOVED lines=39> */
.L_x_4195:
        /* <DEDUP_REMOVED lines=17> */
.L_x_4196:
[----:B------:R-:W-:Y:S05]  /*4410*/  BSYNC.RECONVERGENT B1 ;  /* 0x0000000000017941 */ /* 0x000fea0003800200 */
.L_x_4194:
        /* <DEDUP_REMOVED lines=39> */
.L_x_4198:
        /* <DEDUP_REMOVED lines=17> */
.L_x_4199:
[----:B------:R-:W-:Y:S05]  /*47a0*/  BSYNC.RECONVERGENT B1 ;  /* 0x0000000000017941 */ /* 0x000fea0003800200 */
.L_x_4197:
        /* <DEDUP_REMOVED lines=40> */
.L_x_4201:
        /* <DEDUP_REMOVED lines=17> */
.L_x_4202:
[----:B------:R-:W-:Y:S05]  /*4b40*/  BSYNC.RECONVERGENT B1 ;  /* 0x0000000000017941 */ /* 0x000fea0003800200 */
.L_x_4200:
        /* <DEDUP_REMOVED lines=38> */
.L_x_4204:
        /* <DEDUP_REMOVED lines=14> */
[----:B------:R-:W-:Y:S02]  /*4e90*/  IMAD R13, R25, R15, R13 ;  /* 0x0000000f190d7224 */ /* 0x000fe400078e020d */
[----:B------:R-:W-:-:S03]  /*4ea0*/  IMAD.MOV.U32 R15, RZ, RZ, R31 ;  /* 0x000000ffff0f7224 */ /* 0x000fc600078e001f */
[----:B------:R-:W-:-:S07]  /*4eb0*/  IADD3 R19, PT, PT, R11, R13, RZ ;  /* 0x0000000d0b137210 */ /* 0x000fce0007ffe0ff */
.L_x_4205:
[----:B------:R-:W-:Y:S05]  /*4ec0*/  BSYNC.RECONVERGENT B1 ;  /* 0x0000000000017941 */ /* 0x000fea0003800200 */
.L_x_4203:
[----:B------:R-:W0:Y:S02]  /*4ed0*/  LDC.64 R10, c[0x0][0x3a0] ;  /* 0x0000e800ff0a7b82 */ /* 0x000e240000000a00 */
[----:B0-----:R-:W-:-:S06]  /*4ee0*/  IMAD.WIDE.U32 R10, R14, 0x8, R10 ;  /* 0x000000080e0a7825 */ /* 0x001fcc00078e000a */
[----:B------:R-:W2:Y:S01]  /*4ef0*/  LDG.E.64 R10, desc[UR20][R10.64] ;  /* 0x000000140a0a7981 */ /* 0x000ea2000c1e1b00 */
[----:B------:R-:W-:Y:S01]  /*4f00*/  IADD3 R16, PT, PT, R16, 0x8, RZ ;  /* 0x0000000810107810 */ /* 0x000fe20007ffe0ff */
[----:B------:R-:W-:Y:S01]  /*4f10*/  IMAD.MOV.U32 R13, RZ, RZ, R9 ;  /* 0x000000ffff0d7224 */ /* 0x000fe200078e0009 */
[----:B------:R-:W-:Y:S01]  /*4f20*/  MOV R12, R26 ;  /* 0x0000001a000c7202 */ /* 0x000fe20000000f00 */
[----:B------:R-:W-:Y:S01]  /*4f30*/  VIADD R17, R17, 0xfffffff8 ;  /* 0xfffffff811117836 */ /* 0x000fe20000000000 */
[----:B------:R-:W-:-:S03]  /*4f40*/  ISETP.NE.AND P0, PT, R16, RZ, PT ;  /* 0x000000ff1000720c */ /* 0x000fc60003f05270 */
[----:B--2---:R-:W-:-:S04]  /*4f50*/  IMAD.WIDE.U32 R12, R10, R21, R12 ;  /* 0x000000150a0c7225 */ /* 0x004fc800078e000c */
[----:B------:R-:W-:Y:S01]  /*4f60*/  IMAD R21, R11, R21, RZ ;  /* 0x000000150b157224 */ /* 0x000fe200078e02ff */
[----:B------:R-:W-:-:S03]  /*4f70*/  IADD3 R6, P1, PT, R6, R12, RZ ;  /* 0x0000000c06067210 */ /* 0x000fc60007f3e0ff */
[----:B------:R-:W-:-:S05]  /*4f80*/  IMAD R12, R10, R19, R21 ;  /* 0x000000130a0c7224 */ /* 0x000fca00078e0215 */
[----:B------:R-:W-:Y:S01]  /*4f90*/  IADD3.X R7, PT, PT, R7, R13, R12, P1, !PT ;  /* 0x0000000d07077210 */ /* 0x000fe20000ffe40c */
[----:B------:R-:W-:Y:S06]  /*4fa0*/  @P0 BRA `(.L_x_4206) ;  /* 0xffffffe000c40947 */ /* 0x000fec000383ffff */
[----:B------:R-:W-:-:S07]  /*4fb0*/  IADD3 R17, PT, PT, R17, 0x3, RZ ;  /* 0x0000000311117810 */ /* 0x000fce0007ffe0ff */
.L_x_4181:
        /* <DEDUP_REMOVED lines=36> */
.L_x_4209:
        /* <DEDUP_REMOVED lines=16> */
.L_x_4210:
[----:B------:R-:W-:Y:S05]  /*5300*/  BSYNC.RECONVERGENT B1 ;  /* 0x0000000000017941 */ /* 0x000fea0003800200 */
.L_x_4208:
        /* <DEDUP_REMOVED lines=39> */
.L_x_4212:
        /* <DEDUP_REMOVED lines=17> */
.L_x_4213:
[----:B------:R-:W-:Y:S05]  /*5690*/  BSYNC.RECONVERGENT B1 ;  /* 0x0000000000017941 */ /* 0x000fea0003800200 */
.L_x_4211:
        /* <DEDUP_REMOVED lines=40> */
.L_x_4215:
        /* <DEDUP_REMOVED lines=17> */
.L_x_4216:
[----:B------:R-:W-:Y:S05]  /*5a30*/  BSYNC.RECONVERGENT B1 ;  /* 0x0000000000017941 */ /* 0x000fea0003800200 */
.L_x_4214:
        /* <DEDUP_REMOVED lines=39> */
.L_x_4218:
        /* <DEDUP_REMOVED lines=17> */
.L_x_4219:
[----:B------:R-:W-:Y:S05]  /*5dc0*/  BSYNC.RECONVERGENT B1 ;  /* 0x0000000000017941 */ /* 0x000fea0003800200 */
.L_x_4217:
[----:B------:R-:W0:Y:S02]  /*5dd0*/  LDC.64 R10, c[0x0][0x3a0] ;  /* 0x0000e800ff0a7b82 */ /* 0x000e240000000a00 */
[----:B0-----:R-:W-:-:S06]  /*5de0*/  IMAD.WIDE.U32 R10, R9, 0x8, R10 ;  /* 0x00000008090a7825 */ /* 0x001fcc00078e000a */
        /* <DEDUP_REMOVED lines=8> */
.L_x_4207:
        /* <DEDUP_REMOVED lines=34> */
.L_x_4222:
[----:B------:R-:W-:Y:S01]  /*6090*/  MOV R32, R8 ;  /* 0x0000000800207202 */ /* 0x000fe20000000f00 */
[----:B------:R-:W-:Y:S01]  /*60a0*/  IMAD.MOV.U32 R13, RZ, RZ, R15 ;  /* 0x000000ffff0d7224 */ /* 0x000fe200078e000f */
[----:B------:R-:W-:Y:S02]  /*60b0*/  MOV R12, R18 ;  /* 0x00000012000c7202 */ /* 0x000fe40000000f00 */
[----:B------:R-:W-:Y:S02]  /*60c0*/  MOV R11, R19 ;  /* 0x00000013000b7202 */ /* 0x000fe40000000f00 */
[----:B------:R-:W-:-:S07]  /*60d0*/  MOV R10, 0x60f0 ;  /* 0x000060f0000a7802 */ /* 0x000fce0000000f00 */
[----:B------:R-:W-:Y:S05]  /*60e0*/  CALL.REL.NOINC `($__internal_44_$__cuda_sm20_div_s64) ;  /* 0x0000001400307944 */ /* 0x000fea0003c00000 */
        /* <DEDUP_REMOVED lines=10> */
.L_x_4223:
[----:B------:R-:W-:Y:S05]  /*6190*/  BSYNC.RECONVERGENT B1 ;  /* 0x0000000000017941 */ /* 0x000fea0003800200 */
.L_x_4221:
        /* <DEDUP_REMOVED lines=38> */
.L_x_4225:
        /* <DEDUP_REMOVED lines=17> */
.L_x_4226:
[----:B------:R-:W-:Y:S05]  /*6510*/  BSYNC.RECONVERGENT B1 ;  /* 0x0000000000017941 */ /* 0x000fea0003800200 */
.L_x_4224:
        /* <DEDUP_REMOVED lines=10> */
.L_x_4220:
        /* <DEDUP_REMOVED lines=30> */
.L_x_4228:
[----:B------:R-:W-:Y:S01]  /*67a0*/  MOV R28, R18 ;  /* 0x00000012001c7202 */ /* 0x000fe20000000f00 */
[----:B------:R-:W-:Y:S01]  /*67b0*/  IMAD.MOV.U32 R18, RZ, RZ, R8 ;  /* 0x000000ffff127224 */ /* 0x000fe200078e0008 */
[----:B------:R-:W-:Y:S02]  /*67c0*/  MOV R29, R15 ;  /* 0x0000000f001d7202 */ /* 0x000fe40000000f00 */
[----:B------:R-:W-:-:S07]  /*67d0*/  MOV R30, 0x67f0 ;  /* 0x000067f0001e7802 */ /* 0x000fce0000000f00 */
[----:B------:R-:W-:Y:S05]  /*67e0*/  CALL.REL.NOINC `($__internal_45_$__cuda_sm20_rem_s64) ;  /* 0x0000001000bc7944 */ /* 0x000fea0003c00000 */
.L_x_4229:
[----:B------:R-:W-:Y:S05]  /*67f0*/  BSYNC.RECONVERGENT B1 ;  /* 0x0000000000017941 */ /* 0x000fea0003800200 */
.L_x_4227:
[----:B------:R-:W0:Y:S02]  /*6800*/  LDC.64 R10, c[0x0][0x3a0] ;  /* 0x0000e800ff0a7b82 */ /* 0x000e240000000a00 */
[----:B0-----:R-:W-:-:S06]  /*6810*/  IMAD.WIDE.U32 R10, R17, 0x8, R10 ;  /* 0x00000008110a7825 */ /* 0x001fcc00078e000a */
[----:B------:R-:W2:Y:S02]  /*6820*/  LDG.E.64 R10, desc[UR20][R10.64] ;  /* 0x000000140a0a7981 */ /* 0x000ea4000c1e1b00 */
[-C--:B--2---:R-:W-:Y:S02]  /*6830*/  IMAD R13, R11, R8.reuse, RZ ;  /* 0x000000080b0d7224 */ /* 0x084fe400078e02ff */
[----:B------:R-:W-:-:S04]  /*6840*/  IMAD.WIDE.U32 R6, R10, R8, R6 ;  /* 0x000000080a067225 */ /* 0x000fc800078e0006 */
[----:B------:R-:W-:-:S05]  /*6850*/  IMAD R13, R10, R9, R13 ;  /* 0x000000090a0d7224 */ /* 0x000fca00078e020d */
[----:B------:R-:W-:-:S07]  /*6860*/  IADD3 R7, PT, PT, R7, R13, RZ ;  /* 0x0000000d07077210 */ /* 0x000fce0007ffe0ff */
.L_x_4180:
[----:B------:R-:W2:Y:S04]  /*6870*/  LDG.E.U8 R7, desc[UR20][R6.64] ;  /* 0x0000001406077981 */ /* 0x000ea8000c1e1100 */
[----:B--2---:R1:W-:Y:S04]  /*6880*/  STS.U8 [R0+UR6], R7 ;  /* 0x0000000700007988 */ /* 0x0043e80008000006 */
[----:B------:R1:W-:Y:S02]  /*6890*/  STS.64 [R3], R22 ;  /* 0x0000001603007388 */ /* 0x0003e40000000a00 */
.L_x_4179:
[----:B------:R-:W-:Y:S05]  /*68a0*/  BSYNC.RECONVERGENT B0 ;  /* 0x0000000000007941 */ /* 0x000fea0003800200 */
.L_x_4131:
[----:B------:R-:W-:Y:S01]  /*68b0*/  BAR.SYNC.DEFER_BLOCKING 0x0 ;  /* 0x0000000000007b1d */ /* 0x000fe20000010000 */
[----:B------:R-:W-:-:S13]  /*68c0*/  ISETP.GE.U32.AND P0, PT, R4, 0x42, PT ;  /* 0x000000420400780c */ /* 0x000fda0003f06070 */
[----:B------:R-:W-:Y:S05]  /*68d0*/  @!P0 BRA `(.L_x_4230) ;  /* 0x0000000000808947 */ /* 0x000fea0003800000 */
.L_x_4235:
[--C-:B------:R-:W-:Y:S01]  /*68e0*/  IMAD.MOV.U32 R10, RZ, RZ, R4.reuse ;  /* 0x000000ffff0a7224 */ /* 0x100fe200078e0004 */
[----:B------:R-:W-:Y:S01]  /*68f0*/  SHF.R.U32.HI R4, RZ, 0x1, R4 ;  /* 0x00000001ff047819 */ /* 0x000fe20000011604 */
[----:B------:R-:W-:Y:S03]  /*6900*/  BSSY.RECONVERGENT B0, `(.L_x_4231) ;  /* 0x0000019000007945 */ /* 0x000fe60003800200 */
[----:B------:R-:W-:-:S13]  /*6910*/  ISETP.GE.U32.AND P0, PT, R0, R4, PT ;  /* 0x000000040000720c */ /* 0x000fda0003f06070 */
[----:B-123--:R-:W-:Y:S05]  /*6920*/  @P0 BRA `(.L_x_4232) ;  /* 0x0000000000580947 */ /* 0x00efea0003800000 */
[----:B------:R-:W-:Y:S01]  /*6930*/  IADD3 R9, PT, PT, R5, R4, RZ ;  /* 0x0000000405097210 */ /* 0x000fe20007ffe0ff */
[----:B------:R-:W-:Y:S01]  /*6940*/  LDS.S8 R8, [R0+UR6] ;  /* 0x0000000600087984 */ /* 0x000fe20008000200 */
[----:B------:R-:W-:Y:S01]  /*6950*/  LEA R12, R4, R3, 0x3 ;  /* 0x00000003040c7211 */ /* 0x000fe200078e18ff */
[----:B------:R-:W-:Y:S02]  /*6960*/  BSSY.RELIABLE B1, `(.L_x_4233) ;  /* 0x0000010000017945 */ /* 0x000fe40003800100 */
[----:B------:R-:W2:Y:S02]  /*6970*/  LDS.S8 R11, [R9] ;  /* 0x00000000090b7984 */ /* 0x000ea40000000200 */
[----:B--2---:R-:W-:-:S13]  /*6980*/  ISETP.GE.AND P0, PT, R8, R11, PT ;  /* 0x0000000b0800720c */ /* 0x004fda0003f06270 */
[----:B-1----:R1:W2:Y:S01]  /*6990*/  @!P0 LDS.64 R6, [R12] ;  /* 0x000000000c068984 */ /* 0x0022a20000000a00 */
[----:B------:R-:W-:Y:S05]  /*69a0*/  @!P0 BRA `(.L_x_4234) ;  /* 0x00000000002c8947 */ /* 0x000fea0003800000 */
[----:B------:R-:W-:-:S13]  /*69b0*/  ISETP.NE.AND P0, PT, R8, R11, PT ;  /* 0x0000000b0800720c */ /* 0x000fda0003f05270 */
[----:B------:R-:W-:Y:S05]  /*69c0*/  @P0 BREAK.RELIABLE B1 ;  /* 0x0000000000010942 */ /* 0x000fea0003800100 */
[----:B------:R-:W-:Y:S05]  /*69d0*/  @P0 BRA `(.L_x_4232) ;  /* 0x00000000002c0947 */ /* 0x000fea0003800000 */
[----:B------:R-:W-:Y:S04]  /*69e0*/  LDS.64 R8, [R12] ;  /* 0x000000000c087984 */ /* 0x000fe80000000a00 */
[----:B--2---:R-:W2:Y:S02]  /*69f0*/  LDS.64 R6, [R3] ;  /* 0x0000000003067984 */ /* 0x004ea40000000a00 */
[----:B--2---:R-:W-:-:S04]  /*6a00*/  ISETP.GT.U32.AND P0, PT, R6, R8, PT ;  /* 0x000000080600720c */ /* 0x004fc80003f04070 */
[----:B------:R-:W-:-:S13]  /*6a10*/  ISETP.GT.AND.EX P0, PT, R7, R9, PT, P0 ;  /* 0x000000090700720c */ /* 0x000fda0003f04300 */
[----:B------:R-:W-:Y:S05]  /*6a20*/  @!P0 BREAK.RELIABLE B1 ;  /* 0x0000000000018942 */ /* 0x000fea0003800100 */
[----:B------:R-:W-:Y:S05]  /*6a30*/  @!P0 BRA `(.L_x_4232) ;  /* 0x0000000000148947 */ /* 0x000fea0003800000 */
[----:B------:R-:W-:Y:S01]  /*6a40*/  IMAD.MOV.U32 R6, RZ, RZ, R8 ;  /* 0x000000ffff067224 */ /* 0x000fe200078e0008 */
[----:B------:R-:W-:-:S07]  /*6a50*/  MOV R7, R9 ;  /* 0x0000000900077202 */ /* 0x000fce0000000f00 */
.L_x_4234:
[----:B------:R-:W-:Y:S05]  /*6a60*/  BSYNC.RELIABLE B1 ;  /* 0x0000000000017941 */ /* 0x000fea0003800100 */
.L_x_4233:
[----:B------:R3:W-:Y:S04]  /*6a70*/  STS.U8 [R0+UR6], R11 ;  /* 0x0000000b00007988 */ /* 0x0007e80008000006 */
[----:B--2---:R3:W-:Y:S02]  /*6a80*/  STS.64 [R3], R6 ;  /* 0x0000000603007388 */ /* 0x0047e40000000a00 */
.L_x_4232:
[----:B------:R-:W-:Y:S05]  /*6a90*/  BSYNC.RECONVERGENT B0 ;  /* 0x0000000000007941 */ /* 0x000fea0003800200 */
.L_x_4231:
[----:B------:R-:W-:Y:S05]  /*6aa0*/  WARPSYNC.ALL ;  /* 0x0000000000007948 */ /* 0x000fea0003800000 */
[----:B------:R-:W-:Y:S01]  /*6ab0*/  BAR.SYNC.DEFER_BLOCKING 0x0 ;  /* 0x0000000000007b1d */ /* 0x000fe20000010000 */
[----:B------:R-:W-:-:S13]  /*6ac0*/  ISETP.GT.U32.AND P0, PT, R10, 0x83, PT ;  /* 0x000000830a00780c */ /* 0x000fda0003f04070 */
[----:B------:R-:W-:Y:S05]  /*6ad0*/  @P0 BRA `(.L_x_4235) ;  /* 0xfffffffc00800947 */ /* 0x000fea000383ffff */
.L_x_4230:
        /* <DEDUP_REMOVED lines=19> */
.L_x_4238:
[----:B------:R-:W-:Y:S05]  /*6c10*/  BSYNC.RELIABLE B1 ;  /* 0x0000000000017941 */ /* 0x000fea0003800100 */
.L_x_4237:
[----:B------:R-:W4:Y:S04]  /*6c20*/  LDS.64 R4, [R3+0x100] ;  /* 0x0001000003047984 */ /* 0x000f280000000a00 */
[----:B----4-:R-:W-:Y:S04]  /*6c30*/  STS.64 [R3], R4 ;  /* 0x0000000403007388 */ /* 0x010fe80000000a00 */
[----:B-123--:R-:W1:Y:S04]  /*6c40*/  LDS.U8 R7, [R0+UR6+0x20] ;  /* 0x0000200600077984 */ /* 0x00ee680008000000 */
[----:B-1----:R4:W-:Y:S02]  /*6c50*/  STS.U8 [R0+UR6], R7 ;  /* 0x0000000700007988 */ /* 0x0029e40008000006 */
.L_x_4239:
[----:B------:R-:W-:Y:S05]  /*6c60*/  BSYNC.RECONVERGENT B0 ;  /* 0x0000000000007941 */ /* 0x000fea0003800200 */
.L_x_4236:
        /* <DEDUP_REMOVED lines=18> */
.L_x_4242:
[----:B------:R-:W-:Y:S05]  /*6d90*/  BSYNC.RELIABLE B2 ;  /* 0x0000000000027941 */ /* 0x000fea0003800100 */
.L_x_4241:
[----:B------:R-:W5:Y:S04]  /*6da0*/  LDS.64 R4, [R3+0x80] ;  /* 0x0000800003047984 */ /* 0x000f680000000a00 */
[----:B-----5:R-:W-:Y:S04]  /*6db0*/  STS.64 [R3], R4 ;  /* 0x0000000403007388 */ /* 0x020fe80000000a00 */
[----:B-1234-:R-:W1:Y:S04]  /*6dc0*/  LDS.U8 R7, [R0+UR6+0x10] ;  /* 0x0000100600077984 */ /* 0x01ee680008000000 */
[----:B-1----:R1:W-:Y:S02]  /*6dd0*/  STS.U8 [R0+UR6], R7 ;  /* 0x0000000700007988 */ /* 0x0023e40008000006 */
.L_x_4243:
[----:B------:R-:W-:Y:S05]  /*6de0*/  BSYNC.RECONVERGENT B0 ;  /* 0x0000000000007941 */ /* 0x000fea0003800200 */
.L_x_4240:
        /* <DEDUP_REMOVED lines=18> */
.L_x_4246:
[----:B------:R-:W-:Y:S05]  /*6f10*/  BSYNC.RELIABLE B3 ;  /* 0x0000000000037941 */ /* 0x000fea0003800100 */
.L_x_4245:
[----:B------:R-:W5:Y:S04]  /*6f20*/  LDS.64 R4, [R3+0x40] ;  /* 0x0000400003047984 */ /* 0x000f680000000a00 */
[----:B-----5:R-:W-:Y:S04]  /*6f30*/  STS.64 [R3], R4 ;  /* 0x0000000403007388 */ /* 0x020fe80000000a00 */
[----:B-1234-:R-:W1:Y:S04]  /*6f40*/  LDS.U8 R7, [R0+UR6+0x8] ;  /* 0x0000080600077984 */ /* 0x01ee680008000000 */
[----:B-1----:R1:W-:Y:S02]  /*6f50*/  STS.U8 [R0+UR6], R7 ;  /* 0x0000000700007988 */ /* 0x0023e40008000006 */
.L_x_4247:
[----:B------:R-:W-:Y:S05]  /*6f60*/  BSYNC.RECONVERGENT B0 ;  /* 0x0000000000007941 */ /* 0x000fea0003800200 */
.L_x_4244:
        /* <DEDUP_REMOVED lines=18> */
.L_x_4250:
[----:B------:R-:W-:Y:S05]  /*7090*/  BSYNC.RELIABLE B4 ;  /* 0x0000000000047941 */ /* 0x000fea0003800100 */
.L_x_4249:
[----:B------:R-:W5:Y:S04]  /*70a0*/  LDS.64 R4, [R3+0x20] ;  /* 0x0000200003047984 */ /* 0x000f680000000a00 */
[----:B-----5:R-:W-:Y:S04]  /*70b0*/  STS.64 [R3], R4 ;  /* 0x0000000403007388 */ /* 0x020fe80000000a00 */
[----:B-1234-:R-:W1:Y:S04]  /*70c0*/  LDS.U8 R7, [R0+UR6+0x4] ;  /* 0x0000040600077984 */ /* 0x01ee680008000000 */
[----:B-1----:R1:W-:Y:S02]  /*70d0*/  STS.U8 [R0+UR6], R7 ;  /* 0x0000000700007988 */ /* 0x0023e40008000006 */
.L_x_4251:
[----:B------:R-:W-:Y:S05]  /*70e0*/  BSYNC.RECONVERGENT B0 ;  /* 0x0000000000007941 */ /* 0x000fea0003800200 */
.L_x_4248:
        /* <DEDUP_REMOVED lines=18> */
.L_x_4254:
[----:B------:R-:W-:Y:S05]  /*7210*/  BSYNC.RELIABLE B5 ;  /* 0x0000000000057941 */ /* 0x000fea0003800100 */
.L_x_4253:
[----:B------:R-:W5:Y:S04]  /*7220*/  LDS.64 R4, [R3+0x10] ;  /* 0x0000100003047984 */ /* 0x000f680000000a00 */
[----:B-----5:R-:W-:Y:S04]  /*7230*/  STS.64 [R3], R4 ;  /* 0x0000000403007388 */ /* 0x020fe80000000a00 */
[----:B-1234-:R-:W1:Y:S04]  /*7240*/  LDS.U8 R7, [R0+UR6+0x2] ;  /* 0x0000020600077984 */ /* 0x01ee680008000000 */
[----:B-1----:R1:W-:Y:S02]  /*7250*/  STS.U8 [R0+UR6], R7 ;  /* 0x0000000700007988 */ /* 0x0023e40008000006 */
.L_x_4255:
[----:B------:R-:W-:Y:S05]  /*7260*/  BSYNC.RECONVERGENT B0 ;  /* 0x0000000000007941 */ /* 0x000fea0003800200 */
.L_x_4252:
        /* <DEDUP_REMOVED lines=18> */
.L_x_4258:
[----:B------:R-:W-:Y:S05]  /*7390*/  BSYNC.RELIABLE B6 ;  /* 0x0000000000067941 */ /* 0x000fea0003800100 */
.L_x_4257:
[----:B------:R-:W5:Y:S04]  /*73a0*/  LDS.64 R4, [R3+0x8] ;  /* 0x0000080003047984 */ /* 0x000f680000000a00 */
[----:B-----5:R-:W-:Y:S04]  /*73b0*/  STS.64 [R3], R4 ;  /* 0x0000000403007388 */ /* 0x020fe80000000a00 */
[----:B-1234-:R-:W1:Y:S04]  /*73c0*/  LDS.U8 R7, [R0+UR6+0x1] ;  /* 0x0000010600077984 */ /* 0x01ee680008000000 */
[----:B-1----:R1:W-:Y:S02]  /*73d0*/  STS.U8 [R0+UR6], R7 ;  /* 0x0000000700007988 */ /* 0x0023e40008000006 */
.L_x_4259:
[----:B------:R-:W-:Y:S05]  /*73e0*/  BSYNC.RECONVERGENT B0 ;  /* 0x0000000000007941 */ /* 0x000fea0003800200 */
.L_x_4256:
[----:B------:R-:W-:Y:S05]  /*73f0*/  WARPSYNC.ALL ;  /* 0x0000000000007948 */ /* 0x000fea0003800000 */
[----:B------:R-:W-:-:S13]  /*7400*/  ISETP.NE.AND P0, PT, R0, RZ, PT ;  /* 0x000000ff0000720c */ /* 0x000fda0003f05270 */
[----:B------:R-:W-:Y:S05]  /*7410*/  @P0 EXIT ;  /* 0x000000000000094d */ /* 0x000fea0003800000 */
[----:B------:R-:W5:Y:S01]  /*7420*/  S2UR UR5, SR_CgaCtaId ;  /* 0x00000000000579c3 */ /* 0x000f620000008800 */
[----:B------:R-:W-:Y:S01]  /*7430*/  UMOV UR4, 0x400 ;  /* 0x0000040000047882 */ /* 0x000fe20000000000 */
[----:B------:R-:W2:Y:S01]  /*7440*/  LDCU.64 UR14, c[0x0][0x3c8] ;  /* 0x00007900ff0e77ac */ /* 0x000ea20008000a00 */
[----:B01-3--:R-:W-:Y:S01]  /*7450*/  LDS.64 R2, [R2+UR6] ;  /* 0x0000000602027984 */ /* 0x00bfe20008000a00 */
[----:B------:R-:W0:Y:S01]  /*7460*/  LDCU.64 UR16, c[0x0][0x380] ;  /* 0x00007000ff1077ac */ /* 0x000e220008000a00 */
[----:B------:R-:W1:Y:S01]  /*7470*/  LDCU.64 UR18, c[0x0][0x390] ;  /* 0x00007200ff1277ac */ /* 0x000e620008000a00 */
[----:B--2---:R-:W-:Y:S02]  /*7480*/  UIMAD UR8, UR12, UR14, URZ ;  /* 0x0000000e0c0872a4 */ /* 0x004fe4000f8e02ff */
        /* <DEDUP_REMOVED lines=14> */
[----:B----4-:R-:W-:-:S03]  /*7570*/  MOV R7, UR4 ;  /* 0x0000000400077c02 */ /* 0x010fc60008000f00 */
[----:B--2---:R-:W-:Y:S04]  /*7580*/  STG.E.U8 desc[UR20][R4.64], R9 ;  /* 0x0000000904007986 */ /* 0x004fe8000c101114 */
[----:B------:R-:W-:Y:S01]  /*7590*/  STG.E.64 desc[UR20][R6.64], R2 ;  /* 0x0000000206007986 */ /* 0x000fe2000c101b14 */
[----:B------:R-:W-:Y:S05]  /*75a0*/  EXIT ;  /* 0x000000000000794d */ /* 0x000fea0003800000 */
        .weak           $__internal_44_$__cuda_sm20_div_s64
        .type           $__internal_44_$__cuda_sm20_div_s64,@function
        .size           $__internal_44_$__cuda_sm20_div_s64,($__internal_45_$__cuda_sm20_rem_s64 - $__internal_44_$__cuda_sm20_div_s64)
$__internal_44_$__cuda_sm20_div_s64:
        /* <DEDUP_REMOVED lines=82> */
[----:B------:R-:W-:Y:S06]  /*7ad0*/  RET.REL.NODEC R10 `(nkd_i8) ;  /* 0xffffff840a487950 */ /* 0x000fec0003c3ffff */
        .weak           $__internal_45_$__cuda_sm20_rem_s64
        .type           $__internal_45_$__cuda_sm20_rem_s64,@function
        .size           $__internal_45_$__cuda_sm20_rem_s64,(.L_x_4881 - $__internal_45_$__cuda_sm20_rem_s64)
$__internal_45_$__cuda_sm20_rem_s64:
        /* <DEDUP_REMOVED lines=76> */
[----:B------:R-:W-:Y:S06]  /*7fa0*/  RET.REL.NODEC R30 `(nkd_i8) ;  /* 0xffffff801e147950 */ /* 0x000fec0003c3ffff */
.L_x_4260:
        /* <DEDUP_REMOVED lines=13> */
.L_x_4881:


//--------------------- .text.contiguous_reduce2_i8 --------------------------
	.section	.text.contiguous_reduce2_i8,"ax",@progbits
	.align	128
        .global         contiguous_reduce2_i8
        .type           contiguous_reduce2_i8,@function
        .size           contiguous_reduce2_i8,(.L_x_4945 - contiguous_reduce2_i8)
        .other          contiguous_reduce2_i8,@"STO_CUDA_ENTRY STV_DEFAULT"
contiguous_reduce2_i8:
.text.contiguous_reduce2_i8:
[----:B------:R-:W-:Y:S01]  /*0000*/  LDC R1, c[0x0][0x37c] ;  /* 0x0000df00ff017b82 */ /* 0x000fe20000000800 */
[----:B------:R-:W0:Y:S07]  /*0010*/  S2R R0, SR_CTAID.X ;  /* 0x0000000000007919 */ /* 0x000e2e0000002500 */
[----:B------:R-:W1:Y:S01]  /*0020*/  S2UR UR5, SR_CgaCtaId ;  /* 0x00000000000579c3 */ /* 0x000e620000008800 */
[----:B------:R-:W-:Y:S01]  /*0030*/  UMOV UR4, 0x400 ;  /* 0x0000040000047882 */ /* 0x000fe20000000000 */
[----:B------:R-:W2:Y:S01]  /*0040*/  LDCU.64 UR6, c[0x0][0x398] ;  /* 0x00007300ff0677ac */ /* 0x000ea20008000a00 */
[----:B------:R-:W3:Y:S01]  /*0050*/  S2R R2, SR_TID.X ;  /* 0x0000000000027919 */ /* 0x000ee20000002100 */
[----:B------:R-:W-:Y:S01]  /*0060*/  IMAD.MOV.U32 R10, RZ, RZ, 0x80 ;  /* 0x00000080ff0a7424 */ /* 0x000fe200078e00ff */
[----:B------:R-:W-:Y:S01]  /*0070*/  BSSY.RECONVERGENT B0, `(.L_x_4261) ;  /* 0x0000048000007945 */ /* 0x000fe20003800200 */
[----:B------:R-:W4:Y:S02]  /*0080*/  LDCU.64 UR8, c[0x0][0x358] ;  /* 0x00006b00ff0877ac */ /* 0x000f240008000a00 */
        /* <DEDUP_REMOVED lines=12> */
[----:B------:R0:W-:Y:S02]  /*0150*/  STS.U8 [R2+UR4], R10 ;  /* 0x0000000a02007988 */ /* 0x0001e40008000004 */
[----:B------:R-:W-:-:S13]  /*0160*/  ISETP.GE.U32.AND.EX P0, PT, RZ, UR7, PT, P0 ;  /* 0x00000007ff007c0c */ /* 0x000fda000bf06100 */
[----:B0---4-:R-:W-:Y:S05]  /*0170*/  @P0 BRA `(.L_x_4262) ;  /* 0x0000000000a80947 */ /* 0x011fea0003800000 */
[----:B------:R-:W0:Y:S02]  /*0180*/  LDCU.64 UR10, c[0x0][0x390] ;  /* 0x00007200ff0a77ac */ /* 0x000e240008000a00 */
[----:B0-----:R-:W-:Y:S02]  /*0190*/  IADD3 R10, P0, PT, R8, UR10, RZ ;  /* 0x0000000a080a7c10 */ /* 0x001fe4000ff1e0ff */
[----:B------:R-:W-:-:S03]  /*01a0*/  IADD3 R12, P1, PT, R6, UR10, RZ ;  /* 0x0000000a060c7c10 */ /* 0x000fc6000ff3e0ff */
[----:B------:R-:W-:Y:S02]  /*01b0*/  IMAD.X R11, RZ, RZ, UR11, P0 ;  /* 0x0000000bff0b7e24 */ /* 0x000fe400080e06ff */
[----:B------:R-:W-:-:S03]  /*01c0*/  IMAD.X R13, RZ, RZ, UR11, P1 ;  /* 0x0000000bff0d7e24 */ /* 0x000fc600088e06ff */
[----:B------:R-:W2:Y:S04]  /*01d0*/  LDG.E.S8 R15, desc[UR8][R10.64] ;  /* 0x000000080a0f7981 */ /* 0x000ea8000c1e1300 */
[----:B------:R-:W2:Y:S02]  /*01e0*/  LDG.E.S8 R14, desc[UR8][R12.64] ;  /* 0x000000080c0e7981 */ /* 0x000ea4000c1e1300 */
[----:B--2---:R-:W-:-:S13]  /*01f0*/  ISETP.GE.AND P0, PT, R15, R14, PT ;  /* 0x0000000e0f00720c */ /* 0x004fda0003f06270 */
[----:B------:R-:W-:Y:S05]  /*0200*/  @P0 BRA `(.L_x_4263) ;  /* 0x0000000000140947 */ /* 0x000fea0003800000 */
[----:B------:R-:W0:Y:S02]  /*0210*/  LDCU.64 UR10, c[0x0][0x388] ;  /* 0x00007100ff0a77ac */ /* 0x000e240008000a00 */
[----:B0-----:R-:W-:-:S04]  /*0220*/  LEA R8, P0, R6, UR10, 0x3 ;  /* 0x0000000a06087c11 */ /* 0x001fc8000f8018ff */
[----:B------:R-:W-:-:S06]  /*0230*/  LEA.HI.X R9, R6, UR11, RZ, 0x3, P0 ;  /* 0x0000000b06097c11 */ /* 0x000fcc00080f1cff */
[----:B------:R-:W5:Y:S01]  /*0240*/  LDG.E.64 R8, desc[UR8][R8.64] ;  /* 0x0000000808087981 */ /* 0x000f62000c1e1b00 */
[----:B------:R-:W-:Y:S05]  /*0250*/  BRA `(.L_x_4264) ;  /* 0x0000000000547947 */ /* 0x000fea0003800000 */
.L_x_4263:
        /* <DEDUP_REMOVED lines=8> */
.L_x_4266:
        /* <DEDUP_REMOVED lines=13> */
.L_x_4264:
[----:B------:R2:W-:Y:S04]  /*03b0*/  STS.U8 [R2+UR4], R14 ;  /* 0x0000000e02007988 */ /* 0x0005e80008000004 */
[----:B-----5:R2:W-:Y:S01]  /*03c0*/  STS.64 [R4], R8 ;  /* 0x0000000804007388 */ /* 0x0205e20000000a00 */
[----:B------:R-:W-:Y:S05]  /*03d0*/  BRA `(.L_x_4268) ;  /* 0x0000000000447947 */ /* 0x000fea0003800000 */
.L_x_4267:
[----:B------:R-:W-:Y:S05]  /*03e0*/  BSYNC.RELIABLE B1 ;  /* 0x0000000000017941 */ /* 0x000fea0003800100 */
.L_x_4265:
[----:B------:R1:W-:Y:S04]  /*03f0*/  STS.U8 [R2+UR4], R15 ;  /* 0x0000000f02007988 */ /* 0x0003e80008000004 */
[----:B-----5:R1:W-:Y:S01]  /*0400*/  STS.64 [R4], R8 ;  /* 0x0000000804007388 */ /* 0x0203e20000000a00 */
[----:B------:R-:W-:Y:S05]  /*0410*/  BRA `(.L_x_4268) ;  /* 0x0000000000347947 */ /* 0x000fea0003800000 */
.L_x_4262:
        /* <DEDUP_REMOVED lines=13> */
.L_x_4268:
[----:B------:R-:W-:Y:S05]  /*04f0*/  BSYNC.RECONVERGENT B0 ;  /* 0x0000000000007941 */ /* 0x000fea0003800200 */
.L_x_4261:
[----:B------:R-:W-:Y:S05]  /*0500*/  WARPSYNC.ALL ;  /* 0x0000000000007948 */ /* 0x000fea0003800000 */
[----:B------:R-:W-:Y:S01]  /*0510*/  BAR.SYNC.DEFER_BLOCKING 0x0 ;  /* 0x0000000000007b1d */ /* 0x000fe20000010000 */
[----:B------:R-:W-:-:S13]  /*0520*/  ISETP.GE.U32.AND P0, PT, R7, 0x42, PT ;  /* 0x000000420700780c */ /* 0x000fda0003f06070 */
[----:B------:R-:W-:Y:S05]  /*0530*/  @!P0 BRA `(.L_x_4269) ;  /* 0x0000000000808947 */ /* 0x000fea0003800000 */
.L_x_4274:
[--C-:B0-----:R-:W-:Y:S01]  /*0540*/  IMAD.MOV.U32 R12, RZ, RZ, R7.reuse ;  /* 0x000000ffff0c7224 */ /* 0x101fe200078e0007 */
[----:B------:R-:W-:Y:S01]  /*0550*/  SHF.R.U32.HI R7, RZ, 0x1, R7 ;  /* 0x00000001ff077819 */ /* 0x000fe20000011607 */
[----:B------:R-:W-:Y:S03]  /*0560*/  BSSY.RECONVERGENT B0, `(.L_x_4270) ;  /* 0x0000019000007945 */ /* 0x000fe60003800200 */
[----:B------:R-:W-:-:S13]  /*0570*/  ISETP.GE.U32.AND P0, PT, R2, R7, PT ;  /* 0x000000070200720c */ /* 0x000fda0003f06070 */
[----:B---3--:R-:W-:Y:S05]  /*0580*/  @P0 BRA `(.L_x_4271) ;  /* 0x0000000000580947 */ /* 0x008fea0003800000 */
[----:B------:R-:W-:Y:S01]  /*0590*/  IMAD.IADD R10, R5, 0x1, R7 ;  /* 0x00000001050a7824 */ /* 0x000fe200078e0207 */
[----:B------:R-:W-:Y:S01]  /*05a0*/  LDS.S8 R6, [R2+UR4] ;  /* 0x0000000402067984 */ /* 0x000fe20008000200 */
[----:B------:R-:W-:Y:S01]  /*05b0*/  IMAD R11, R7, 0x8, R4 ;  /* 0x00000008070b7824 */ /* 0x000fe200078e0204 */
[----:B------:R-:W-:Y:S02]  /*05c0*/  BSSY.RELIABLE B1, `(.L_x_4272) ;  /* 0x0000010000017945 */ /* 0x000fe40003800100 */
[----:B------:R-:W0:Y:S02]  /*05d0*/  LDS.S8 R13, [R10] ;  /* 0x000000000a0d7984 */ /* 0x000e240000000200 */
[----:B0-----:R-:W-:-:S13]  /*05e0*/  ISETP.GE.AND P0, PT, R6, R13, PT ;  /* 0x0000000d0600720c */ /* 0x001fda0003f06270 */
        /* <DEDUP_REMOVED lines=13> */
.L_x_4273:
[----:B------:R-:W-:Y:S05]  /*06c0*/  BSYNC.RELIABLE B1 ;  /* 0x0000000000017941 */ /* 0x000fea0003800100 */
.L_x_4272:
[----:B------:R3:W-:Y:S04]  /*06d0*/  STS.U8 [R2+UR4], R13 ;  /* 0x0000000d02007988 */ /* 0x0007e80008000004 */
[----:B-1----:R3:W-:Y:S02]  /*06e0*/  STS.64 [R4], R8 ;  /* 0x0000000804007388 */ /* 0x0027e40000000a00 */
.L_x_4271:
[----:B------:R-:W-:Y:S05]  /*06f0*/  BSYNC.RECONVERGENT B0 ;  /* 0x0000000000007941 */ /* 0x000fea0003800200 */
.L_x_4270:
[----:B------:R-:W-:Y:S05]  /*0700*/  WARPSYNC.ALL ;  /* 0x0000000000007948 */ /* 0x000fea0003800000 */
[----:B------:R-:W-:Y:S01]  /*0710*/  BAR.SYNC.DEFER_BLOCKING 0x0 ;  /* 0x0000000000007b1d */ /* 0x000fe20000010000 */
[----:B------:R-:W-:-:S13]  /*0720*/  ISETP.GT.U32.AND P0, PT, R12, 0x83, PT ;  /* 0x000000830c00780c */ /* 0x000fda0003f04070 */
[----:B------:R-:W-:Y:S05]  /*0730*/  @P0 BRA `(.L_x_4274) ;  /* 0xfffffffc00800947 */ /* 0x000fea000383ffff */
.L_x_4269:
        /* <DEDUP_REMOVED lines=19> */
.L_x_4277:
[----:B------:R-:W-:Y:S05]  /*0870*/  BSYNC.RELIABLE B0 ;  /* 0x0000000000007941 */ /* 0x000fea0003800100 */
.L_x_4276:
[----:B------:R-:W4:Y:S04]  /*0880*/  LDS.64 R6, [R4+0x100] ;  /* 0x0001000004067984 */ /* 0x000f280000000a00 */
[----:B----4-:R-:W-:Y:S04]  /*0890*/  STS.64 [R4], R6 ;  /* 0x0000000604007388 */ /* 0x010fe80000000a00 */
[----:B------:R-:W4:Y:S04]  /*08a0*/  LDS.U8 R5, [R2+UR4+0x20] ;  /* 0x0000200402057984 */ /* 0x000f280008000000 */
[----:B----4-:R4:W-:Y:S02]  /*08b0*/  STS.U8 [R2+UR4], R5 ;  /* 0x0000000502007988 */ /* 0x0109e40008000004 */
.L_x_4278:
[----:B------:R-:W-:Y:S05]  /*08c0*/  BSYNC.RECONVERGENT B1 ;  /* 0x0000000000017941 */ /* 0x000fea0003800200 */
.L_x_4275:
[----:B------:R-:W-:Y:S05]  /*08d0*/  WARPSYNC.ALL ;  /* 0x0000000000007948 */ /* 0x000fea0003800000 */
[----:B----4-:R-:W-:Y:S01]  /*08e0*/  LDS.S8 R5, [R2+UR4] ;  /* 0x0000000402057984 */ /* 0x010fe20008000200 */
        /* <DEDUP_REMOVED lines=16> */
.L_x_4281:
[----:B------:R-:W-:Y:S05]  /*09f0*/  BSYNC.RELIABLE B1 ;  /* 0x0000000000017941 */ /* 0x000fea0003800100 */
.L_x_4280:
[----:B------:R-:W4:Y:S04]  /*0a00*/  LDS.64 R6, [R4+0x80] ;  /* 0x0000800004067984 */ /* 0x000f280000000a00 */
[----:B----4-:R-:W-:Y:S04]  /*0a10*/  STS.64 [R4], R6 ;  /* 0x0000000604007388 */ /* 0x010fe80000000a00 */
[----:B------:R-:W4:Y:S04]  /*0a20*/  LDS.U8 R5, [R2+UR4+0x10] ;  /* 0x0000100402057984 */ /* 0x000f280008000000 */
[----:B----4-:R4:W-:Y:S02]  /*0a30*/  STS.U8 [R2+UR4], R5 ;  /* 0x0000000502007988 */ /* 0x0109e40008000004 */
.L_x_4282:
[----:B------:R-:W-:Y:S05]  /*0a40*/  BSYNC.RECONVERGENT B2 ;  /* 0x0000000000027941 */ /* 0x000fea0003800200 */
.L_x_4279:
        /* <DEDUP_REMOVED lines=18> */
.L_x_4285:
[----:B------:R-:W-:Y:S05]  /*0b70*/  BSYNC.RELIABLE B2 ;  /* 0x0000000000027941 */ /* 0x000fea0003800100 */
.L_x_4284:
[----:B------:R-:W4:Y:S04]  /*0b80*/  LDS.64 R6, [R4+0x40] ;  /* 0x0000400004067984 */ /* 0x000f280000000a00 */
[----:B----4-:R-:W-:Y:S04]  /*0b90*/  STS.64 [R4], R6 ;  /* 0x0000000604007388 */ /* 0x010fe80000000a00 */
[----:B------:R-:W4:Y:S04]  /*0ba0*/  LDS.U8 R5, [R2+UR4+0x8] ;  /* 0x0000080402057984 */ /* 0x000f280008000000 */
[----:B----4-:R4:W-:Y:S02]  /*0bb0*/  STS.U8 [R2+UR4], R5 ;  /* 0x0000000502007988 */ /* 0x0109e40008000004 */
.L_x_4286:
[----:B------:R-:W-:Y:S05]  /*0bc0*/  BSYNC.RECONVERGENT B3 ;  /* 0x0000000000037941 */ /* 0x000fea0003800200 */
.L_x_4283:
        /* <DEDUP_REMOVED lines=18> */
.L_x_4289:
[----:B------:R-:W-:Y:S05]  /*0cf0*/  BSYNC.RELIABLE B3 ;  /* 0x0000000000037941 */ /* 0x000fea0003800100 */
.L_x_4288:
[----:B------:R-:W4:Y:S04]  /*0d00*/  LDS.64 R6, [R4+0x20] ;  /* 0x0000200004067984 */ /* 0x000f280000000a00 */
[----:B----4-:R-:W-:Y:S04]  /*0d10*/  STS.64 [R4], R6 ;  /* 0x0000000604007388 */ /* 0x010fe80000000a00 */
[----:B------:R-:W4:Y:S04]  /*0d20*/  LDS.U8 R5, [R2+UR4+0x4] ;  /* 0x0000040402057984 */ /* 0x000f280008000000 */
[----:B----4-:R4:W-:Y:S02]  /*0d30*/  STS.U8 [R2+UR4], R5 ;  /* 0x0000000502007988 */ /* 0x0109e40008000004 */
.L_x_4290:
[----:B------:R-:W-:Y:S05]  /*0d40*/  BSYNC.RECONVERGENT B4 ;  /* 0x0000000000047941 */ /* 0x000fea0003800200 */
.L_x_4287:
        /* <DEDUP_REMOVED lines=18> */
.L_x_4293:
[----:B------:R-:W-:Y:S05]  /*0e70*/  BSYNC.RELIABLE B4 ;  /* 0x0000000000047941 */ /* 0x000fea0003800100 */
.L_x_4292:
[----:B------:R-:W4:Y:S04]  /*0e80*/  LDS.64 R6, [R4+0x10] ;  /* 0x0000100004067984 */ /* 0x000f280000000a00 */
[----:B----4-:R-:W-:Y:S04]  /*0e90*/  STS.64 [R4], R6 ;  /* 0x0000000604007388 */ /* 0x010fe80000000a00 */
[----:B------:R-:W4:Y:S04]  /*0ea0*/  LDS.U8 R5, [R2+UR4+0x2] ;  /* 0x0000020402057984 */ /* 0x000f280008000000 */
[----:B----4-:R4:W-:Y:S02]  /*0eb0*/  STS.U8 [R2+UR4], R5 ;  /* 0x0000000502007988 */ /* 0x0109e40008000004 */
.L_x_4294:
[----:B------:R-:W-:Y:S05]  /*0ec0*/  BSYNC.RECONVERGENT B5 ;  /* 0x0000000000057941 */ /* 0x000fea0003800200 */
.L_x_4291:
        /* <DEDUP_REMOVED lines=18> */
.L_x_4297:
[----:B------:R-:W-:Y:S05]  /*0ff0*/  BSYNC.RELIABLE B6 ;  /* 0x0000000000067941 */ /* 0x000fea0003800100 */
.L_x_4296:
[----:B------:R-:W4:Y:S04]  /*1000*/  LDS.64 R6, [R4+0x8] ;  /* 0x0000080004067984 */ /* 0x000f280000000a00 */
[----:B----4-:R-:W-:Y:S04]  /*1010*/  STS.64 [R4], R6 ;  /* 0x0000000604007388 */ /* 0x010fe80000000a00 */
[----:B------:R-:W4:Y:S04]  /*1020*/  LDS.U8 R5, [R2+UR4+0x1] ;  /* 0x0000010402057984 */ /* 0x000f280008000000 */
[----:B----4-:R4:W-:Y:S02]  /*1030*/  STS.U8 [R2+UR4], R5 ;  /* 0x0000000502007988 */ /* 0x0109e40008000004 */
.L_x_4298:
[----:B------:R-:W-:Y:S05]  /*1040*/  BSYNC.RECONVERGENT B5 ;  /* 0x0000000000057941 */ /* 0x000fea0003800200 */
.L_x_4295:
        /* <DEDUP_REMOVED lines=16> */
.L_x_4299:
        /* <DEDUP_REMOVED lines=11> */
.L_x_4945:


//--------------------- .text.uncontiguous_reduce_i8 --------------------------
	.section	.text.uncontiguous_reduce_i8,"ax",@progbits
	.align	128
        .global         uncontiguous_reduce_i8
        .type           uncontiguous_reduce_i8,@function
        .size           uncontiguous_reduce_i8,(.L_x_4883 - uncontiguous_reduce_i8)
        .other          uncontiguous_reduce_i8,@"STO_CUDA_ENTRY STV_DEFAULT"
uncontiguous_reduce_i8:
.text.uncontiguous_reduce_i8:
[----:B------:R-:W-:Y:S08]  /*0000*/  LDC R1, c[0x0][0x37c] ;  /* 0x0000df00ff017b82 */ /* 0x000ff00000000800 */
[----:B------:R-:W0:Y:S01]  /*0010*/  S2UR UR5, SR_CgaCtaId ;  /* 0x00000000000579c3 */ /* 0x000e220000008800 */
[----:B------:R-:W1:Y:S01]  /*0020*/  S2R R6, SR_TID.X ;  /* 0x0000000000067919 */ /* 0x000e620000002100 */
[----:B------:R-:W-:Y:S01]  /*0030*/  UMOV UR4, 0x400 ;  /* 0x0000040000047882 */ /* 0x000fe20000000000 */
[----:B------:R-:W2:Y:S01]  /*0040*/  LDCU.64 UR10, c[0x0][0x3b0] ;  /* 0x00007600ff0a77ac */ /* 0x000ea20008000a00 */
[----:B------:R-:W-:Y:S01]  /*0050*/  IMAD.MOV.U32 R5, RZ, RZ, 0x80 ;  /* 0x00000080ff057424 */ /* 0x000fe200078e00ff */
[----:B------:R-:W-:Y:S01]  /*0060*/  BSSY.RECONVERGENT B0, `(.L_x_4300) ;  /* 0x0000673000007945 */ /* 0x000fe20003800200 */
[----:B------:R-:W3:Y:S02]  /*0070*/  LDCU UR12, c[0x0][0x3a8] ;  /* 0x00007500ff0c77ac */ /* 0x000ee40008000800 */
[----:B------:R-:W4:Y:S01]  /*0080*/  S2UR UR6, SR_CTAID.X ;  /* 0x00000000000679c3 */ /* 0x000f220000002500 */
[----:B------:R-:W1:Y:S07]  /*0090*/  LDCU.64 UR8, c[0x0][0x358] ;  /* 0x00006b00ff0877ac */ /* 0x000e6e0008000a00 */
[----:B------:R-:W4:Y:S01]  /*00a0*/  LDC R4, c[0x0][0x360] ;  /* 0x0000d800ff047b82 */ /* 0x000f220000000800 */
[----:B0-----:R-:W-:-:S06]  /*00b0*/  ULEA UR4, UR5, UR4, 0x18 ;  /* 0x0000000405047291 */ /* 0x001fcc000f8ec0ff */
[----:B-1----:R-:W-:Y:S02]  /*00c0*/  VIADD R0, R6, UR4 ;  /* 0x0000000406007c36 */ /* 0x002fe40008000000 */
[C---:B----4-:R-:W-:Y:S01]  /*00d0*/  IMAD R17, R4.reuse, UR6, RZ ;  /* 0x0000000604117c24 */ /* 0x050fe2000f8e02ff */
[----:B------:R-:W-:Y:S01]  /*00e0*/  IADD3 R3, PT, PT, R4, UR4, RZ ;  /* 0x0000000404037c10 */ /* 0x000fe2000fffe0ff */
[----:B---3--:R-:W-:-:S03]  /*00f0*/  UIADD3 UR6, UPT, UPT, UR12, -0x1, URZ ;  /* 0xffffffff0c067890 */ /* 0x008fc6000fffe0ff */
[----:B------:R-:W-:Y:S01]  /*0100*/  LEA R16, R17, R6, 0x1 ;  /* 0x0000000611107211 */ /* 0x000fe200078e08ff */
[----:B------:R-:W-:Y:S02]  /*0110*/  HFMA2 R17, -RZ, RZ, 0, 0 ;  /* 0x00000000ff117431 */ /* 0x000fe400000001ff */
[----:B------:R-:W-:Y:S01]  /*0120*/  IMAD R2, R6, 0x8, R3 ;  /* 0x0000000806027824 */ /* 0x000fe200078e0203 */
[----:B------:R-:W-:Y:S01]  /*0130*/  MOV R3, R4 ;  /* 0x0000000400037202 */ /* 0x000fe20000000f00 */
[----:B------:R-:W-:-:S03]  /*0140*/  IMAD.IADD R18, R16, 0x1, R4 ;  /* 0x0000000110127824 */ /* 0x000fc600078e0204 */
[----:B------:R0:W-:Y:S02]  /*0150*/  STS.64 [R2], R16 ;  /* 0x0000001002007388 */ /* 0x0001e40000000a00 */
[----:B--2---:R-:W-:Y:S02]  /*0160*/  ISETP.GE.U32.AND P0, PT, R18, UR10, PT ;  /* 0x0000000a12007c0c */ /* 0x004fe4000bf06070 */
[----:B------:R0:W-:Y:S02]  /*0170*/  STS.U8 [R6+UR4], R5 ;  /* 0x0000000506007988 */ /* 0x0001e40008000004 */
        /* <DEDUP_REMOVED lines=28> */
.L_x_4328:
        /* <DEDUP_REMOVED lines=30> */
[----:B------:R-:W-:Y:S01]  /*0520*/  IMAD R12, R26, R21, R20 ;  /* 0x000000151a0c7224 */ /* 0x000fe200078e0214 */
[----:B------:R-:W-:Y:S01]  /*0530*/  MOV R21, RZ ;  /* 0x000000ff00157202 */ /* 0x000fe20000000f00 */
[----:B------:R-:W-:Y:S01]  /*0540*/  IMAD.MOV.U32 R20, RZ, RZ, R9 ;  /* 0x000000ffff147224 */ /* 0x000fe200078e0009 */
[----:B------:R-:W-:Y:S06]  /*0550*/  BRA `(.L_x_4306) ;  /* 0x0000000000387947 */ /* 0x000fec0003800000 */
.L_x_4305:
[----:B------:R-:W-:Y:S01]  /*0560*/  IMAD.MOV.U32 R14, RZ, RZ, R20 ;  /* 0x000000ffff0e7224 */ /* 0x000fe200078e0014 */
[----:B------:R-:W-:Y:S01]  /*0570*/  MOV R9, R21 ;  /* 0x0000001500097202 */ /* 0x000fe20000000f00 */
[----:B------:R-:W-:Y:S01]  /*0580*/  IMAD.MOV.U32 R12, RZ, RZ, R26 ;  /* 0x000000ffff0c7224 */ /* 0x000fe200078e001a */
[----:B------:R-:W-:Y:S02]  /*0590*/  MOV R13, R27 ;  /* 0x0000001b000d7202 */ /* 0x000fe40000000f00 */
[----:B------:R-:W-:-:S07]  /*05a0*/  MOV R8, 0x5c0 ;  /* 0x000005c000087802 */ /* 0x000fce0000000f00 */
[----:B------:R-:W-:Y:S05]  /*05b0*/  CALL.REL.NOINC `($__internal_46_$__cuda_sm20_div_s64) ;  /* 0x0000006c008c7944 */ /* 0x000fea0003c00000 */
        /* <DEDUP_REMOVED lines=8> */
.L_x_4306:
[----:B------:R-:W-:Y:S05]  /*0640*/  BSYNC.RECONVERGENT B1 ;  /* 0x0000000000017941 */ /* 0x000fea0003800200 */
.L_x_4304:
        /* <DEDUP_REMOVED lines=36> */
.L_x_4308:
[----:B------:R-:W-:Y:S01]  /*0890*/  MOV R14, R28 ;  /* 0x0000001c000e7202 */ /* 0x000fe20000000f00 */
[----:B------:R-:W-:Y:S01]  /*08a0*/  IMAD.MOV.U32 R9, RZ, RZ, R29 ;  /* 0x000000ffff097224 */ /* 0x000fe200078e001d */
[----:B------:R-:W-:Y:S01]  /*08b0*/  MOV R12, R26 ;  /* 0x0000001a000c7202 */ /* 0x000fe20000000f00 */
[----:B------:R-:W-:Y:S01]  /*08c0*/  IMAD.MOV.U32 R13, RZ, RZ, R27 ;  /* 0x000000ffff0d7224 */ /* 0x000fe200078e001b */
[----:B------:R-:W-:-:S07]  /*08d0*/  MOV R8, 0x8f0 ;  /* 0x000008f000087802 */ /* 0x000fce0000000f00 */
[----:B------:R-:W-:Y:S05]  /*08e0*/  CALL.REL.NOINC `($__internal_46_$__cuda_sm20_div_s64) ;  /* 0x0000006800c07944 */ /* 0x000fea0003c00000 */
[----:B------:R-:W-:-:S04]  /*08f0*/  IADD3 R31, P0, PT, RZ, -R14, RZ ;  /* 0x8000000eff1f7210 */ /* 0x000fc80007f1e0ff */
[----:B------:R-:W-:-:S05]  /*0900*/  IADD3.X R13, PT, PT, RZ, ~R9, RZ, P0, !PT ;  /* 0x80000009ff0d7210 */ /* 0x000fca00007fe4ff */
[----:B------:R-:W-:Y:S02]  /*0910*/  IMAD R8, R13, R26, RZ ;  /* 0x0000001a0d087224 */ /* 0x000fe400078e02ff */
[----:B------:R-:W-:Y:S01]  /*0920*/  IMAD.WIDE.U32 R12, R26, R31, R28 ;  /* 0x0000001f1a0c7225 */ /* 0x000fe200078e001c */
[----:B------:R-:W-:-:S03]  /*0930*/  MOV R26, R14 ;  /* 0x0000000e001a7202 */ /* 0x000fc60000000f00 */
[----:B------:R-:W-:-:S04]  /*0940*/  IMAD R27, R27, R31, R8 ;  /* 0x0000001f1b1b7224 */ /* 0x000fc800078e0208 */
[----:B------:R-:W-:Y:S02]  /*0950*/  IMAD.IADD R13, R27, 0x1, R13 ;  /* 0x000000011b0d7824 */ /* 0x000fe400078e020d */
[----:B------:R-:W-:-:S07]  /*0960*/  IMAD.MOV.U32 R27, RZ, RZ, R9 ;  /* 0x000000ffff1b7224 */ /* 0x000fce00078e0009 */
.L_x_4309:
[----:B------:R-:W-:Y:S05]  /*0970*/  BSYNC.RECONVERGENT B1 ;  /* 0x0000000000017941 */ /* 0x000fea0003800200 */
.L_x_4307:
        /* <DEDUP_REMOVED lines=34> */
.L_x_4311:
[----:B------:R-:W-:Y:S01]  /*0ba0*/  IMAD.MOV.U32 R14, RZ, RZ, R20 ;  /* 0x000000ffff0e7224 */ /* 0x000fe200078e0014 */
[----:B------:R-:W-:Y:S01]  /*0bb0*/  MOV R9, R21 ;  /* 0x0000001500097202 */ /* 0x000fe20000000f00 */
[----:B------:R-:W-:Y:S01]  /*0bc0*/  IMAD.MOV.U32 R12, RZ, RZ, R28 ;  /* 0x000000ffff0c7224 */ /* 0x000fe200078e001c */
[----:B------:R-:W-:Y:S02]  /*0bd0*/  MOV R13, R29 ;  /* 0x0000001d000d7202 */ /* 0x000fe40000000f00 */
[----:B------:R-:W-:-:S07]  /*0be0*/  MOV R8, 0xc00 ;  /* 0x00000c0000087802 */ /* 0x000fce0000000f00 */
[----:B------:R-:W-:Y:S05]  /*0bf0*/  CALL.REL.NOINC `($__internal_46_$__cuda_sm20_div_s64) ;  /* 0x0000006400fc7944 */ /* 0x000fea0003c00000 */
[----:B------:R-:W-:Y:S01]  /*0c00*/  IADD3 R31, P0, PT, RZ, -R14, RZ ;  /* 0x8000000eff1f7210 */ /* 0x000fe20007f1e0ff */
[----:B------:R-:W-:Y:S01]  /*0c10*/  IMAD.MOV.U32 R13, RZ, RZ, R21 ;  /* 0x000000ffff0d7224 */ /* 0x000fe200078e0015 */
[----:B------:R-:W-:Y:S01]  /*0c20*/  MOV R12, R20 ;  /* 0x00000014000c7202 */ /* 0x000fe20000000f00 */
[----:B------:R-:W-:Y:S02]  /*0c30*/  IMAD.MOV.U32 R22, RZ, RZ, R14 ;  /* 0x000000ffff167224 */ /* 0x000fe400078e000e */
[----:B------:R-:W-:Y:S02]  /*0c40*/  IMAD.X R23, RZ, RZ, ~R9, P0 ;  /* 0x000000ffff177224 */ /* 0x000fe400000e0e09 */
[----:B------:R-:W-:-:S04]  /*0c50*/  IMAD.WIDE.U32 R12, R28, R31, R12 ;  /* 0x0000001f1c0c7225 */ /* 0x000fc800078e000c */
[----:B------:R-:W-:-:S04]  /*0c60*/  IMAD R23, R23, R28, RZ ;  /* 0x0000001c17177224 */ /* 0x000fc800078e02ff */
[----:B------:R-:W-:-:S05]  /*0c70*/  IMAD R23, R29, R31, R23 ;  /* 0x0000001f1d177224 */ /* 0x000fca00078e0217 */
[----:B------:R-:W-:Y:S02]  /*0c80*/  IADD3 R13, PT, PT, R13, R23, RZ ;  /* 0x000000170d0d7210 */ /* 0x000fe40007ffe0ff */
[----:B------:R-:W-:-:S07]  /*0c90*/  MOV R23, R9 ;  /* 0x0000000900177202 */ /* 0x000fce0000000f00 */
.L_x_4312:
[----:B------:R-:W-:Y:S05]  /*0ca0*/  BSYNC.RECONVERGENT B1 ;  /* 0x0000000000017941 */ /* 0x000fea0003800200 */
.L_x_4310:
        /* <DEDUP_REMOVED lines=36> */
.L_x_4314:
[----:B------:R-:W-:Y:S01]  /*0ef0*/  MOV R14, R26 ;  /* 0x0000001a000e7202 */ /* 0x000fe20000000f00 */
[----:B------:R-:W-:Y:S01]  /*0f00*/  IMAD.MOV.U32 R9, RZ, RZ, R27 ;  /* 0x000000ffff097224 */ /* 0x000fe200078e001b */
[----:B------:R-:W-:Y:S01]  /*0f10*/  MOV R12, R28 ;  /* 0x0000001c000c7202 */ /* 0x000fe20000000f00 */
[----:B------:R-:W-:Y:S01]  /*0f20*/  IMAD.MOV.U32 R13, RZ, RZ, R29 ;  /* 0x000000ffff0d7224 */ /* 0x000fe200078e001d */
[----:B------:R-:W-:-:S07]  /*0f30*/  MOV R8, 0xf50 ;  /* 0x00000f5000087802 */ /* 0x000fce0000000f00 */
[----:B------:R-:W-:Y:S05]  /*0f40*/  CALL.REL.NOINC `($__internal_46_$__cuda_sm20_div_s64) ;  /* 0x0000006400287944 */ /* 0x000fea0003c00000 */
[----:B------:R-:W-:Y:S01]  /*0f50*/  IADD3 R31, P0, PT, RZ, -R14, RZ ;  /* 0x8000000eff1f7210 */ /* 0x000fe20007f1e0ff */
[----:B------:R-:W-:-:S03]  /*0f60*/  IMAD.MOV.U32 R12, RZ, RZ, R26 ;  /* 0x000000ffff0c7224 */ /* 0x000fc600078e001a */
[----:B------:R-:W-:-:S05]  /*0f70*/  IADD3.X R13, PT, PT, RZ, ~R9, RZ, P0, !PT ;  /* 0x80000009ff0d7210 */ /* 0x000fca00007fe4ff */
[----:B------:R-:W-:Y:S01]  /*0f80*/  IMAD R8, R13, R28, RZ ;  /* 0x0000001c0d087224 */ /* 0x000fe200078e02ff */
[----:B------:R-:W-:-:S03]  /*0f90*/  MOV R13, R27 ;  /* 0x0000001b000d7202 */ /* 0x000fc60000000f00 */
[-C--:B------:R-:W-:Y:S02]  /*0fa0*/  IMAD R29, R29, R31.reuse, R8 ;  /* 0x0000001f1d1d7224 */ /* 0x080fe400078e0208 */
[----:B------:R-:W-:Y:S01]  /*0fb0*/  IMAD.WIDE.U32 R12, R28, R31, R12 ;  /* 0x0000001f1c0c7225 */ /* 0x000fe200078e000c */
[----:B------:R-:W-:-:S03]  /*0fc0*/  MOV R28, R14 ;  /* 0x0000000e001c7202 */ /* 0x000fc60000000f00 */
[----:B------:R-:W-:Y:S02]  /*0fd0*/  IMAD.IADD R13, R29, 0x1, R13 ;  /* 0x000000011d0d7824 */ /* 0x000fe400078e020d */
[----:B------:R-:W-:-:S07]  /*0fe0*/  IMAD.MOV.U32 R29, RZ, RZ, R9 ;  /* 0x000000ffff1d7224 */ /* 0x000fce00078e0009 */
.L_x_4315:
[----:B------:R-:W-:Y:S05]  /*0ff0*/  BSYNC.RECONVERGENT B1 ;  /* 0x0000000000017941 */ /* 0x000fea0003800200 */
.L_x_4313:
        /* <DEDUP_REMOVED lines=36> */
.L_x_4317:
        /* <DEDUP_REMOVED lines=16> */
.L_x_4318:
[----:B------:R-:W-:Y:S05]  /*1340*/  BSYNC.RECONVERGENT B1 ;  /* 0x0000000000017941 */ /* 0x000fea0003800200 */
.L_x_4316:
        /* <DEDUP_REMOVED lines=36> */
.L_x_4320:
        /* <DEDUP_REMOVED lines=16> */
.L_x_4321:
[----:B------:R-:W-:Y:S05]  /*1690*/  BSYNC.RECONVERGENT B1 ;  /* 0x0000000000017941 */ /* 0x000fea0003800200 */
.L_x_4319:
        /* <DEDUP_REMOVED lines=37> */
.L_x_4323:
[----:B------:R-:W-:Y:S01]  /*18f0*/  MOV R14, R20 ;  /* 0x00000014000e7202 */ /* 0x000fe20000000f00 */
[----:B------:R-:W-:Y:S01]  /*1900*/  IMAD.MOV.U32 R9, RZ, RZ, R21 ;  /* 0x000000ffff097224 */ /* 0x000fe200078e0015 */
[----:B------:R-:W-:Y:S01]  /*1910*/  MOV R12, R22 ;  /* 0x00000016000c7202 */ /* 0x000fe20000000f00 */
[----:B------:R-:W-:Y:S01]  /*1920*/  IMAD.MOV.U32 R13, RZ, RZ, R23 ;  /* 0x000000ffff0d7224 */ /* 0x000fe200078e0017 */
[----:B------:R-:W-:-:S07]  /*1930*/  MOV R8, 0x1950 ;  /* 0x0000195000087802 */ /* 0x000fce0000000f00 */
[----:B------:R-:W-:Y:S05]  /*1940*/  CALL.REL.NOINC `($__internal_46_$__cuda_sm20_div_s64) ;  /* 0x0000005800a87944 */ /* 0x000fea0003c00000 */
        /* <DEDUP_REMOVED lines=10> */
.L_x_4324:
[----:B------:R-:W-:Y:S05]  /*19f0*/  BSYNC.RECONVERGENT B1 ;  /* 0x0000000000017941 */ /* 0x000fea0003800200 */
.L_x_4322:
[----:B------:R-:W0:Y:S01]  /*1a00*/  LDC.64 R42, c[0x0][0x3a0] ;  /* 0x0000e800ff2a7b82 */ /* 0x000e220000000a00 */
[----:B------:R-:W-:-:S05]  /*1a10*/  IADD3 R9, PT, PT, R5, -0x2, RZ ;  /* 0xfffffffe05097810 */ /* 0x000fca0007ffe0ff */
        /* <DEDUP_REMOVED lines=34> */
.L_x_4326:
[----:B------:R-:W-:Y:S01]  /*1c40*/  IMAD.MOV.U32 R14, RZ, RZ, R26 ;  /* 0x000000ffff0e7224 */ /* 0x000fe200078e001a */
[----:B------:R-:W-:Y:S01]  /*1c50*/  MOV R9, R27 ;  /* 0x0000001b00097202 */ /* 0x000fe20000000f00 */
[----:B------:R-:W-:Y:S01]  /*1c60*/  IMAD.MOV.U32 R12, RZ, RZ, R22 ;  /* 0x000000ffff0c7224 */ /* 0x000fe200078e0016 */
[----:B------:R-:W-:Y:S02]  /*1c70*/  MOV R13, R23 ;  /* 0x00000017000d7202 */ /* 0x000fe40000000f00 */
[----:B------:R-:W-:-:S07]  /*1c80*/  MOV R8, 0x1ca0 ;  /* 0x00001ca000087802 */ /* 0x000fce0000000f00 */
[----:B------:R-:W-:Y:S05]  /*1c90*/  CALL.REL.NOINC `($__internal_46_$__cuda_sm20_div_s64) ;  /* 0x0000005400d47944 */ /* 0x000fea0003c00000 */
[----:B------:R-:W-:Y:S02]  /*1ca0*/  IADD3 R25, P0, PT, RZ, -R14, RZ ;  /* 0x8000000eff197210 */ /* 0x000fe40007f1e0ff */
[----:B------:R-:W-:Y:S02]  /*1cb0*/  MOV R12, R26 ;  /* 0x0000001a000c7202 */ /* 0x000fe40000000f00 */
[----:B------:R-:W-:Y:S01]  /*1cc0*/  MOV R28, R14 ;  /* 0x0000000e001c7202 */ /* 0x000fe20000000f00 */
[----:B------:R-:W-:Y:S01]  /*1cd0*/  IMAD.X R13, RZ, RZ, ~R9, P0 ;  /* 0x000000ffff0d7224 */ /* 0x000fe200000e0e09 */
[----:B------:R-:W-:-:S03]  /*1ce0*/  MOV R29, R9 ;  /* 0x00000009001d7202 */ /* 0x000fc60000000f00 */
[----:B------:R-:W-:Y:S02]  /*1cf0*/  IMAD R8, R13, R22, RZ ;  /* 0x000000160d087224 */ /* 0x000fe400078e02ff */
[----:B------:R-:W-:Y:S02]  /*1d00*/  IMAD.MOV.U32 R13, RZ, RZ, R27 ;  /* 0x000000ffff0d7224 */ /* 0x000fe400078e001b */
[-C--:B------:R-:W-:Y:S02]  /*1d10*/  IMAD R23, R23, R25.reuse, R8 ;  /* 0x0000001917177224 */ /* 0x080fe400078e0208 */
[----:B------:R-:W-:-:S04]  /*1d20*/  IMAD.WIDE.U32 R12, R22, R25, R12 ;  /* 0x00000019160c7225 */ /* 0x000fc800078e000c */
[----:B------:R-:W-:-:S07]  /*1d30*/  IMAD.IADD R13, R23, 0x1, R13 ;  /* 0x00000001170d7824 */ /* 0x000fce00078e020d */
.L_x_4327:
[----:B------:R-:W-:Y:S05]  /*1d40*/  BSYNC.RECONVERGENT B1 ;  /* 0x0000000000017941 */ /* 0x000fea0003800200 */
.L_x_4325:
        /* <DEDUP_REMOVED lines=8> */
.L_x_4303:
        /* <DEDUP_REMOVED lines=36> */
.L_x_4331:
[----:B------:R-:W-:Y:S01]  /*2010*/  MOV R14, R20 ;  /* 0x00000014000e7202 */ /* 0x000fe20000000f00 */
[----:B------:R-:W-:Y:S01]  /*2020*/  IMAD.MOV.U32 R9, RZ, RZ, R21 ;  /* 0x000000ffff097224 */ /* 0x000fe200078e0015 */
[----:B------:R-:W-:Y:S01]  /*2030*/  MOV R12, R22 ;  /* 0x00000016000c7202 */ /* 0x000fe20000000f00 */
[----:B------:R-:W-:Y:S01]  /*2040*/  IMAD.MOV.U32 R13, RZ, RZ, R23 ;  /* 0x000000ffff0d7224 */ /* 0x000fe200078e0017 */
[----:B------:R-:W-:-:S07]  /*2050*/  MOV R8, 0x2070 ;  /* 0x0000207000087802 */ /* 0x000fce0000000f00 */
[----:B------:R-:W-:Y:S05]  /*2060*/  CALL.REL.NOINC `($__internal_46_$__cuda_sm20_div_s64) ;  /* 0x0000005000e07944 */ /* 0x000fea0003c00000 */
        /* <DEDUP_REMOVED lines=8> */
.L_x_4332:
[----:B------:R-:W-:Y:S05]  /*20f0*/  BSYNC.RECONVERGENT B1 ;  /* 0x0000000000017941 */ /* 0x000fea0003800200 */
.L_x_4330:
        /* <DEDUP_REMOVED lines=35> */
.L_x_4334:
[----:B------:R-:W-:Y:S01]  /*2330*/  MOV R14, R28 ;  /* 0x0000001c000e7202 */ /* 0x000fe20000000f00 */
[----:B------:R-:W-:Y:S01]  /*2340*/  IMAD.MOV.U32 R9, RZ, RZ, R29 ;  /* 0x000000ffff097224 */ /* 0x000fe200078e001d */
[----:B------:R-:W-:Y:S01]  /*2350*/  MOV R12, R22 ;  /* 0x00000016000c7202 */ /* 0x000fe20000000f00 */
[----:B------:R-:W-:Y:S01]  /*2360*/  IMAD.MOV.U32 R13, RZ, RZ, R23 ;  /* 0x000000ffff0d7224 */ /* 0x000fe200078e0017 */
[----:B------:R-:W-:-:S07]  /*2370*/  MOV R8, 0x2390 ;  /* 0x0000239000087802 */ /* 0x000fce0000000f00 */
[----:B------:R-:W-:Y:S05]  /*2380*/  CALL.REL.NOINC `($__internal_46_$__cuda_sm20_div_s64) ;  /* 0x0000005000187944 */ /* 0x000fea0003c00000 */
        /* <DEDUP_REMOVED lines=8> */
.L_x_4335:
[----:B------:R-:W-:Y:S05]  /*2410*/  BSYNC.RECONVERGENT B1 ;  /* 0x0000000000017941 */ /* 0x000fea0003800200 */
.L_x_4333:
        /* <DEDUP_REMOVED lines=36> */
.L_x_4337:
        /* <DEDUP_REMOVED lines=16> */
.L_x_4338:
[----:B------:R-:W-:Y:S05]  /*2760*/  BSYNC.RECONVERGENT B1 ;  /* 0x0000000000017941 */ /* 0x000fea0003800200 */
.L_x_4336:
        /* <DEDUP_REMOVED lines=35> */
.L_x_4340:
        /* <DEDUP_REMOVED lines=16> */
.L_x_4341:
[----:B------:R-:W-:Y:S05]  /*2aa0*/  BSYNC.RECONVERGENT B1 ;  /* 0x0000000000017941 */ /* 0x000fea0003800200 */
.L_x_4339:
[----:B------:R-:W-:Y:S01]  /*2ab0*/  IMAD R7, R7, R44, RZ ;  /* 0x0000002c07077224 */ /* 0x000fe200078e02ff */
[----:B------:R-:W-:Y:S01]  /*2ac0*/  IADD3 R5, PT, PT, R5, -0x2, RZ ;  /* 0xfffffffe05057810 */ /* 0x000fe20007ffe0ff */
[----:B------:R-:W-:Y:S02]  /*2ad0*/  IMAD.MOV.U32 R40, RZ, RZ, R10 ;  /* 0x000000ffff287224 */ /* 0x000fe400078e000a */
[-C--:B------:R-:W-:Y:S02]  /*2ae0*/  IMAD R7, R45, R12.reuse, R7 ;  /* 0x0000000c2d077224 */ /* 0x080fe400078e0207 */
[----:B------:R-:W-:-:S04]  /*2af0*/  IMAD.WIDE.U32 R10, R44, R12, R40 ;  /* 0x0000000c2c0a7225 */ /* 0x000fc800078e0028 */
[----:B------:R-:W-:-:S07]  /*2b00*/  IMAD.IADD R11, R11, 0x1, R7 ;  /* 0x000000010b0b7824 */ /* 0x000fce00078e0207 */
.L_x_4329:
        /* <DEDUP_REMOVED lines=31> */
.L_x_4343:
[----:B------:R-:W-:Y:S01]  /*2d00*/  MOV R14, R20 ;  /* 0x00000014000e7202 */ /* 0x000fe20000000f00 */
[----:B------:R-:W-:Y:S01]  /*2d10*/  IMAD.MOV.U32 R31, RZ, RZ, R21 ;  /* 0x000000ffff1f7224 */ /* 0x000fe200078e0015 */
[----:B------:R-:W-:Y:S01]  /*2d20*/  MOV R30, R22 ;  /* 0x00000016001e7202 */ /* 0x000fe20000000f00 */
[----:B------:R-:W-:Y:S01]  /*2d30*/  IMAD.MOV.U32 R25, RZ, RZ, R23 ;  /* 0x000000ffff197224 */ /* 0x000fe200078e0017 */
[----:B------:R-:W-:-:S07]  /*2d40*/  MOV R32, 0x2d60 ;  /* 0x00002d6000207802 */ /* 0x000fce0000000f00 */
[----:B------:R-:W-:Y:S05]  /*2d50*/  CALL.REL.NOINC `($__internal_47_$__cuda_sm20_rem_s64) ;  /* 0x0000004800f47944 */ /* 0x000fea0003c00000 */
.L_x_4344:
[----:B------:R-:W-:Y:S05]  /*2d60*/  BSYNC.RECONVERGENT B1 ;  /* 0x0000000000017941 */ /* 0x000fea0003800200 */
.L_x_4342:
        /* <DEDUP_REMOVED lines=31> */
.L_x_4346:
[----:B------:R-:W-:Y:S01]  /*2f60*/  IMAD.MOV.U32 R30, RZ, RZ, R22 ;  /* 0x000000ffff1e7224 */ /* 0x000fe200078e0016 */
[----:B------:R-:W-:Y:S01]  /*2f70*/  MOV R25, R23 ;  /* 0x0000001700197202 */ /* 0x000fe20000000f00 */
[----:B------:R-:W-:Y:S01]  /*2f80*/  IMAD.MOV.U32 R14, RZ, RZ, R28 ;  /* 0x000000ffff0e7224 */ /* 0x000fe200078e001c */
[----:B------:R-:W-:Y:S02]  /*2f90*/  MOV R31, R29 ;  /* 0x0000001d001f7202 */ /* 0x000fe40000000f00 */
[----:B------:R-:W-:-:S07]  /*2fa0*/  MOV R32, 0x2fc0 ;  /* 0x00002fc000207802 */ /* 0x000fce0000000f00 */
[----:B------:R-:W-:Y:S05]  /*2fb0*/  CALL.REL.NOINC `($__internal_47_$__cuda_sm20_rem_s64) ;  /* 0x00000048005c7944 */ /* 0x000fea0003c00000 */
.L_x_4347:
[----:B------:R-:W-:Y:S05]  /*2fc0*/  BSYNC.RECONVERGENT B1 ;  /* 0x0000000000017941 */ /* 0x000fea0003800200 */
.L_x_4345:
[----:B------:R-:W-:Y:S02]  /*2fd0*/  IMAD R5, R9, R26, RZ ;  /* 0x0000001a09057224 */ /* 0x000fe400078e02ff */
[----:B------:R-:W-:-:S04]  /*2fe0*/  IMAD.WIDE.U32 R10, R26, R8, R10 ;  /* 0x000000081a0a7225 */ /* 0x000fc800078e000a */
[----:B------:R-:W-:-:S04]  /*2ff0*/  IMAD R5, R27, R8, R5 ;  /* 0x000000081b057224 */ /* 0x000fc800078e0205 */
[----:B------:R-:W-:-:S07]  /*3000*/  IMAD.IADD R11, R11, 0x1, R5 ;  /* 0x000000010b0b7824 */ /* 0x000fce00078e0205 */
.L_x_4302:
        /* <DEDUP_REMOVED lines=8> */
[----:B------:R0:W-:Y:S04]  /*3090*/  @!P0 STS.U8 [R6+UR4], R25 ;  /* 0x0000001906008988 */ /* 0x0001e80008000004 */
[----:B------:R0:W-:Y:S04]  /*30a0*/  @!P0 STS.64 [R2], R18 ;  /* 0x0000001202008388 */ /* 0x0001e80000000a00 */
[----:B------:R0:W-:Y:S04]  /*30b0*/  @P0 STS.U8 [R6+UR4], R25 ;  /* 0x0000001906000988 */ /* 0x0001e80008000004 */
[----:B------:R0:W-:Y:S01]  /*30c0*/  @P0 STS.64 [R2], R16 ;  /* 0x0000001002000388 */ /* 0x0001e20000000a00 */
[----:B------:R-:W-:Y:S05]  /*30d0*/  BRA `(.L_x_4348) ;  /* 0x0000003400ac7947 */ /* 0x000fea0003800000 */
.L_x_4301:
        /* <DEDUP_REMOVED lines=25> */
.L_x_4375:
        /* <DEDUP_REMOVED lines=33> */
.L_x_4352:
[----:B------:R-:W-:Y:S01]  /*3480*/  MOV R14, R18 ;  /* 0x00000012000e7202 */ /* 0x000fe20000000f00 */
[----:B------:R-:W-:Y:S01]  /*3490*/  IMAD.MOV.U32 R9, RZ, RZ, R19 ;  /* 0x000000ffff097224 */ /* 0x000fe200078e0013 */
[----:B------:R-:W-:Y:S01]  /*34a0*/  MOV R12, R24 ;  /* 0x00000018000c7202 */ /* 0x000fe20000000f00 */
[----:B------:R-:W-:Y:S01]  /*34b0*/  IMAD.MOV.U32 R13, RZ, RZ, R25 ;  /* 0x000000ffff0d7224 */ /* 0x000fe200078e0019 */
[----:B------:R-:W-:-:S07]  /*34c0*/  MOV R8, 0x34e0 ;  /* 0x000034e000087802 */ /* 0x000fce0000000f00 */
[----:B-1----:R-:W-:Y:S05]  /*34d0*/  CALL.REL.NOINC `($__internal_46_$__cuda_sm20_div_s64) ;  /* 0x0000003c00c47944 */ /* 0x002fea0003c00000 */
[----:B------:R-:W-:-:S04]  /*34e0*/  IADD3 R29, P0, PT, RZ, -R14, RZ ;  /* 0x8000000eff1d7210 */ /* 0x000fc80007f1e0ff */
[----:B------:R-:W-:Y:S01]  /*34f0*/  IADD3.X R27, PT, PT, RZ, ~R9, RZ, P0, !PT ;  /* 0x80000009ff1b7210 */ /* 0x000fe200007fe4ff */
[----:B------:R-:W-:-:S04]  /*3500*/  IMAD.WIDE.U32 R12, R24, R29, R18 ;  /* 0x0000001d180c7225 */ /* 0x000fc800078e0012 */
[----:B------:R-:W-:Y:S01]  /*3510*/  IMAD R27, R27, R24, RZ ;  /* 0x000000181b1b7224 */ /* 0x000fe200078e02ff */
[----:B------:R-:W-:-:S03]  /*3520*/  MOV R24, R14 ;  /* 0x0000000e00187202 */ /* 0x000fc60000000f00 */
[----:B------:R-:W-:Y:S02]  /*3530*/  IMAD R27, R25, R29, R27 ;  /* 0x0000001d191b7224 */ /* 0x000fe400078e021b */
[----:B------:R-:W-:Y:S02]  /*3540*/  IMAD.MOV.U32 R25, RZ, RZ, R9 ;  /* 0x000000ffff197224 */ /* 0x000fe400078e0009 */
[----:B------:R-:W-:-:S07]  /*3550*/  IMAD.IADD R13, R13, 0x1, R27 ;  /* 0x000000010d0d7824 */ /* 0x000fce00078e021b */
.L_x_4353:
[----:B------:R-:W-:Y:S05]  /*3560*/  BSYNC.RECONVERGENT B1 ;  /* 0x0000000000017941 */ /* 0x000fea0003800200 */
.L_x_4351:
[----:B------:R-:W-:Y:S01]  /*3570*/  IADD3 R19, PT, PT, R15, 0x2, RZ ;  /* 0x000000020f137810 */ /* 0x000fe20007ffe0ff */
        /* <DEDUP_REMOVED lines=38> */
.L_x_4355:
        /* <DEDUP_REMOVED lines=17> */
.L_x_4356:
[----:B------:R-:W-:Y:S05]  /*38f0*/  BSYNC.RECONVERGENT B1 ;  /* 0x0000000000017941 */ /* 0x000fea0003800200 */
.L_x_4354:
[----:B------:R-:W-:Y:S01]  /*3900*/  IADD3 R5, PT, PT, R15, 0x1, RZ ;  /* 0x000000010f057810 */ /* 0x000fe20007ffe0ff */
        /* <DEDUP_REMOVED lines=38> */
.L_x_4358:
        /* <DEDUP_REMOVED lines=16> */
.L_x_4359:
[----:B------:R-:W-:Y:S05]  /*3c70*/  BSYNC.RECONVERGENT B1 ;  /* 0x0000000000017941 */ /* 0x000fea0003800200 */
.L_x_4357:
        /* <DEDUP_REMOVED lines=37> */
.L_x_4361:
        /* <DEDUP_REMOVED lines=9> */
[----:B------:R-:W-:Y:S02]  /*3f60*/  IADD3.X R7, PT, PT, RZ, ~R9, RZ, P0, !PT ;  /* 0x80000009ff077210 */ /* 0x000fe400007fe4ff */
[----:B------:R-:W-:Y:S01]  /*3f70*/  MOV R26, R14 ;  /* 0x0000000e001a7202 */ /* 0x000fe20000000f00 */
[----:B------:R-:W-:-:S04]  /*3f80*/  IMAD.WIDE.U32 R12, R28, R27, R12 ;  /* 0x0000001b1c0c7225 */ /* 0x000fc800078e000c */
[----:B------:R-:W-:-:S04]  /*3f90*/  IMAD R7, R7, R28, RZ ;  /* 0x0000001c07077224 */ /* 0x000fc800078e02ff */
[----:B------:R-:W-:Y:S02]  /*3fa0*/  IMAD R7, R29, R27, R7 ;  /* 0x0000001b1d077224 */ /* 0x000fe400078e0207 */
[----:B------:R-:W-:Y:S02]  /*3fb0*/  IMAD.MOV.U32 R27, RZ, RZ, R9 ;  /* 0x000000ffff1b7224 */ /* 0x000fe400078e0009 */
[----:B------:R-:W-:-:S07]  /*3fc0*/  IMAD.IADD R13, R13, 0x1, R7 ;  /* 0x000000010d0d7824 */ /* 0x000fce00078e0207 */
.L_x_4362:
[----:B------:R-:W-:Y:S05]  /*3fd0*/  BSYNC.RECONVERGENT B1 ;  /* 0x0000000000017941 */ /* 0x000fea0003800200 */
.L_x_4360:
[C---:B------:R-:W-:Y:S01]  /*3fe0*/  IADD3 R7, PT, PT, R15.reuse, -0x1, RZ ;  /* 0xffffffff0f077810 */ /* 0x040fe20007ffe0ff */
        /* <DEDUP_REMOVED lines=38> */
.L_x_4364:
        /* <DEDUP_REMOVED lines=16> */
.L_x_4365:
[----:B------:R-:W-:Y:S05]  /*4350*/  BSYNC.RECONVERGENT B1 ;  /* 0x0000000000017941 */ /* 0x000fea0003800200 */
.L_x_4363:
        /* <DEDUP_REMOVED lines=38> */
.L_x_4367:
        /* <DEDUP_REMOVED lines=16> */
.L_x_4368:
[----:B------:R-:W-:Y:S05]  /*46c0*/  BSYNC.RECONVERGENT B1 ;  /* 0x0000000000017941 */ /* 0x000fea0003800200 */
.L_x_4366:
        /* <DEDUP_REMOVED lines=38> */
.L_x_4370:
        /* <DEDUP_REMOVED lines=16> */
.L_x_4371:
[----:B------:R-:W-:Y:S05]  /*4a30*/  BSYNC.RECONVERGENT B1 ;  /* 0x0000000000017941 */ /* 0x000fea0003800200 */
.L_x_4369:
        /* <DEDUP_REMOVED lines=37> */
.L_x_4373:
        /* <DEDUP_REMOVED lines=17> */
.L_x_4374:
[----:B------:R-:W-:Y:S05]  /*4da0*/  BSYNC.RECONVERGENT B1 ;  /* 0x0000000000017941 */ /* 0x000fea0003800200 */
.L_x_4372:
        /* <DEDUP_REMOVED lines=12> */
.L_x_4350:
        /* <DEDUP_REMOVED lines=36> */
.L_x_4378:
[----:B------:R-:W-:Y:S01]  /*50b0*/  IMAD.MOV.U32 R14, RZ, RZ, R18 ;  /* 0x000000ffff0e7224 */ /* 0x000fe200078e0012 */
[----:B------:R-:W-:Y:S01]  /*50c0*/  MOV R9, R19 ;  /* 0x0000001300097202 */ /* 0x000fe20000000f00 */
[----:B------:R-:W-:Y:S01]  /*50d0*/  IMAD.MOV.U32 R12, RZ, RZ, R20 ;  /* 0x000000ffff0c7224 */ /* 0x000fe200078e0014 */
[----:B------:R-:W-:Y:S02]  /*50e0*/  MOV R13, R21 ;  /* 0x00000015000d7202 */ /* 0x000fe40000000f00 */
[----:B------:R-:W-:-:S07]  /*50f0*/  MOV R8, 0x5110 ;  /* 0x0000511000087802 */ /* 0x000fce0000000f00 */
[----:B------:R-:W-:Y:S05]  /*5100*/  CALL.REL.NOINC `($__internal_46_$__cuda_sm20_div_s64) ;  /* 0x0000002000b87944 */ /* 0x000fea0003c00000 */
[-C--:B------:R-:W-:Y:S02]  /*5110*/  IADD3 R23, P0, PT, RZ, -R14.reuse, RZ ;  /* 0x8000000eff177210 */ /* 0x080fe40007f1e0ff */
[----:B------:R-:W-:-:S03]  /*5120*/  MOV R22, R14 ;  /* 0x0000000e00167202 */ /* 0x000fc60000000f00 */
[----:B------:R-:W-:Y:S02]  /*5130*/  IMAD.X R11, RZ, RZ, ~R9, P0 ;  /* 0x000000ffff0b7224 */ /* 0x000fe400000e0e09 */
[----:B------:R-:W-:-:S04]  /*5140*/  IMAD.WIDE.U32 R12, R20, R23, R18 ;  /* 0x00000017140c7225 */ /* 0x000fc800078e0012 */
[----:B------:R-:W-:Y:S01]  /*5150*/  IMAD R11, R11, R20, RZ ;  /* 0x000000140b0b7224 */ /* 0x000fe200078e02ff */
[----:B------:R-:W-:-:S03]  /*5160*/  MOV R25, R12 ;  /* 0x0000000c00197202 */ /* 0x000fc60000000f00 */
[----:B------:R-:W-:Y:S02]  /*5170*/  IMAD R11, R21, R23, R11 ;  /* 0x00000017150b7224 */ /* 0x000fe400078e020b */
[----:B------:R-:W-:Y:S02]  /*5180*/  IMAD.MOV.U32 R23, RZ, RZ, R9 ;  /* 0x000000ffff177224 */ /* 0x000fe400078e0009 */
[----:B------:R-:W-:-:S07]  /*5190*/  IMAD.IADD R13, R13, 0x1, R11 ;  /* 0x000000010d0d7824 */ /* 0x000fce00078e020b */
.L_x_4379:
[----:B------:R-:W-:Y:S05]  /*51a0*/  BSYNC.RECONVERGENT B1 ;  /* 0x0000000000017941 */ /* 0x000fea0003800200 */
.L_x_4377:
        /* <DEDUP_REMOVED lines=41> */
.L_x_4381:
        /* <DEDUP_REMOVED lines=16> */
.L_x_4382:
[----:B------:R-:W-:Y:S05]  /*5540*/  BSYNC.RECONVERGENT B1 ;  /* 0x0000000000017941 */ /* 0x000fea0003800200 */
.L_x_4380:
        /* <DEDUP_REMOVED lines=40> */
.L_x_4384:
        /* <DEDUP_REMOVED lines=17> */
.L_x_4385:
[----:B------:R-:W-:Y:S05]  /*58e0*/  BSYNC.RECONVERGENT B1 ;  /* 0x0000000000017941 */ /* 0x000fea0003800200 */
.L_x_4383:
        /* <DEDUP_REMOVED lines=40> */
.L_x_4387:
[----:B------:R-:W-:Y:S01]  /*5b70*/  MOV R14, R18 ;  /* 0x00000012000e7202 */ /* 0x000fe20000000f00 */
[----:B------:R-:W-:Y:S01]  /*5b80*/  IMAD.MOV.U32 R12, RZ, RZ, R22 ;  /* 0x000000ffff0c7224 */ /* 0x000fe200078e0016 */
[----:B------:R-:W-:Y:S02]  /*5b90*/  MOV R9, R19 ;  /* 0x0000001300097202 */ /* 0x000fe40000000f00 */
[----:B------:R-:W-:Y:S02]  /*5ba0*/  MOV R13, R23 ;  /* 0x00000017000d7202 */ /* 0x000fe40000000f00 */
[----:B------:R-:W-:-:S07]  /*5bb0*/  MOV R8, 0x5bd0 ;  /* 0x00005bd000087802 */ /* 0x000fce0000000f00 */
[----:B------:R-:W-:Y:S05]  /*5bc0*/  CALL.REL.NOINC `($__internal_46_$__cuda_sm20_div_s64) ;  /* 0x0000001800087944 */ /* 0x000fea0003c00000 */
        /* <DEDUP_REMOVED lines=10> */
.L_x_4388:
[----:B------:R-:W-:Y:S05]  /*5c70*/  BSYNC.RECONVERGENT B1 ;  /* 0x0000000000017941 */ /* 0x000fea0003800200 */
.L_x_4386:
        /* <DEDUP_REMOVED lines=9> */
.L_x_4376:
        /* <DEDUP_REMOVED lines=35> */
.L_x_4391:
[----:B------:R-:W-:Y:S01]  /*5f40*/  MOV R14, R18 ;  /* 0x00000012000e7202 */ /* 0x000fe20000000f00 */
[----:B------:R-:W-:Y:S01]  /*5f50*/  IMAD.MOV.U32 R12, RZ, RZ, R20 ;  /* 0x000000ffff0c7224 */ /* 0x000fe200078e0014 */
[----:B------:R-:W-:Y:S02]  /*5f60*/  MOV R9, R19 ;  /* 0x0000001300097202 */ /* 0x000fe40000000f00 */
[----:B------:R-:W-:Y:S02]  /*5f70*/  MOV R13, R21 ;  /* 0x00000015000d7202 */ /* 0x000fe40000000f00 */
[----:B------:R-:W-:-:S07]  /*5f80*/  MOV R8, 0x5fa0 ;  /* 0x00005fa000087802 */ /* 0x000fce0000000f00 */
[----:B------:R-:W-:Y:S05]  /*5f90*/  CALL.REL.NOINC `($__internal_46_$__cuda_sm20_div_s64) ;  /* 0x0000001400147944 */ /* 0x000fea0003c00000 */
        /* <DEDUP_REMOVED lines=9> */
.L_x_4392:
[----:B------:R-:W-:Y:S05]  /*6030*/  BSYNC.RECONVERGENT B1 ;  /* 0x0000000000017941 */ /* 0x000fea0003800200 */
.L_x_4390:
        /* <DEDUP_REMOVED lines=40> */
.L_x_4394:
        /* <DEDUP_REMOVED lines=16> */
.L_x_4395:
[----:B------:R-:W-:Y:S05]  /*63c0*/  BSYNC.RECONVERGENT B1 ;  /* 0x0000000000017941 */ /* 0x000fea0003800200 */
.L_x_4393:
        /* <DEDUP_REMOVED lines=9> */
.L_x_4389:
        /* <DEDUP_REMOVED lines=31> */
.L_x_4397:
[----:B------:R-:W-:Y:S01]  /*6650*/  IMAD.MOV.U32 R30, RZ, RZ, R24 ;  /* 0x000000ffff1e7224 */ /* 0x000fe200078e0018 */
[----:B------:R-:W-:Y:S02]  /*6660*/  MOV R14, R18 ;  /* 0x00000012000e7202 */ /* 0x000fe40000000f00 */
[----:B------:R-:W-:Y:S02]  /*6670*/  MOV R31, R19 ;  /* 0x00000013001f7202 */ /* 0x000fe40000000f00 */
[----:B------:R-:W-:-:S07]  /*6680*/  MOV R32, 0x66a0 ;  /* 0x000066a000207802 */ /* 0x000fce0000000f00 */
[----:B------:R-:W-:Y:S05]  /*6690*/  CALL.REL.NOINC `($__internal_47_$__cuda_sm20_rem_s64) ;  /* 0x0000001000a47944 */ /* 0x000fea0003c00000 */
.L_x_4398:
[----:B------:R-:W-:Y:S05]  /*66a0*/  BSYNC.RECONVERGENT B1 ;  /* 0x0000000000017941 */ /* 0x000fea0003800200 */
.L_x_4396:
        /* <DEDUP_REMOVED lines=8> */
.L_x_4349:
[----:B------:R-:W0:Y:S02]  /*6730*/  LDCU.64 UR14, c[0x0][0x390] ;  /* 0x00007200ff0e77ac */ /* 0x000e240008000a00 */
[----:B0-----:R-:W-:-:S04]  /*6740*/  IADD3 R10, P0, PT, R10, UR14, RZ ;  /* 0x0000000e0a0a7c10 */ /* 0x001fc8000ff1e0ff */
[----:B------:R-:W-:-:S06]  /*6750*/  IADD3.X R11, PT, PT, R7, UR15, RZ, P0, !PT ;  /* 0x0000000f070b7c10 */ /* 0x000fcc00087fe4ff */
[----:B------:R-:W2:Y:S04]  /*6760*/  LDG.E.U8 R11, desc[UR8][R10.64] ;  /* 0x000000080a0b7981 */ /* 0x000ea8000c1e1100 */
[----:B--2---:R1:W-:Y:S04]  /*6770*/  STS.U8 [R6+UR4], R11 ;  /* 0x0000000b06007988 */ /* 0x0043e80008000004 */
[----:B------:R1:W-:Y:S02]  /*6780*/  STS.64 [R2], R16 ;  /* 0x0000001002007388 */ /* 0x0003e40000000a00 */
.L_x_4348:
[----:B------:R-:W-:Y:S05]  /*6790*/  BSYNC.RECONVERGENT B0 ;  /* 0x0000000000007941 */ /* 0x000fea0003800200 */
.L_x_4300:
[----:B------:R-:W-:Y:S01]  /*67a0*/  BAR.SYNC.DEFER_BLOCKING 0x0 ;  /* 0x0000000000007b1d */ /* 0x000fe20000010000 */
[----:B------:R-:W-:-:S13]  /*67b0*/  ISETP.GE.U32.AND P0, PT, R3, 0x42, PT ;  /* 0x000000420300780c */ /* 0x000fda0003f06070 */
[----:B------:R-:W-:Y:S05]  /*67c0*/  @!P0 BRA `(.L_x_4399) ;  /* 0x0000000000808947 */ /* 0x000fea0003800000 */
.L_x_4404:
[----:B------:R-:W-:Y:S01]  /*67d0*/  MOV R12, R3 ;  /* 0x00000003000c7202 */ /* 0x000fe20000000f00 */
[----:B------:R-:W-:Y:S01]  /*67e0*/  BSSY.RECONVERGENT B0, `(.L_x_4400) ;  /* 0x000001a000007945 */ /* 0x000fe20003800200 */
[----:B------:R-:W-:-:S04]  /*67f0*/  SHF.R.U32.HI R3, RZ, 0x1, R3 ;  /* 0x00000001ff037819 */ /* 0x000fc80000011603 */
[----:B------:R-:W-:-:S13]  /*6800*/  ISETP.GE.U32.AND P0, PT, R6, R3, PT ;  /* 0x000000030600720c */ /* 0x000fda0003f06070 */
[----:B--234-:R-:W-:Y:S05]  /*6810*/  @P0 BRA `(.L_x_4401) ;  /* 0x0000000000580947 */ /* 0x01cfea0003800000 */
[----:B------:R-:W-:Y:S01]  /*6820*/  IMAD.IADD R7, R0, 0x1, R3 ;  /* 0x0000000100077824 */ /* 0x000fe200078e0203 */
[----:B------:R-:W-:Y:S01]  /*6830*/  LDS.S8 R5, [R6+UR4] ;  /* 0x0000000406057984 */ /* 0x000fe20008000200 */
[----:B------:R-:W-:Y:S01]  /*6840*/  LEA R10, R3, R2, 0x3 ;  /* 0x00000002030a7211 */ /* 0x000fe200078e18ff */
[----:B------:R-:W-:Y:S02]  /*6850*/  BSSY.RELIABLE B1, `(.L_x_4402) ;  /* 0x0000010000017945 */ /* 0x000fe40003800100 */
[----:B------:R-:W2:Y:S02]  /*6860*/  LDS.S8 R14, [R7] ;  /* 0x00000000070e7984 */ /* 0x000ea40000000200 */
[----:B--2---:R-:W-:-:S13]  /*6870*/  ISETP.GE.AND P0, PT, R5, R14, PT ;  /* 0x0000000e0500720c */ /* 0x004fda0003f06270 */
        /* <DEDUP_REMOVED lines=13> */
.L_x_4403:
[----:B------:R-:W-:Y:S05]  /*6950*/  BSYNC.RELIABLE B1 ;  /* 0x0000000000017941 */ /* 0x000fea0003800100 */
.L_x_4402:
[----:B------:R4:W-:Y:S04]  /*6960*/  STS.U8 [R6+UR4], R14 ;  /* 0x0000000e06007988 */ /* 0x0009e80008000004 */
[----:B---3--:R4:W-:Y:S02]  /*6970*/  STS.64 [R2], R8 ;  /* 0x0000000802007388 */ /* 0x0089e40000000a00 */
.L_x_4401:
[----:B------:R-:W-:Y:S05]  /*6980*/  BSYNC.RECONVERGENT B0 ;  /* 0x0000000000007941 */ /* 0x000fea0003800200 */
.L_x_4400:
[----:B------:R-:W-:Y:S05]  /*6990*/  WARPSYNC.ALL ;  /* 0x0000000000007948 */ /* 0x000fea0003800000 */
[----:B------:R-:W-:Y:S01]  /*69a0*/  BAR.SYNC.DEFER_BLOCKING 0x0 ;  /* 0x0000000000007b1d */ /* 0x000fe20000010000 */
[----:B------:R-:W-:-:S13]  /*69b0*/  ISETP.GT.U32.AND P0, PT, R12, 0x83, PT ;  /* 0x000000830c00780c */ /* 0x000fda0003f04070 */
[----:B------:R-:W-:Y:S05]  /*69c0*/  @P0 BRA `(.L_x_4404) ;  /* 0xfffffffc00800947 */ /* 0x000fea000383ffff */
.L_x_4399:
[----:B------:R-:W-:-:S13]  /*69d0*/  ISETP.GT.U32.AND P0, PT, R6, 0x1f, PT ;  /* 0x0000001f0600780c */ /* 0x000fda0003f04070 */
[----:B------:R-:W-:Y:S05]  /*69e0*/  @P0 EXIT ;  /* 0x000000000000094d */ /* 0x000fea0003800000 */
        /* <DEDUP_REMOVED lines=17> */
.L_x_4407:
[----:B------:R-:W-:Y:S05]  /*6b00*/  BSYNC.RELIABLE B1 ;  /* 0x0000000000017941 */ /* 0x000fea0003800100 */
.L_x_4406:
[----:B---34-:R-:W3:Y:S04]  /*6b10*/  LDS.64 R8, [R2+0x100] ;  /* 0x0001000002087984 */ /* 0x018ee80000000a00 */
[----:B---3--:R-:W-:Y:S04]  /*6b20*/  STS.64 [R2], R8 ;  /* 0x0000000802007388 */ /* 0x008fe80000000a00 */
[----:B------:R-:W3:Y:S04]  /*6b30*/  LDS.U8 R3, [R6+UR4+0x20] ;  /* 0x0000200406037984 */ /* 0x000ee80008000000 */
[----:B---3--:R3:W-:Y:S02]  /*6b40*/  STS.U8 [R6+UR4], R3 ;  /* 0x0000000306007988 */ /* 0x0087e40008000004 */
.L_x_4408:
[----:B------:R-:W-:Y:S05]  /*6b50*/  BSYNC.RECONVERGENT B0 ;  /* 0x0000000000007941 */ /* 0x000fea0003800200 */
.L_x_4405:
[----:B------:R-:W-:Y:S05]  /*6b60*/  WARPSYNC.ALL ;  /* 0x0000000000007948 */ /* 0x000fea0003800000 */
[----:B------:R-:W-:Y:S01]  /*6b70*/  LDS.S8 R0, [R6+UR4] ;  /* 0x0000000406007984 */ /* 0x000fe20008000200 */
[----:B------:R-:W-:Y:S04]  /*6b80*/  BSSY.RECONVERGENT B0, `(.L_x_4409) ;  /* 0x0000015000007945 */ /* 0x000fe80003800200 */
[----:B------:R-:W-:Y:S01]  /*6b90*/  BSSY.RELIABLE B2, `(.L_x_4410) ;  /* 0x000000f000027945 */ /* 0x000fe20003800100 */
[----:B---3--:R-:W3:Y:S02]  /*6ba0*/  LDS.S8 R3, [R6+UR4+0x10] ;  /* 0x0000100406037984 */ /* 0x008ee40008000200 */
[----:B---3--:R-:W-:-:S13]  /*6bb0*/  ISETP.GE.AND P0, PT, R0, R3, PT ;  /* 0x000000030000720c */ /* 0x008fda0003f06270 */
        /* <DEDUP_REMOVED lines=12> */
.L_x_4411:
[----:B------:R-:W-:Y:S05]  /*6c80*/  BSYNC.RELIABLE B2 ;  /* 0x0000000000027941 */ /* 0x000fea0003800100 */
.L_x_4410:
[----:B----4-:R-:W3:Y:S04]  /*6c90*/  LDS.64 R8, [R2+0x80] ;  /* 0x0000800002087984 */ /* 0x010ee80000000a00 */
[----:B---3--:R-:W-:Y:S04]  /*6ca0*/  STS.64 [R2], R8 ;  /* 0x0000000802007388 */ /* 0x008fe80000000a00 */
[----:B------:R-:W3:Y:S04]  /*6cb0*/  LDS.U8 R3, [R6+UR4+0x10] ;  /* 0x0000100406037984 */ /* 0x000ee80008000000 */
[----:B---3--:R3:W-:Y:S02]  /*6cc0*/  STS.U8 [R6+UR4], R3 ;  /* 0x0000000306007988 */ /* 0x0087e40008000004 */
.L_x_4412:
[----:B------:R-:W-:Y:S05]  /*6cd0*/  BSYNC.RECONVERGENT B0 ;  /* 0x0000000000007941 */ /* 0x000fea0003800200 */
.L_x_4409:
        /* <DEDUP_REMOVED lines=18> */
.L_x_4415:
[----:B------:R-:W-:Y:S05]  /*6e00*/  BSYNC.RELIABLE B3 ;  /* 0x0000000000037941 */ /* 0x000fea0003800100 */
.L_x_4414:
[----:B----4-:R-:W3:Y:S04]  /*6e10*/  LDS.64 R8, [R2+0x40] ;  /* 0x0000400002087984 */ /* 0x010ee80000000a00 */
[----:B---3--:R-:W-:Y:S04]  /*6e20*/  STS.64 [R2], R8 ;  /* 0x0000000802007388 */ /* 0x008fe80000000a00 */
[----:B------:R-:W3:Y:S04]  /*6e30*/  LDS.U8 R3, [R6+UR4+0x8] ;  /* 0x0000080406037984 */ /* 0x000ee80008000000 */
[----:B---3--:R3:W-:Y:S02]  /*6e40*/  STS.U8 [R6+UR4], R3 ;  /* 0x0000000306007988 */ /* 0x0087e40008000004 */
.L_x_4416:
[----:B------:R-:W-:Y:S05]  /*6e50*/  BSYNC.RECONVERGENT B0 ;  /* 0x0000000000007941 */ /* 0x000fea0003800200 */
.L_x_4413:
        /* <DEDUP_REMOVED lines=18> */
.L_x_4419:
[----:B------:R-:W-:Y:S05]  /*6f80*/  BSYNC.RELIABLE B4 ;  /* 0x0000000000047941 */ /* 0x000fea0003800100 */
.L_x_4418:
[----:B----4-:R-:W3:Y:S04]  /*6f90*/  LDS.64 R8, [R2+0x20] ;  /* 0x0000200002087984 */ /* 0x010ee80000000a00 */
[----:B---3--:R-:W-:Y:S04]  /*6fa0*/  STS.64 [R2], R8 ;  /* 0x0000000802007388 */ /* 0x008fe80000000a00 */
[----:B------:R-:W3:Y:S04]  /*6fb0*/  LDS.U8 R3, [R6+UR4+0x4] ;  /* 0x0000040406037984 */ /* 0x000ee80008000000 */
[----:B---3--:R3:W-:Y:S02]  /*6fc0*/  STS.U8 [R6+UR4], R3 ;  /* 0x0000000306007988 */ /* 0x0087e40008000004 */
.L_x_4420:
[----:B------:R-:W-:Y:S05]  /*6fd0*/  BSYNC.RECONVERGENT B0 ;  /* 0x0000000000007941 */ /* 0x000fea0003800200 */
.L_x_4417:
        /* <DEDUP_REMOVED lines=18> */
.L_x_4423:
[----:B------:R-:W-:Y:S05]  /*7100*/  BSYNC.RELIABLE B5 ;  /* 0x0000000000057941 */ /* 0x000fea0003800100 */
.L_x_4422:
[----:B----4-:R-:W3:Y:S04]  /*7110*/  LDS.64 R8, [R2+0x10] ;  /* 0x0000100002087984 */ /* 0x010ee80000000a00 */
[----:B---3--:R-:W-:Y:S04]  /*7120*/  STS.64 [R2], R8 ;  /* 0x0000000802007388 */ /* 0x008fe80000000a00 */
[----:B------:R-:W3:Y:S04]  /*7130*/  LDS.U8 R3, [R6+UR4+0x2] ;  /* 0x0000020406037984 */ /* 0x000ee80008000000 */
[----:B---3--:R3:W-:Y:S02]  /*7140*/  STS.U8 [R6+UR4], R3 ;  /* 0x0000000306007988 */ /* 0x0087e40008000004 */
.L_x_4424:
[----:B------:R-:W-:Y:S05]  /*7150*/  BSYNC.RECONVERGENT B0 ;  /* 0x0000000000007941 */ /* 0x000fea0003800200 */
.L_x_4421:
        /* <DEDUP_REMOVED lines=18> */
.L_x_4427:
[----:B------:R-:W-:Y:S05]  /*7280*/  BSYNC.RELIABLE B6 ;  /* 0x0000000000067941 */ /* 0x000fea0003800100 */
.L_x_4426:
[----:B----4-:R-:W3:Y:S04]  /*7290*/  LDS.64 R8, [R2+0x8] ;  /* 0x0000080002087984 */ /* 0x010ee80000000a00 */
[----:B---3--:R-:W-:Y:S04]  /*72a0*/  STS.64 [R2], R8 ;  /* 0x0000000802007388 */ /* 0x008fe80000000a00 */
[----:B------:R-:W3:Y:S04]  /*72b0*/  LDS.U8 R3, [R6+UR4+0x1] ;  /* 0x0000010406037984 */ /* 0x000ee80008000000 */
[----:B---3--:R3:W-:Y:S02]  /*72c0*/  STS.U8 [R6+UR4], R3 ;  /* 0x0000000306007988 */ /* 0x0087e40008000004 */
.L_x_4428:
[----:B------:R-:W-:Y:S05]  /*72d0*/  BSYNC.RECONVERGENT B0 ;  /* 0x0000000000007941 */ /* 0x000fea0003800200 */
.L_x_4425:
        /* <DEDUP_REMOVED lines=17> */
        .weak           $__internal_46_$__cuda_sm20_div_s64
        .type           $__internal_46_$__cuda_sm20_div_s64,@function
        .size           $__internal_46_$__cuda_sm20_div_s64,($__internal_47_$__cuda_sm20_rem_s64 - $__internal_46_$__cuda_sm20_div_s64)
$__internal_46_$__cuda_sm20_div_s64:
        /* <DEDUP_REMOVED lines=83> */
[----:B------:R-:W-:Y:S06]  /*7920*/  RET.REL.NODEC R12 `(uncontiguous_reduce_i8) ;  /* 0xffffff840cb47950 */ /* 0x000fec0003c3ffff */
        .weak           $__internal_47_$__cuda_sm20_rem_s64
        .type           $__internal_47_$__cuda_sm20_rem_s64,@function
        .size           $__internal_47_$__cuda_sm20_rem_s64,(.L_x_4883 - $__internal_47_$__cuda_sm20_rem_s64)
$__internal_47_$__cuda_sm20_rem_s64:
        /* <DEDUP_REMOVED lines=76> */
[----:B------:R-:W-:Y:S06]  /*7df0*/  RET.REL.NODEC R32 `(uncontiguous_reduce_i8) ;  /* 0xffffff8020807950 */ /* 0x000fec0003c3ffff */
.L_x_4429:
        /* <DEDUP_REMOVED lines=16> */
.L_x_4883:


//--------------------- .text.contiguous_reduce_i8 --------------------------
	.section	.text.contiguous_reduce_i8,"ax",@progbits
	.align	128
        .global         contiguous_reduce_i8
        .type           contiguous_reduce_i8,@function
        .size           contiguous_reduce_i8,(.L_x_4947 - contiguous_reduce_i8)
        .other          contiguous_reduce_i8,@"STO_CUDA_ENTRY STV_DEFAULT"
contiguous_reduce_i8:
.text.contiguous_reduce_i8:
        /* <DEDUP_REMOVED lines=28> */
[----:B------:R-:W-:-:S04]  /*01c0*/  IMAD.X R13, RZ, RZ, UR11, P1 ;  /* 0x0000000bff0d7e24 */ /* 0x000fc800088e06ff */
        /* <DEDUP_REMOVED lines=9> */
.L_x_4431:
        /* <DEDUP_REMOVED lines=9> */
.L_x_4432:
[----:B------:R-:W-:Y:S05]  /*02f0*/  BSYNC.RECONVERGENT B0 ;  /* 0x0000000000007941 */ /* 0x000fea0003800200 */
.L_x_4430:
[----:B------:R-:W-:Y:S01]  /*0300*/  BAR.SYNC.DEFER_BLOCKING 0x0 ;  /* 0x0000000000007b1d */ /* 0x000fe20000010000 */
[----:B------:R-:W-:-:S13]  /*0310*/  ISETP.GE.U32.AND P0, PT, R9, 0x42, PT ;  /* 0x000000420900780c */ /* 0x000fda0003f06070 */
[----:B------:R-:W-:Y:S05]  /*0320*/  @!P0 BRA `(.L_x_4433) ;  /* 0x0000000000808947 */ /* 0x000fea0003800000 */
.L_x_4438:
[--C-:B-1----:R-:W-:Y:S01]  /*0330*/  IMAD.MOV.U32 R12, RZ, RZ, R9.reuse ;  /* 0x000000ffff0c7224 */ /* 0x102fe200078e0009 */
[----:B------:R-:W-:Y:S01]  /*0340*/  SHF.R.U32.HI R9, RZ, 0x1, R9 ;  /* 0x00000001ff097819 */ /* 0x000fe20000011609 */
[----:B------:R-:W-:Y:S03]  /*0350*/  BSSY.RECONVERGENT B0, `(.L_x_4434) ;  /* 0x0000019000007945 */ /* 0x000fe60003800200 */
[----:B------:R-:W-:-:S13]  /*0360*/  ISETP.GE.U32.AND P0, PT, R2, R9, PT ;  /* 0x000000090200720c */ /* 0x000fda0003f06070 */
[----:B--2---:R-:W-:Y:S05]  /*0370*/  @P0 BRA `(.L_x_4435) ;  /* 0x0000000000580947 */ /* 0x004fea0003800000 */
[----:B------:R-:W-:Y:S01]  /*0380*/  IMAD.IADD R10, R5, 0x1, R9 ;  /* 0x00000001050a7824 */ /* 0x000fe200078e0209 */
[----:B------:R-:W-:Y:S01]  /*0390*/  LDS.S8 R8, [R2+UR4] ;  /* 0x0000000402087984 */ /* 0x000fe20008000200 */
[----:B0-----:R-:W-:Y:S01]  /*03a0*/  IMAD R11, R9, 0x8, R4 ;  /* 0x00000008090b7824 */ /* 0x001fe200078e0204 */
[----:B------:R-:W-:Y:S02]  /*03b0*/  BSSY.RELIABLE B1, `(.L_x_4436) ;  /* 0x0000010000017945 */ /* 0x000fe40003800100 */
[----:B------:R-:W0:Y:S02]  /*03c0*/  LDS.S8 R13, [R10] ;  /* 0x000000000a0d7984 */ /* 0x000e240000000200 */
[----:B0-----:R-:W-:-:S13]  /*03d0*/  ISETP.GE.AND P0, PT, R8, R13, PT ;  /* 0x0000000d0800720c */ /* 0x001fda0003f06270 */
        /* <DEDUP_REMOVED lines=13> */
.L_x_4437:
[----:B------:R-:W-:Y:S05]  /*04b0*/  BSYNC.RELIABLE B1 ;  /* 0x0000000000017941 */ /* 0x000fea0003800100 */
.L_x_4436:
[----:B------:R2:W-:Y:S04]  /*04c0*/  STS.U8 [R2+UR4], R13 ;  /* 0x0000000d02007988 */ /* 0x0005e80008000004 */
[----:B-1----:R2:W-:Y:S02]  /*04d0*/  STS.64 [R4], R6 ;  /* 0x0000000604007388 */ /* 0x0025e40000000a00 */
.L_x_4435:
[----:B------:R-:W-:Y:S05]  /*04e0*/  BSYNC.RECONVERGENT B0 ;  /* 0x0000000000007941 */ /* 0x000fea0003800200 */
.L_x_4434:
[----:B------:R-:W-:Y:S05]  /*04f0*/  WARPSYNC.ALL ;  /* 0x0000000000007948 */ /* 0x000fea0003800000 */
[----:B------:R-:W-:Y:S01]  /*0500*/  BAR.SYNC.DEFER_BLOCKING 0x0 ;  /* 0x0000000000007b1d */ /* 0x000fe20000010000 */
[----:B------:R-:W-:-:S13]  /*0510*/  ISETP.GT.U32.AND P0, PT, R12, 0x83, PT ;  /* 0x000000830c00780c */ /* 0x000fda0003f04070 */
[----:B------:R-:W-:Y:S05]  /*0520*/  @P0 BRA `(.L_x_4438) ;  /* 0xfffffffc00800947 */ /* 0x000fea000383ffff */
.L_x_4433:
[----:B------:R-:W-:-:S13]  /*0530*/  ISETP.GT.U32.AND P0, PT, R2, 0x1f, PT ;  /* 0x0000001f0200780c */ /* 0x000fda0003f04070 */
[----:B------:R-:W-:Y:S05]  /*0540*/  @P0 EXIT ;  /* 0x000000000000094d */ /* 0x000fea0003800000 */
[----:B------:R-:W-:Y:S01]  /*0550*/  LDS.S8 R5, [R2+UR4] ;  /* 0x0000000402057984 */ /* 0x000fe20008000200 */
[----:B------:R-:W-:Y:S04]  /*0560*/  BSSY.RECONVERGENT B1, `(.L_x_4439) ;  /* 0x0000015000017945 */ /* 0x000fe80003800200 */
[----:B------:R-:W-:Y:S01]  /*0570*/  BSSY.RELIABLE B0, `(.L_x_4440) ;  /* 0x000000f000007945 */ /* 0x000fe20003800100 */
[----:B012---:R-:W0:Y:S02]  /*0580*/  LDS.S8 R6, [R2+UR4+0x20] ;  /* 0x0000200402067984 */ /* 0x007e240008000200 */
[----:B0-----:R-:W-:-:S13]  /*0590*/  ISETP.GE.AND P0, PT, R5, R6, PT ;  /* 0x000000060500720c */ /* 0x001fda0003f06270 */
[----:B------:R-:W-:Y:S05]  /*05a0*/  @!P0 BRA `(.L_x_4441) ;  /* 0x00000000002c8947 */ /* 0x000fea0003800000 */
[----:B------:R-:W-:Y:S04]  /*05b0*/  LDS.U8 R5, [R2+UR4] ;  /* 0x0000000402057984 */ /* 0x000fe80008000000 */
[----:B------:R-:W0:Y:S02]  /*05c0*/  LDS.U8 R6, [R2+UR4+0x20] ;  /* 0x0000200402067984 */ /* 0x000e240008000000 */
        /* <DEDUP_REMOVED lines=9> */
.L_x_4441:
[----:B------:R-:W-:Y:S05]  /*0660*/  BSYNC.RELIABLE B0 ;  /* 0x0000000000007941 */ /* 0x000fea0003800100 */
.L_x_4440:
[----:B------:R-:W0:Y:S04]  /*0670*/  LDS.64 R6, [R4+0x100] ;  /* 0x0001000004067984 */ /* 0x000e280000000a00 */
[----:B0-----:R-:W-:Y:S04]  /*0680*/  STS.64 [R4], R6 ;  /* 0x0000000604007388 */ /* 0x001fe80000000a00 */
[----:B------:R-:W0:Y:S04]  /*0690*/  LDS.U8 R5, [R2+UR4+0x20] ;  /* 0x0000200402057984 */ /* 0x000e280008000000 */
[----:B0-----:R0:W-:Y:S02]  /*06a0*/  STS.U8 [R2+UR4], R5 ;  /* 0x0000000502007988 */ /* 0x0011e40008000004 */
.L_x_4442:
[----:B------:R-:W-:Y:S05]  /*06b0*/  BSYNC.RECONVERGENT B1 ;  /* 0x0000000000017941 */ /* 0x000fea0003800200 */
.L_x_4439:
[----:B------:R-:W-:Y:S05]  /*06c0*/  WARPSYNC.ALL ;  /* 0x0000000000007948 */ /* 0x000fea0003800000 */
[----:B0-----:R-:W-:Y:S01]  /*06d0*/  LDS.S8 R5, [R2+UR4] ;  /* 0x0000000402057984 */ /* 0x001fe20008000200 */
[----:B------:R-:W-:Y:S04]  /*06e0*/  BSSY.RECONVERGENT B2, `(.L_x_4443) ;  /* 0x0000015000027945 */ /* 0x000fe80003800200 */
[----:B------:R-:W-:Y:S01]  /*06f0*/  BSSY.RELIABLE B1, `(.L_x_4444) ;  /* 0x000000f000017945 */ /* 0x000fe20003800100 */
[----:B------:R-:W0:Y:S02]  /*0700*/  LDS.S8 R6, [R2+UR4+0x10] ;  /* 0x0000100402067984 */ /* 0x000e240008000200 */
        /* <DEDUP_REMOVED lines=13> */
.L_x_4445:
[----:B------:R-:W-:Y:S05]  /*07e0*/  BSYNC.RELIABLE B1 ;  /* 0x0000000000017941 */ /* 0x000fea0003800100 */
.L_x_4444:
[----:B------:R-:W0:Y:S04]  /*07f0*/  LDS.64 R6, [R4+0x80] ;  /* 0x0000800004067984 */ /* 0x000e280000000a00 */
[----:B0-----:R-:W-:Y:S04]  /*0800*/  STS.64 [R4], R6 ;  /* 0x0000000604007388 */ /* 0x001fe80000000a00 */
[----:B------:R-:W0:Y:S04]  /*0810*/  LDS.U8 R5, [R2+UR4+0x10] ;  /* 0x0000100402057984 */ /* 0x000e280008000000 */
[----:B0-----:R0:W-:Y:S02]  /*0820*/  STS.U8 [R2+UR4], R5 ;  /* 0x0000000502007988 */ /* 0x0011e40008000004 */
.L_x_4446:
[----:B------:R-:W-:Y:S05]  /*0830*/  BSYNC.RECONVERGENT B2 ;  /* 0x0000000000027941 */ /* 0x000fea0003800200 */
.L_x_4443:
        /* <DEDUP_REMOVED lines=18> */
.L_x_4449:
[----:B------:R-:W-:Y:S05]  /*0960*/  BSYNC.RELIABLE B2 ;  /* 0x0000000000027941 */ /* 0x000fea0003800100 */
.L_x_4448:
[----:B------:R-:W0:Y:S04]  /*0970*/  LDS.64 R6, [R4+0x40] ;  /* 0x0000400004067984 */ /* 0x000e280000000a00 */
[----:B0-----:R-:W-:Y:S04]  /*0980*/  STS.64 [R4], R6 ;  /* 0x0000000604007388 */ /* 0x001fe80000000a00 */
[----:B------:R-:W0:Y:S04]  /*0990*/  LDS.U8 R5, [R2+UR4+0x8] ;  /* 0x0000080402057984 */ /* 0x000e280008000000 */
[----:B0-----:R0:W-:Y:S02]  /*09a0*/  STS.U8 [R2+UR4], R5 ;  /* 0x0000000502007988 */ /* 0x0011e40008000004 */
.L_x_4450:
[----:B------:R-:W-:Y:S05]  /*09b0*/  BSYNC.RECONVERGENT B3 ;  /* 0x0000000000037941 */ /* 0x000fea0003800200 */
.L_x_4447:
        /* <DEDUP_REMOVED lines=18> */
.L_x_4453:
[----:B------:R-:W-:Y:S05]  /*0ae0*/  BSYNC.RELIABLE B3 ;  /* 0x0000000000037941 */ /* 0x000fea0003800100 */
.L_x_4452:
[----:B------:R-:W0:Y:S04]  /*0af0*/  LDS.64 R6, [R4+0x20] ;  /* 0x0000200004067984 */ /* 0x000e280000000a00 */
[----:B0-----:R-:W-:Y:S04]  /*0b00*/  STS.64 [R4], R6 ;  /* 0x0000000604007388 */ /* 0x001fe80000000a00 */
[----:B------:R-:W0:Y:S04]  /*0b10*/  LDS.U8 R5, [R2+UR4+0x4] ;  /* 0x0000040402057984 */ /* 0x000e280008000000 */
[----:B0-----:R0:W-:Y:S02]  /*0b20*/  STS.U8 [R2+UR4], R5 ;  /* 0x0000000502007988 */ /* 0x0011e40008000004 */
.L_x_4454:
[----:B------:R-:W-:Y:S05]  /*0b30*/  BSYNC.RECONVERGENT B4 ;  /* 0x0000000000047941 */ /* 0x000fea0003800200 */
.L_x_4451:
        /* <DEDUP_REMOVED lines=18> */
.L_x_4457:
[----:B------:R-:W-:Y:S05]  /*0c60*/  BSYNC.RELIABLE B4 ;  /* 0x0000000000047941 */ /* 0x000fea0003800100 */
.L_x_4456:
[----:B------:R-:W0:Y:S04]  /*0c70*/  LDS.64 R6, [R4+0x10] ;  /* 0x0000100004067984 */ /* 0x000e280000000a00 */
[----:B0-----:R-:W-:Y:S04]  /*0c80*/  STS.64 [R4], R6 ;  /* 0x0000000604007388 */ /* 0x001fe80000000a00 */
[----:B------:R-:W0:Y:S04]  /*0c90*/  LDS.U8 R5, [R2+UR4+0x2] ;  /* 0x0000020402057984 */ /* 0x000e280008000000 */
[----:B0-----:R0:W-:Y:S02]  /*0ca0*/  STS.U8 [R2+UR4], R5 ;  /* 0x0000000502007988 */ /* 0x0011e40008000004 */
.L_x_4458:
[----:B------:R-:W-:Y:S05]  /*0cb0*/  BSYNC.RECONVERGENT B5 ;  /* 0x0000000000057941 */ /* 0x000fea0003800200 */
.L_x_4455:
        /* <DEDUP_REMOVED lines=18> */
.L_x_4461:
[----:B------:R-:W-:Y:S05]  /*0de0*/  BSYNC.RELIABLE B6 ;  /* 0x0000000000067941 */ /* 0x000fea0003800100 */
.L_x_4460:
[----:B------:R-:W0:Y:S04]  /*0df0*/  LDS.64 R6, [R4+0x8] ;  /* 0x0000080004067984 */ /* 0x000e280000000a00 */
[----:B0-----:R-:W-:Y:S04]  /*0e00*/  STS.64 [R4], R6 ;  /* 0x0000000604007388 */ /* 0x001fe80000000a00 */
[----:B------:R-:W0:Y:S04]  /*0e10*/  LDS.U8 R5, [R2+UR4+0x1] ;  /* 0x0000010402057984 */ /* 0x000e280008000000 */
[----:B0-----:R0:W-:Y:S02]  /*0e20*/  STS.U8 [R2+UR4], R5 ;  /* 0x0000000502007988 */ /* 0x0011e40008000004 */
.L_x_4462:
[----:B------:R-:W-:Y:S05]  /*0e30*/  BSYNC.RECONVERGENT B5 ;  /* 0x0000000000057941 */ /* 0x000fea0003800200 */
.L_x_4459:
[----:B------:R-:W-:Y:S05]  /*0e40*/  WARPSYNC.ALL ;  /* 0x0000000000007948 */ /* 0x000fea0003800000 */
[----:B------:R-:W-:-:S13]  /*0e50*/  ISETP.NE.AND P0, PT, R2, RZ, PT ;  /* 0x000000ff0200720c */ /* 0x000fda0003f05270 */
[----:B------:R-:W-:Y:S05]  /*0e60*/  @P0 EXIT ;  /* 0x000000000000094d */ /* 0x000fea0003800000 */
[----:B------:R-:W1:Y:S01]  /*0e70*/  S2UR UR6, SR_CgaCtaId ;  /* 0x00000000000679c3 */ /* 0x000e620000008800 */
[----:B------:R-:W-:Y:S01]  /*0e80*/  UMOV UR5, 0x400 ;  /* 0x0000040000057882 */ /* 0x000fe20000000000 */
[----:B0-----:R-:W-:Y:S06]  /*0e90*/  LDS.64 R2, [R3+UR4] ;  /* 0x0000000403027984 */ /* 0x001fec0008000a00 */
[----:B------:R-:W0:Y:S01]  /*0ea0*/  LDC.64 R4, c[0x0][0x388] ;  /* 0x0000e200ff047b82 */ /* 0x000e220000000a00 */
[----:B-1----:R-:W-:Y:S01]  /*0eb0*/  ULEA UR5, UR6, UR5, 0x18 ;  /* 0x0000000506057291 */ /* 0x002fe2000f8ec0ff */
        /* <DEDUP_REMOVED lines=8> */
.L_x_4463:
        /* <DEDUP_REMOVED lines=12> */
.L_x_4947:


//--------------------- .text.nkd2_bool           --------------------------
	.section	.text.nkd2_bool,"ax",@progbits
	.align	128
        .global         nkd2_bool
        .type           nkd2_bool,@function
        .size           nkd2_bool,(.L_x_4948 - nkd2_bool)
        .other          nkd2_bool,@"STO_CUDA_ENTRY STV_DEFAULT"
nkd2_bool:
.text.nkd2_bool:
        /* <DEDUP_REMOVED lines=39> */
[----:B0-----:R-:W-:-:S05]  /*0270*/  IADD3 R6, P0, PT, R11, UR8, RZ ;  /* 0x000000080b067c10 */ /* 0x001fca000ff1e0ff */
[----:B------:R-:W-:Y:S01]  /*0280*/  IMAD.X R7, RZ, RZ, UR9, P0 ;  /* 0x00000009ff077e24 */ /* 0x000fe200080e06ff */
[----:B------:R-:W-:-:S04]  /*0290*/  IADD3 R8, P0, PT, R15, UR8, RZ ;  /* 0x000000080f087c10 */ /* 0x000fc8000ff1e0ff */
[----:B------:R-:W2:Y:S01]  /*02a0*/  LDG.E.U8 R13, desc[UR18][R6.64] ;  /* 0x00000012060d7981 */ /* 0x000ea2000c1e1100 */
[----:B------:R-:W-:-:S05]  /*02b0*/  IMAD.X R9, RZ, RZ, UR9, P0 ;  /* 0x00000009ff097e24 */ /* 0x000fca00080e06ff */
[----:B------:R-:W3:Y:S01]  /*02c0*/  LDG.E.U8 R17, desc[UR18][R8.64] ;  /* 0x0000001208117981 */ /* 0x000ee2000c1e1100 */
[----:B--2---:R-:W-:-:S04]  /*02d0*/  ISETP.NE.AND P0, PT, R13, RZ, PT ;  /* 0x000000ff0d00720c */ /* 0x004fc80003f05270 */
[----:B------:R-:W-:-:S04]  /*02e0*/  SEL R10, RZ, 0x1, !P0 ;  /* 0x00000001ff0a7807 */ /* 0x000fc80004000000 */
[----:B---3--:R-:W-:-:S13]  /*02f0*/  ISETP.GT.U32.AND P0, PT, R17, R10, PT ;  /* 0x0000000a1100720c */ /* 0x008fda0003f04070 */
[----:B------:R-:W-:Y:S05]  /*0300*/  @!P0 BRA `(.L_x_4466) ;  /* 0x0000000000108947 */ /* 0x000fea0003800000 */
[----:B------:R-:W0:Y:S02]  /*0310*/  LDC.64 R6, c[0x0][0x390] ;  /* 0x0000e400ff067b82 */ /* 0x000e240000000a00 */
[----:B0-----:R-:W-:-:S06]  /*0320*/  IMAD.WIDE.U32 R6, R15, 0x8, R6 ;  /* 0x000000080f067825 */ /* 0x001fcc00078e0006 */
[----:B------:R-:W5:Y:S01]  /*0330*/  LDG.E.64 R6, desc[UR18][R6.64] ;  /* 0x0000001206067981 */ /* 0x000f62000c1e1b00 */
[----:B------:R-:W-:Y:S05]  /*0340*/  BRA `(.L_x_4467) ;  /* 0x0000000000487947 */ /* 0x000fea0003800000 */
.L_x_4466:
[----:B------:R-:W-:Y:S01]  /*0350*/  ISETP.NE.AND P0, PT, R17, R10, PT ;  /* 0x0000000a1100720c */ /* 0x000fe20003f05270 */
[----:B------:R-:W-:-:S12]  /*0360*/  BSSY.RELIABLE B1, `(.L_x_4468) ;  /* 0x0000014000017945 */ /* 0x000fd80003800100 */
[----:B------:R-:W-:Y:S05]  /*0370*/  @!P0 BRA `(.L_x_4469) ;  /* 0x0000000000108947 */ /* 0x000fea0003800000 */
[----:B------:R-:W0:Y:S02]  /*0380*/  LDC.64 R6, c[0x0][0x390] ;  /* 0x0000e400ff067b82 */ /* 0x000e240000000a00 */
[----:B0-----:R-:W-:-:S06]  /*0390*/  IMAD.WIDE.U32 R6, R11, 0x8, R6 ;  /* 0x000000080b067825 */ /* 0x001fcc00078e0006 */
[----:B------:R-:W5:Y:S01]  /*03a0*/  LDG.E.64 R6, desc[UR18][R6.64] ;  /* 0x0000001206067981 */ /* 0x000f62000c1e1b00 */
[----:B------:R-:W-:Y:S05]  /*03b0*/  BRA `(.L_x_4470) ;  /* 0x0000000000387947 */ /* 0x000fea0003800000 */
.L_x_4469:
        /* <DEDUP_REMOVED lines=11> */
.L_x_4467:
[----:B------:R0:W-:Y:S04]  /*0470*/  STS.U8 [R0+UR6], R17 ;  /* 0x0000001100007988 */ /* 0x0001e80008000006 */
[----:B-----5:R0:W-:Y:S01]  /*0480*/  STS.64 [R3], R6 ;  /* 0x0000000603007388 */ /* 0x0201e20000000a00 */
[----:B------:R-:W-:Y:S05]  /*0490*/  BRA `(.L_x_4471) ;  /* 0x0000000000407947 */ /* 0x000fea0003800000 */
.L_x_4470:
[----:B------:R-:W-:Y:S05]  /*04a0*/  BSYNC.RELIABLE B1 ;  /* 0x0000000000017941 */ /* 0x000fea0003800100 */
.L_x_4468:
[----:B------:R1:W-:Y:S04]  /*04b0*/  STS.U8 [R0+UR6], R13 ;  /* 0x0000000d00007988 */ /* 0x0003e80008000006 */
[----:B-----5:R1:W-:Y:S01]  /*04c0*/  STS.64 [R3], R6 ;  /* 0x0000000603007388 */ /* 0x0203e20000000a00 */
[----:B------:R-:W-:Y:S05]  /*04d0*/  BRA `(.L_x_4471) ;  /* 0x0000000000307947 */ /* 0x000fea0003800000 */
.L_x_4465:
        /* <DEDUP_REMOVED lines=12> */
.L_x_4471:
[----:B------:R-:W-:Y:S05]  /*05a0*/  BSYNC.RECONVERGENT B0 ;  /* 0x0000000000007941 */ /* 0x000fea0003800200 */
.L_x_4464:
[----:B------:R-:W-:Y:S05]  /*05b0*/  WARPSYNC.ALL ;  /* 0x0000000000007948 */ /* 0x000fea0003800000 */
[----:B------:R-:W-:Y:S01]  /*05c0*/  BAR.SYNC.DEFER_BLOCKING 0x0 ;  /* 0x0000000000007b1d */ /* 0x000fe20000010000 */
[----:B------:R-:W-:-:S13]  /*05d0*/  ISETP.GE.U32.AND P0, PT, R4, 0x42, PT ;  /* 0x000000420400780c */ /* 0x000fda0003f06070 */
[----:B------:R-:W-:Y:S05]  /*05e0*/  @!P0 BRA `(.L_x_4472) ;  /* 0x0000000000888947 */ /* 0x000fea0003800000 */
.L_x_4477:
[--C-:B------:R-:W-:Y:S01]  /*05f0*/  IMAD.MOV.U32 R10, RZ, RZ, R4.reuse ;  /* 0x000000ffff0a7224 */ /* 0x100fe200078e0004 */
[----:B------:R-:W-:Y:S01]  /*0600*/  SHF.R.U32.HI R4, RZ, 0x1, R4 ;  /* 0x00000001ff047819 */ /* 0x000fe20000011604 */
[----:B------:R-:W-:Y:S03]  /*0610*/  BSSY.RECONVERGENT B0, `(.L_x_4473) ;  /* 0x000001b000007945 */ /* 0x000fe60003800200 */
[----:B------:R-:W-:-:S13]  /*0620*/  ISETP.GE.U32.AND P0, PT, R0, R4, PT ;  /* 0x000000040000720c */ /* 0x000fda0003f06070 */
[----:B0--3--:R-:W-:Y:S05]  /*0630*/  @P0 BRA `(.L_x_4474) ;  /* 0x0000000000600947 */ /* 0x009fea0003800000 */
[----:B01----:R-:W0:Y:S01]  /*0640*/  LDS.U8 R6, [R0+UR6] ;  /* 0x0000000600067984 */ /* 0x003e220008000000 */
[----:B--2---:R-:W-:Y:S01]  /*0650*/  IMAD.IADD R8, R5, 0x1, R4 ;  /* 0x0000000105087824 */ /* 0x004fe200078e0204 */
[----:B------:R-:W-:Y:S01]  /*0660*/  BSSY.RELIABLE B1, `(.L_x_4475) ;  /* 0x0000013000017945 */ /* 0x000fe20003800100 */
[----:B------:R-:W-:-:S03]  /*0670*/  IMAD R11, R4, 0x8, R3 ;  /* 0x00000008040b7824 */ /* 0x000fc600078e0203 */
[----:B------:R-:W1:Y:S01]  /*0680*/  LDS.U8 R12, [R8] ;  /* 0x00000000080c7984 */ /* 0x000e620000000000 */
[----:B0-----:R-:W-:-:S04]  /*0690*/  ISETP.NE.AND P0, PT, R6, RZ, PT ;  /* 0x000000ff0600720c */ /* 0x001fc80003f05270 */
[----:B------:R-:W-:-:S04]  /*06a0*/  SEL R9, RZ, 0x1, !P0 ;  /* 0x00000001ff097807 */ /* 0x000fc80004000000 */
[----:B-1----:R-:W-:-:S13]  /*06b0*/  ISETP.GT.U32.AND P0, PT, R12, R9, PT ;  /* 0x000000090c00720c */ /* 0x002fda0003f04070 */
[----:B------:R0:W1:Y:S01]  /*06c0*/  @P0 LDS.64 R6, [R11] ;  /* 0x000000000b060984 */ /* 0x0000620000000a00 */
[----:B------:R-:W-:Y:S05]  /*06d0*/  @P0 BRA `(.L_x_4476) ;  /* 0x00000000002c0947 */ /* 0x000fea0003800000 */
        /* <DEDUP_REMOVED lines=11> */
.L_x_4476:
[----:B------:R-:W-:Y:S05]  /*0790*/  BSYNC.RELIABLE B1 ;  /* 0x0000000000017941 */ /* 0x000fea0003800100 */
.L_x_4475:
[----:B------:R3:W-:Y:S04]  /*07a0*/  STS.U8 [R0+UR6], R12 ;  /* 0x0000000c00007988 */ /* 0x0007e80008000006 */
[----:B-1----:R3:W-:Y:S02]  /*07b0*/  STS.64 [R3], R6 ;  /* 0x0000000603007388 */ /* 0x0027e40000000a00 */
.L_x_4474:
[----:B------:R-:W-:Y:S05]  /*07c0*/  BSYNC.RECONVERGENT B0 ;  /* 0x0000000000007941 */ /* 0x000fea0003800200 */
.L_x_4473:
[----:B------:R-:W-:Y:S05]  /*07d0*/  WARPSYNC.ALL ;  /* 0x0000000000007948 */ /* 0x000fea0003800000 */
[----:B------:R-:W-:Y:S01]  /*07e0*/  BAR.SYNC.DEFER_BLOCKING 0x0 ;  /* 0x0000000000007b1d */ /* 0x000fe20000010000 */
[----:B------:R-:W-:-:S13]  /*07f0*/  ISETP.GT.U32.AND P0, PT, R10, 0x83, PT ;  /* 0x000000830a00780c */ /* 0x000fda0003f04070 */
[----:B------:R-:W-:Y:S05]  /*0800*/  @P0 BRA `(.L_x_4477) ;  /* 0xfffffffc00780947 */ /* 0x000fea000383ffff */
.L_x_4472:
[----:B------:R-:W-:-:S13]  /*0810*/  ISETP.GT.U32.AND P0, PT, R0, 0x1f, PT ;  /* 0x0000001f0000780c */ /* 0x000fda0003f04070 */
[----:B------:R-:W-:Y:S05]  /*0820*/  @P0 EXIT ;  /* 0x000000000000094d */ /* 0x000fea0003800000 */
[----:B------:R-:W4:Y:S01]  /*0830*/  LDS.U8 R5, [R0+UR6] ;  /* 0x0000000600057984 */ /* 0x000f220008000000 */
[----:B------:R-:W-:Y:S04]  /*0840*/  BSSY.RECONVERGENT B1, `(.L_x_4478) ;  /* 0x0000019000017945 */ /* 0x000fe80003800200 */
[----:B------:R-:W-:Y:S01]  /*0850*/  BSSY.RELIABLE B0, `(.L_x_4479) ;  /* 0x0000013000007945 */ /* 0x000fe20003800100 */
[----:B------:R-:W5:Y:S01]  /*0860*/  LDS.U8 R4, [R0+UR6+0x20] ;  /* 0x0000200600047984 */ /* 0x000f620008000000 */
[----:B----4-:R-:W-:-:S04]  /*0870*/  ISETP.NE.AND P0, PT, R5, RZ, PT ;  /* 0x000000ff0500720c */ /* 0x010fc80003f05270 */
[----:B------:R-:W-:-:S04]  /*0880*/  SEL R5, RZ, 0x1, !P0 ;  /* 0x00000001ff057807 */ /* 0x000fc80004000000 */
[----:B-----5:R-:W-:-:S13]  /*0890*/  ISETP.GT.U32.AND P0, PT, R4, R5, PT ;  /* 0x000000050400720c */ /* 0x020fda0003f04070 */
[----:B------:R-:W-:Y:S05]  /*08a0*/  @P0 BRA `(.L_x_4480) ;  /* 0x0000000000340947 */ /* 0x000fea0003800000 */
[----:B------:R-:W4:Y:S04]  /*08b0*/  LDS.U8 R5, [R0+UR6] ;  /* 0x0000000600057984 */ /* 0x000f280008000000 */
[----:B------:R-:W5:Y:S01]  /*08c0*/  LDS.U8 R4, [R0+UR6+0x20] ;  /* 0x0000200600047984 */ /* 0x000f620008000000 */
[----:B----4-:R-:W-:-:S04]  /*08d0*/  ISETP.NE.AND P0, PT, R5, RZ, PT ;  /* 0x000000ff0500720c */ /* 0x010fc80003f05270 */
[----:B------:R-:W-:-:S04]  /*08e0*/  SEL R5, RZ, 0x1, !P0 ;  /* 0x00000001ff057807 */ /* 0x000fc80004000000 */
[----:B-----5:R-:W-:-:S13]  /*08f0*/  ISETP.NE.AND P0, PT, R4, R5, PT ;  /* 0x000000050400720c */ /* 0x020fda0003f05270 */
        /* <DEDUP_REMOVED lines=8> */
.L_x_4480:
[----:B------:R-:W-:Y:S05]  /*0980*/  BSYNC.RELIABLE B0 ;  /* 0x0000000000007941 */ /* 0x000fea0003800100 */
.L_x_4479:
[----:B------:R-:W4:Y:S04]  /*0990*/  LDS.64 R4, [R3+0x100] ;  /* 0x0001000003047984 */ /* 0x000f280000000a00 */
[----:B----4-:R-:W-:Y:S04]  /*09a0*/  STS.64 [R3], R4 ;  /* 0x0000000403007388 */ /* 0x010fe80000000a00 */
[----:B0123--:R-:W0:Y:S04]  /*09b0*/  LDS.U8 R7, [R0+UR6+0x20] ;  /* 0x0000200600077984 */ /* 0x00fe280008000000 */
[----:B0-----:R4:W-:Y:S02]  /*09c0*/  STS.U8 [R0+UR6], R7 ;  /* 0x0000000700007988 */ /* 0x0019e40008000006 */
.L_x_4481:
[----:B------:R-:W-:Y:S05]  /*09d0*/  BSYNC.RECONVERGENT B1 ;  /* 0x0000000000017941 */ /* 0x000fea0003800200 */
.L_x_4478:
[----:B------:R-:W-:Y:S05]  /*09e0*/  WARPSYNC.ALL ;  /* 0x0000000000007948 */ /* 0x000fea0003800000 */
[----:B------:R-:W5:Y:S01]  /*09f0*/  LDS.U8 R5, [R0+UR6] ;  /* 0x0000000600057984 */ /* 0x000f620008000000 */
[----:B------:R-:W-:Y:S04]  /*0a00*/  BSSY.RECONVERGENT B2, `(.L_x_4482) ;  /* 0x0000019000027945 */ /* 0x000fe80003800200 */
[----:B------:R-:W-:Y:S01]  /*0a10*/  BSSY.RELIABLE B1, `(.L_x_4483) ;  /* 0x0000013000017945 */ /* 0x000fe20003800100 */
[----:B------:R-:W0:Y:S01]  /*0a20*/  LDS.U8 R4, [R0+UR6+0x10] ;  /* 0x0000100600047984 */ /* 0x000e220008000000 */
[----:B-----5:R-:W-:-:S04]  /*0a30*/  ISETP.NE.AND P0, PT, R5, RZ, PT ;  /* 0x000000ff0500720c */ /* 0x020fc80003f05270 */
[----:B------:R-:W-:-:S04]  /*0a40*/  SEL R5, RZ, 0x1, !P0 ;  /* 0x00000001ff057807 */ /* 0x000fc80004000000 */
[----:B0-----:R-:W-:-:S13]  /*0a50*/  ISETP.GT.U32.AND P0, PT, R4, R5, PT ;  /* 0x000000050400720c */ /* 0x001fda0003f04070 */
[----:B------:R-:W-:Y:S05]  /*0a60*/  @P0 BRA `(.L_x_4484) ;  /* 0x0000000000340947 */ /* 0x000fea0003800000 */
[----:B------:R-:W0:Y:S04]  /*0a70*/  LDS.U8 R5, [R0+UR6] ;  /* 0x0000000600057984 */ /* 0x000e280008000000 */
[----:B------:R-:W5:Y:S01]  /*0a80*/  LDS.U8 R4, [R0+UR6+0x10] ;  /* 0x0000100600047984 */ /* 0x000f620008000000 */
[----:B0-----:R-:W-:-:S04]  /*0a90*/  ISETP.NE.AND P0, PT, R5, RZ, PT ;  /* 0x000000ff0500720c */ /* 0x001fc80003f05270 */
[----:B------:R-:W-:-:S04]  /*0aa0*/  SEL R5, RZ, 0x1, !P0 ;  /* 0x00000001ff057807 */ /* 0x000fc80004000000 */
[----:B-----5:R-:W-:-:S13]  /*0ab0*/  ISETP.NE.AND P0, PT, R4, R5, PT ;  /* 0x000000050400720c */ /* 0x020fda0003f05270 */
        /* <DEDUP_REMOVED lines=8> */
.L_x_4484:
[----:B------:R-:W-:Y:S05]  /*0b40*/  BSYNC.RELIABLE B1 ;  /* 0x0000000000017941 */ /* 0x000fea0003800100 */
.L_x_4483:
[----:B------:R-:W0:Y:S04]  /*0b50*/  LDS.64 R4, [R3+0x80] ;  /* 0x0000800003047984 */ /* 0x000e280000000a00 */
[----:B0-----:R-:W-:Y:S04]  /*0b60*/  STS.64 [R3], R4 ;  /* 0x0000000403007388 */ /* 0x001fe80000000a00 */
[----:B-1234-:R-:W0:Y:S04]  /*0b70*/  LDS.U8 R7, [R0+UR6+0x10] ;  /* 0x0000100600077984 */ /* 0x01ee280008000000 */
[----:B0-----:R0:W-:Y:S02]  /*0b80*/  STS.U8 [R0+UR6], R7 ;  /* 0x0000000700007988 */ /* 0x0011e40008000006 */
.L_x_4485:
[----:B------:R-:W-:Y:S05]  /*0b90*/  BSYNC.RECONVERGENT B2 ;  /* 0x0000000000027941 */ /* 0x000fea0003800200 */
.L_x_4482:
[----:B------:R-:W-:Y:S05]  /*0ba0*/  WARPSYNC.ALL ;  /* 0x0000000000007948 */ /* 0x000fea0003800000 */
[----:B------:R-:W5:Y:S01]  /*0bb0*/  LDS.U8 R5, [R0+UR6] ;  /* 0x0000000600057984 */ /* 0x000f620008000000 */
[----:B------:R-:W-:Y:S04]  /*0bc0*/  BSSY.RECONVERGENT B3, `(.L_x_4486) ;  /* 0x0000019000037945 */ /* 0x000fe80003800200 */
[----:B------:R-:W-:Y:S01]  /*0bd0*/  BSSY.RELIABLE B2, `(.L_x_4487) ;  /* 0x0000013000027945 */ /* 0x000fe20003800100 */
[----:B------:R-:W1:Y:S01]  /*0be0*/  LDS.U8 R4, [R0+UR6+0x8] ;  /* 0x0000080600047984 */ /* 0x000e620008000000 */
[----:B-----5:R-:W-:-:S04]  /*0bf0*/  ISETP.NE.AND P0, PT, R5, RZ, PT ;  /* 0x000000ff0500720c */ /* 0x020fc80003f05270 */
[----:B------:R-:W-:-:S04]  /*0c00*/  SEL R5, RZ, 0x1, !P0 ;  /* 0x00000001ff057807 */ /* 0x000fc80004000000 */
[----:B-1----:R-:W-:-:S13]  /*0c10*/  ISETP.GT.U32.AND P0, PT, R4, R5, PT ;  /* 0x000000050400720c */ /* 0x002fda0003f04070 */
[----:B------:R-:W-:Y:S05]  /*0c20*/  @P0 BRA `(.L_x_4488) ;  /* 0x0000000000340947 */ /* 0x000fea0003800000 */
[----:B------:R-:W1:Y:S04]  /*0c30*/  LDS.U8 R5, [R0+UR6] ;  /* 0x0000000600057984 */ /* 0x000e680008000000 */
[----:B------:R-:W5:Y:S01]  /*0c40*/  LDS.U8 R4, [R0+UR6+0x8] ;  /* 0x0000080600047984 */ /* 0x000f620008000000 */
[----:B-1----:R-:W-:-:S04]  /*0c50*/  ISETP.NE.AND P0, PT, R5, RZ, PT ;  /* 0x000000ff0500720c */ /* 0x002fc80003f05270 */
[----:B------:R-:W-:-:S04]  /*0c60*/  SEL R5, RZ, 0x1, !P0 ;  /* 0x00000001ff057807 */ /* 0x000fc80004000000 */
[----:B-----5:R-:W-:-:S13]  /*0c70*/  ISETP.NE.AND P0, PT, R4, R5, PT ;  /* 0x000000050400720c */ /* 0x020fda0003f05270 */
        /* <DEDUP_REMOVED lines=8> */
.L_x_4488:
[----:B------:R-:W-:Y:S05]  /*0d00*/  BSYNC.RELIABLE B2 ;  /* 0x0000000000027941 */ /* 0x000fea0003800100 */
.L_x_4487:
[----:B------:R-:W1:Y:S04]  /*0d10*/  LDS.64 R4, [R3+0x40] ;  /* 0x0000400003047984 */ /* 0x000e680000000a00 */
[----:B-1----:R-:W-:Y:S04]  /*0d20*/  STS.64 [R3], R4 ;  /* 0x0000000403007388 */ /* 0x002fe80000000a00 */
[----:B0-234-:R-:W0:Y:S04]  /*0d30*/  LDS.U8 R7, [R0+UR6+0x8] ;  /* 0x0000080600077984 */ /* 0x01de280008000000 */
[----:B0-----:R1:W-:Y:S02]  /*0d40*/  STS.U8 [R0+UR6], R7 ;  /* 0x0000000700007988 */ /* 0x0013e40008000006 */
.L_x_4489:
[----:B------:R-:W-:Y:S05]  /*0d50*/  BSYNC.RECONVERGENT B3 ;  /* 0x0000000000037941 */ /* 0x000fea0003800200 */
.L_x_4486:
        /* <DEDUP_REMOVED lines=22> */
.L_x_4492:
[----:B------:R-:W-:Y:S05]  /*0ec0*/  BSYNC.RELIABLE B3 ;  /* 0x0000000000037941 */ /* 0x000fea0003800100 */
.L_x_4491:
[----:B------:R-:W0:Y:S04]  /*0ed0*/  LDS.64 R4, [R3+0x20] ;  /* 0x0000200003047984 */ /* 0x000e280000000a00 */
[----:B0-----:R-:W-:Y:S04]  /*0ee0*/  STS.64 [R3], R4 ;  /* 0x0000000403007388 */ /* 0x001fe80000000a00 */
[----:B-1234-:R-:W0:Y:S04]  /*0ef0*/  LDS.U8 R7, [R0+UR6+0x4] ;  /* 0x0000040600077984 */ /* 0x01ee280008000000 */
[----:B0-----:R0:W-:Y:S02]  /*0f00*/  STS.U8 [R0+UR6], R7 ;  /* 0x0000000700007988 */ /* 0x0011e40008000006 */
.L_x_4493:
[----:B------:R-:W-:Y:S05]  /*0f10*/  BSYNC.RECONVERGENT B4 ;  /* 0x0000000000047941 */ /* 0x000fea0003800200 */
.L_x_4490:
        /* <DEDUP_REMOVED lines=22> */
.L_x_4496:
[----:B------:R-:W-:Y:S05]  /*1080*/  BSYNC.RELIABLE B4 ;  /* 0x0000000000047941 */ /* 0x000fea0003800100 */
.L_x_4495:
[----:B------:R-:W1:Y:S04]  /*1090*/  LDS.64 R4, [R3+0x10] ;  /* 0x0000100003047984 */ /* 0x000e680000000a00 */
[----:B-1----:R-:W-:Y:S04]  /*10a0*/  STS.64 [R3], R4 ;  /* 0x0000000403007388 */ /* 0x002fe80000000a00 */
[----:B0-234-:R-:W0:Y:S04]  /*10b0*/  LDS.U8 R7, [R0+UR6+0x2] ;  /* 0x0000020600077984 */ /* 0x01de280008000000 */
[----:B0-----:R1:W-:Y:S02]  /*10c0*/  STS.U8 [R0+UR6], R7 ;  /* 0x0000000700007988 */ /* 0x0013e40008000006 */
.L_x_4497:
[----:B------:R-:W-:Y:S05]  /*10d0*/  BSYNC.RECONVERGENT B5 ;  /* 0x0000000000057941 */ /* 0x000fea0003800200 */
.L_x_4494:
        /* <DEDUP_REMOVED lines=22> */
.L_x_4500:
[----:B------:R-:W-:Y:S05]  /*1240*/  BSYNC.RELIABLE B6 ;  /* 0x0000000000067941 */ /* 0x000fea0003800100 */
.L_x_4499:
[----:B------:R-:W0:Y:S04]  /*1250*/  LDS.64 R4, [R3+0x8] ;  /* 0x0000080003047984 */ /* 0x000e280000000a00 */
[----:B0-----:R-:W-:Y:S04]  /*1260*/  STS.64 [R3], R4 ;  /* 0x0000000403007388 */ /* 0x001fe80000000a00 */
[----:B-1234-:R-:W0:Y:S04]  /*1270*/  LDS.U8 R7, [R0+UR6+0x1] ;  /* 0x0000010600077984 */ /* 0x01ee280008000000 */
[----:B0-----:R0:W-:Y:S02]  /*1280*/  STS.U8 [R0+UR6], R7 ;  /* 0x0000000700007988 */ /* 0x0011e40008000006 */
.L_x_4501:
[----:B------:R-:W-:Y:S05]  /*1290*/  BSYNC.RECONVERGENT B5 ;  /* 0x0000000000057941 */ /* 0x000fea0003800200 */
.L_x_4498:
[----:B------:R-:W-:Y:S05]  /*12a0*/  WARPSYNC.ALL ;  /* 0x0000000000007948 */ /* 0x000fea0003800000 */
[----:B------:R-:W-:-:S13]  /*12b0*/  ISETP.NE.AND P0, PT, R0, RZ, PT ;  /* 0x000000ff0000720c */ /* 0x000fda0003f05270 */
[----:B------:R-:W-:Y:S05]  /*12c0*/  @P0 EXIT ;  /* 0x000000000000094d */ /* 0x000fea0003800000 */
[----:B------:R-:W5:Y:S01]  /*12d0*/  S2UR UR8, SR_CgaCtaId ;  /* 0x00000000000879c3 */ /* 0x000f620000008800 */
[----:B------:R-:W-:Y:S01]  /*12e0*/  UMOV UR7, 0x400 ;  /* 0x0000040000077882 */ /* 0x000fe20000000000 */
[----:B--23--:R-:W-:Y:S01]  /*12f0*/  LDS.64 R2, [R2+UR6] ;  /* 0x0000000602027984 */ /* 0x00cfe20008000a00 */
[----:B------:R-:W2:Y:S01]  /*1300*/  LDCU.64 UR14, c[0x0][0x380] ;  /* 0x00007000ff0e77ac */ /* 0x000ea20008000a00 */
[----:B------:R-:W3:Y:S01]  /*1310*/  LDCU.64 UR16, c[0x0][0x390] ;  /* 0x00007200ff1077ac */ /* 0x000ee20008000a00 */
[----:B-----5:R-:W-:Y:S02]  /*1320*/  ULEA UR7, UR8, UR7, 0x18 ;  /* 0x0000000708077291 */ /* 0x020fe4000f8ec0ff */
[----:B------:R-:W-:-:S04]  /*1330*/  UIADD3 UR8, UP0, UPT, UR13, UR4, URZ ;  /* 0x000000040d087290 */ /* 0x000fc8000ff1e0ff */
[----:B------:R-:W-:Y:S02]  /*1340*/  UIADD3.X UR11, UPT, UPT, UR5, UR12, URZ, UP0, !UPT ;  /* 0x0000000c050b7290 */ /* 0x000fe400087fe4ff */
[----:B--2---:R-:W-:Y:S01]  /*1350*/  UIADD3 UR9, UP0, UPT, UR8, UR14, URZ ;  /* 0x0000000e08097290 */ /* 0x004fe2000ff1e0ff */
[----:B------:R-:W2:Y:S01]  /*1360*/  LDS.U8 R9, [UR7] ;  /* 0x00000007ff097984 */ /* 0x000ea20008000000 */
[----:B---3--:R-:W-:Y:S02]  /*1370*/  ULEA UR7, UP1, UR8, UR16, 0x3 ;  /* 0x0000001008077291 */ /* 0x008fe4000f8218ff */
[----:B------:R-:W-:Y:S02]  /*1380*/  UIADD3.X UR10, UPT, UPT, UR11, UR15, URZ, UP0, !UPT ;  /* 0x0000000f0b0a7290 */ /* 0x000fe400087fe4ff */
[----:B------:R-:W-:Y:S01]  /*1390*/  ULEA.HI.X UR8, UR8, UR17, UR11, 0x3, UP1 ;  /* 0x0000001108087291 */ /* 0x000fe200088f1c0b */
[----:B------:R-:W-:Y:S02]  /*13a0*/  IMAD.U32 R4, RZ, RZ, UR9 ;  /* 0x00000009ff047e24 */ /* 0x000fe4000f8e00ff */
[----:B------:R-:W-:-:S02]  /*13b0*/  IMAD.U32 R6, RZ, RZ, UR7 ;  /* 0x00000007ff067e24 */ /* 0x000fc4000f8e00ff */
[----:B------:R-:W-:Y:S02]  /*13c0*/  IMAD.U32 R5, RZ, RZ, UR10 ;  /* 0x0000000aff057e24 */ /* 0x000fe4000f8e00ff */
[----:B01--4-:R-:W-:-:S03]  /*13d0*/  IMAD.U32 R7, RZ, RZ, UR8 ;  /* 0x00000008ff077e24 */ /* 0x013fc6000f8e00ff */
[----:B--2---:R-:W-:Y:S04]  /*13e0*/  STG.E.U8 desc[UR18][R4.64], R9 ;  /* 0x0000000904007986 */ /* 0x004fe8000c101112 */
[----:B------:R-:W-:Y:S01]  /*13f0*/  STG.E.64 desc[UR18][R6.64], R2 ;  /* 0x0000000206007986 */ /* 0x000fe2000c101b12 */
[----:B------:R-:W-:Y:S05]  /*1400*/  EXIT ;  /* 0x000000000000794d */ /* 0x000fea0003800000 */
.L_x_4502:
        /* <DEDUP_REMOVED lines=15> */
.L_x_4948:


//--------------------- .text.nkd_bool            --------------------------
	.section	.text.nkd_bool,"ax",@progbits
	.align	128
        .global         nkd_bool
        .type           nkd_bool,@function
        .size           nkd_bool,(.L_x_4885 - nkd_bool)
        .other          nkd_bool,@"STO_CUDA_ENTRY STV_DEFAULT"
nkd_bool:
.text.nkd_bool:
        /* <DEDUP_REMOVED lines=57> */
.L_x_4531:
        /* <DEDUP_REMOVED lines=34> */
.L_x_4508:
[----:B------:R-:W-:Y:S01]  /*05b0*/  MOV R32, R18 ;  /* 0x0000001200207202 */ /* 0x000fe20000000f00 */
[----:B------:R-:W-:Y:S01]  /*05c0*/  IMAD.MOV.U32 R13, RZ, RZ, R7 ;  /* 0x000000ffff0d7224 */ /* 0x000fe200078e0007 */
[----:B------:R-:W-:Y:S01]  /*05d0*/  MOV R12, R26 ;  /* 0x0000001a000c7202 */ /* 0x000fe20000000f00 */
[----:B------:R-:W-:Y:S01]  /*05e0*/  IMAD.MOV.U32 R11, RZ, RZ, R27 ;  /* 0x000000ffff0b7224 */ /* 0x000fe200078e001b */
[----:B------:R-:W-:-:S07]  /*05f0*/  MOV R10, 0x610 ;  /* 0x00000610000a7802 */ /* 0x000fce0000000f00 */
[----:B0-----:R-:W-:Y:S05]  /*0600*/  CALL.REL.NOINC `($__internal_48_$__cuda_sm20_div_s64) ;  /* 0x0000007000547944 */ /* 0x001fea0003c00000 */
        /* <DEDUP_REMOVED lines=9> */
.L_x_4509:
[----:B------:R-:W-:Y:S05]  /*06a0*/  BSYNC.RECONVERGENT B1 ;  /* 0x0000000000017941 */ /* 0x000fea0003800200 */
.L_x_4507:
        /* <DEDUP_REMOVED lines=34> */
.L_x_4511:
[----:B------:R-:W-:Y:S01]  /*08d0*/  MOV R32, R16 ;  /* 0x0000001000207202 */ /* 0x000fe20000000f00 */
[----:B------:R-:W-:Y:S01]  /*08e0*/  IMAD.MOV.U32 R13, RZ, RZ, R17 ;  /* 0x000000ffff0d7224 */ /* 0x000fe200078e0011 */
[----:B------:R-:W-:Y:S01]  /*08f0*/  MOV R12, R26 ;  /* 0x0000001a000c7202 */ /* 0x000fe20000000f00 */
[----:B------:R-:W-:Y:S01]  /*0900*/  IMAD.MOV.U32 R11, RZ, RZ, R27 ;  /* 0x000000ffff0b7224 */ /* 0x000fe200078e001b */
[----:B------:R-:W-:-:S07]  /*0910*/  MOV R10, 0x930 ;  /* 0x00000930000a7802 */ /* 0x000fce0000000f00 */
[----:B0-----:R-:W-:Y:S05]  /*0920*/  CALL.REL.NOINC `($__internal_48_$__cuda_sm20_div_s64) ;  /* 0x0000006c008c7944 */ /* 0x001fea0003c00000 */
        /* <DEDUP_REMOVED lines=8> */
.L_x_4512:
[----:B------:R-:W-:Y:S05]  /*09b0*/  BSYNC.RECONVERGENT B1 ;  /* 0x0000000000017941 */ /* 0x000fea0003800200 */
.L_x_4510:
        /* <DEDUP_REMOVED lines=36> */
.L_x_4514:
[----:B------:R-:W-:Y:S01]  /*0c00*/  IMAD.MOV.U32 R32, RZ, RZ, R18 ;  /* 0x000000ffff207224 */ /* 0x000fe200078e0012 */
[----:B------:R-:W-:Y:S01]  /*0c10*/  MOV R13, R19 ;  /* 0x00000013000d7202 */ /* 0x000fe20000000f00 */
[----:B------:R-:W-:Y:S01]  /*0c20*/  IMAD.MOV.U32 R12, RZ, RZ, R26 ;  /* 0x000000ffff0c7224 */ /* 0x000fe200078e001a */
[----:B------:R-:W-:Y:S02]  /*0c30*/  MOV R11, R27 ;  /* 0x0000001b000b7202 */ /* 0x000fe40000000f00 */
[----:B------:R-:W-:-:S07]  /*0c40*/  MOV R10, 0xc60 ;  /* 0x00000c60000a7802 */ /* 0x000fce0000000f00 */
[----:B0-----:R-:W-:Y:S05]  /*0c50*/  CALL.REL.NOINC `($__internal_48_$__cuda_sm20_div_s64) ;  /* 0x0000006800c07944 */ /* 0x001fea0003c00000 */
        /* <DEDUP_REMOVED lines=11> */
.L_x_4515:
[----:B------:R-:W-:Y:S05]  /*0d10*/  BSYNC.RECONVERGENT B1 ;  /* 0x0000000000017941 */ /* 0x000fea0003800200 */
.L_x_4513:
        /* <DEDUP_REMOVED lines=37> */
.L_x_4517:
        /* <DEDUP_REMOVED lines=17> */
.L_x_4518:
[----:B------:R-:W-:Y:S05]  /*1080*/  BSYNC.RECONVERGENT B1 ;  /* 0x0000000000017941 */ /* 0x000fea0003800200 */
.L_x_4516:
        /* <DEDUP_REMOVED lines=37> */
.L_x_4520:
        /* <DEDUP_REMOVED lines=17> */
.L_x_4521:
[----:B------:R-:W-:Y:S05]  /*13f0*/  BSYNC.RECONVERGENT B1 ;  /* 0x0000000000017941 */ /* 0x000fea0003800200 */
.L_x_4519:
        /* <DEDUP_REMOVED lines=36> */
.L_x_4523:
[----:B------:R-:W-:Y:S01]  /*1640*/  IMAD.MOV.U32 R32, RZ, RZ, R26 ;  /* 0x000000ffff207224 */ /* 0x000fe200078e001a */
[----:B------:R-:W-:Y:S01]  /*1650*/  MOV R13, R27 ;  /* 0x0000001b000d7202 */ /* 0x000fe20000000f00 */
[----:B------:R-:W-:Y:S01]  /*1660*/  IMAD.MOV.U32 R12, RZ, RZ, R24 ;  /* 0x000000ffff0c7224 */ /* 0x000fe200078e0018 */
[----:B------:R-:W-:Y:S02]  /*1670*/  MOV R11, R25 ;  /* 0x00000019000b7202 */ /* 0x000fe40000000f00 */
[----:B------:R-:W-:-:S07]  /*1680*/  MOV R10, 0x16a0 ;  /* 0x000016a0000a7802 */ /* 0x000fce0000000f00 */
[----:B0-----:R-:W-:Y:S05]  /*1690*/  CALL.REL.NOINC `($__internal_48_$__cuda_sm20_div_s64) ;  /* 0x0000006000307944 */ /* 0x001fea0003c00000 */
        /* <DEDUP_REMOVED lines=10> */
.L_x_4524:
[----:B------:R-:W-:Y:S05]  /*1740*/  BSYNC.RECONVERGENT B1 ;  /* 0x0000000000017941 */ /* 0x000fea0003800200 */
.L_x_4522:
        /* <DEDUP_REMOVED lines=36> */
.L_x_4526:
[----:B------:R-:W-:Y:S01]  /*1990*/  MOV R32, R18 ;  /* 0x0000001200207202 */ /* 0x000fe20000000f00 */
[----:B------:R-:W-:Y:S01]  /*19a0*/  IMAD.MOV.U32 R13, RZ, RZ, R19 ;  /* 0x000000ffff0d7224 */ /* 0x000fe200078e0013 */
[----:B------:R-:W-:Y:S01]  /*19b0*/  MOV R12, R26 ;  /* 0x0000001a000c7202 */ /* 0x000fe20000000f00 */
[----:B------:R-:W-:Y:S01]  /*19c0*/  IMAD.MOV.U32 R11, RZ, RZ, R27 ;  /* 0x000000ffff0b7224 */ /* 0x000fe200078e001b */
[----:B------:R-:W-:-:S07]  /*19d0*/  MOV R10, 0x19f0 ;  /* 0x000019f0000a7802 */ /* 0x000fce0000000f00 */
[----:B0-----:R-:W-:Y:S05]  /*19e0*/  CALL.REL.NOINC `($__internal_48_$__cuda_sm20_div_s64) ;  /* 0x0000005c005c7944 */ /* 0x001fea0003c00000 */
        /* <DEDUP_REMOVED lines=11> */
.L_x_4527:
[----:B------:R-:W-:Y:S05]  /*1aa0*/  BSYNC.RECONVERGENT B1 ;  /* 0x0000000000017941 */ /* 0x000fea0003800200 */
.L_x_4525:
        /* <DEDUP_REMOVED lines=35> */
.L_x_4529:
[----:B------:R-:W-:Y:S01]  /*1ce0*/  IMAD.MOV.U32 R32, RZ, RZ, R24 ;  /* 0x000000ffff207224 */ /* 0x000fe200078e0018 */
[----:B------:R-:W-:Y:S01]  /*1cf0*/  MOV R13, R25 ;  /* 0x00000019000d7202 */ /* 0x000fe20000000f00 */
[----:B------:R-:W-:Y:S01]  /*1d00*/  IMAD.MOV.U32 R12, RZ, RZ, R26 ;  /* 0x000000ffff0c7224 */ /* 0x000fe200078e001a */
[----:B------:R-:W-:Y:S02]  /*1d10*/  MOV R11, R27 ;  /* 0x0000001b000b7202 */ /* 0x000fe40000000f00 */
[----:B------:R-:W-:-:S07]  /*1d20*/  MOV R10, 0x1d40 ;  /* 0x00001d40000a7802 */ /* 0x000fce0000000f00 */
[----:B0-----:R-:W-:Y:S05]  /*1d30*/  CALL.REL.NOINC `($__internal_48_$__cuda_sm20_div_s64) ;  /* 0x0000005800887944 */ /* 0x001fea0003c00000 */
        /* <DEDUP_REMOVED lines=10> */
.L_x_4530:
[----:B------:R-:W-:Y:S05]  /*1de0*/  BSYNC.RECONVERGENT B1 ;  /* 0x0000000000017941 */ /* 0x000fea0003800200 */
.L_x_4528:
        /* <DEDUP_REMOVED lines=9> */
.L_x_4506:
        /* <DEDUP_REMOVED lines=36> */
.L_x_4534:
        /* <DEDUP_REMOVED lines=15> */
.L_x_4535:
[----:B------:R-:W-:Y:S05]  /*21b0*/  BSYNC.RECONVERGENT B1 ;  /* 0x0000000000017941 */ /* 0x000fea0003800200 */
.L_x_4533:
        /* <DEDUP_REMOVED lines=34> */
.L_x_4537:
        /* <DEDUP_REMOVED lines=14> */
.L_x_4538:
[----:B------:R-:W-:Y:S05]  /*24c0*/  BSYNC.RECONVERGENT B1 ;  /* 0x0000000000017941 */ /* 0x000fea0003800200 */
.L_x_4536:
        /* <DEDUP_REMOVED lines=36> */
.L_x_4540:
        /* <DEDUP_REMOVED lines=17> */
.L_x_4541:
[----:B------:R-:W-:Y:S05]  /*2820*/  BSYNC.RECONVERGENT B1 ;  /* 0x0000000000017941 */ /* 0x000fea0003800200 */
.L_x_4539:
        /* <DEDUP_REMOVED lines=36> */
.L_x_4543:
        /* <DEDUP_REMOVED lines=17> */
.L_x_4544:
[----:B------:R-:W-:Y:S05]  /*2b80*/  BSYNC.RECONVERGENT B1 ;  /* 0x0000000000017941 */ /* 0x000fea0003800200 */
.L_x_4542:
[----:B------:R-:W-:Y:S01]  /*2b90*/  IMAD R11, R11, R28, RZ ;  /* 0x0000001c0b0b7224 */ /* 0x000fe200078e02ff */
[----:B------:R-:W-:Y:S01]  /*2ba0*/  IADD3 R6, PT, PT, R6, -0x2, RZ ;  /* 0xfffffffe06067810 */ /* 0x000fe20007ffe0ff */
[----:B------:R-:W-:Y:S02]  /*2bb0*/  IMAD.MOV.U32 R8, RZ, RZ, R24 ;  /* 0x000000ffff087224 */ /* 0x000fe400078e0018 */
[-C--:B------:R-:W-:Y:S02]  /*2bc0*/  IMAD R11, R29, R27.reuse, R11 ;  /* 0x0000001b1d0b7224 */ /* 0x080fe400078e020b */
[----:B------:R-:W-:-:S04]  /*2bd0*/  IMAD.WIDE.U32 R24, R28, R27, R8 ;  /* 0x0000001b1c187225 */ /* 0x000fc800078e0008 */
[----:B------:R-:W-:-:S07]  /*2be0*/  IMAD.IADD R25, R25, 0x1, R11 ;  /* 0x0000000119197824 */ /* 0x000fce00078e020b */
.L_x_4532:
        /* <DEDUP_REMOVED lines=31> */
.L_x_4546:
[----:B------:R-:W-:Y:S01]  /*2de0*/  MOV R29, R7 ;  /* 0x00000007001d7202 */ /* 0x000fe20000000f00 */
[----:B------:R-:W-:Y:S01]  /*2df0*/  IMAD.MOV.U32 R28, RZ, RZ, R26 ;  /* 0x000000ffff1c7224 */ /* 0x000fe200078e001a */
[----:B------:R-:W-:Y:S02]  /*2e00*/  MOV R19, R27 ;  /* 0x0000001b00137202 */ /* 0x000fe40000000f00 */
[----:B------:R-:W-:-:S07]  /*2e10*/  MOV R30, 0x2e30 ;  /* 0x00002e30001e7802 */ /* 0x000fce0000000f00 */
[----:B0-----:R-:W-:Y:S05]  /*2e20*/  CALL.REL.NOINC `($__internal_49_$__cuda_sm20_rem_s64) ;  /* 0x0000004c00987944 */ /* 0x001fea0003c00000 */
.L_x_4547:
[----:B------:R-:W-:Y:S05]  /*2e30*/  BSYNC.RECONVERGENT B1 ;  /* 0x0000000000017941 */ /* 0x000fea0003800200 */
.L_x_4545:
        /* <DEDUP_REMOVED lines=30> */
.L_x_4549:
[----:B------:R-:W-:Y:S01]  /*3020*/  IMAD.MOV.U32 R28, RZ, RZ, R26 ;  /* 0x000000ffff1c7224 */ /* 0x000fe200078e001a */
[----:B------:R-:W-:Y:S01]  /*3030*/  MOV R19, R27 ;  /* 0x0000001b00137202 */ /* 0x000fe20000000f00 */
[----:B------:R-:W-:Y:S01]  /*3040*/  IMAD.MOV.U32 R18, RZ, RZ, R16 ;  /* 0x000000ffff127224 */ /* 0x000fe200078e0010 */
[----:B------:R-:W-:Y:S02]  /*3050*/  MOV R29, R17 ;  /* 0x00000011001d7202 */ /* 0x000fe40000000f00 */
[----:B------:R-:W-:-:S07]  /*3060*/  MOV R30, 0x3080 ;  /* 0x00003080001e7802 */ /* 0x000fce0000000f00 */
[----:B0-----:R-:W-:Y:S05]  /*3070*/  CALL.REL.NOINC `($__internal_49_$__cuda_sm20_rem_s64) ;  /* 0x0000004c00047944 */ /* 0x001fea0003c00000 */
.L_x_4550:
[----:B------:R-:W-:Y:S05]  /*3080*/  BSYNC.RECONVERGENT B1 ;  /* 0x0000000000017941 */ /* 0x000fea0003800200 */
.L_x_4548:
[----:B------:R-:W-:Y:S02]  /*3090*/  IMAD R9, R9, R6, RZ ;  /* 0x0000000609097224 */ /* 0x000fe400078e02ff */
[----:B------:R-:W-:-:S04]  /*30a0*/  IMAD.WIDE.U32 R24, R6, R8, R24 ;  /* 0x0000000806187225 */ /* 0x000fc800078e0018 */
[----:B------:R-:W-:-:S04]  /*30b0*/  IMAD R9, R7, R8, R9 ;  /* 0x0000000807097224 */ /* 0x000fc800078e0209 */
[----:B------:R-:W-:-:S07]  /*30c0*/  IMAD.IADD R25, R25, 0x1, R9 ;  /* 0x0000000119197824 */ /* 0x000fce00078e0209 */
.L_x_4505:
[----:B------:R-:W1:Y:S02]  /*30d0*/  LDCU.64 UR4, c[0x0][0x388] ;  /* 0x00007100ff0477ac */ /* 0x000e640008000a00 */
[----:B-1----:R-:W-:-:S04]  /*30e0*/  IADD3 R14, P0, PT, R14, UR4, RZ ;  /* 0x000000040e0e7c10 */ /* 0x002fc8000ff1e0ff */
[----:B------:R-:W-:Y:S02]  /*30f0*/  IADD3.X R15, PT, PT, R15, UR5, RZ, P0, !PT ;  /* 0x000000050f0f7c10 */ /* 0x000fe400087fe4ff */
[----:B------:R-:W-:-:S04]  /*3100*/  IADD3 R24, P0, PT, R24, UR4, RZ ;  /* 0x0000000418187c10 */ /* 0x000fc8000ff1e0ff */
[----:B------:R-:W2:Y:S01]  /*3110*/  LDG.E.U8 R15, desc[UR20][R14.64] ;  /* 0x000000140e0f7981 */ /* 0x000ea2000c1e1100 */
[----:B------:R-:W-:-:S06]  /*3120*/  IADD3.X R25, PT, PT, R25, UR5, RZ, P0, !PT ;  /* 0x0000000519197c10 */ /* 0x000fcc00087fe4ff */
[----:B------:R-:W3:Y:S01]  /*3130*/  LDG.E.U8 R25, desc[UR20][R24.64] ;  /* 0x0000001418197981 */ /* 0x000ee2000c1e1100 */
[----:B--2---:R-:W-:-:S04]  /*3140*/  ISETP.NE.AND P0, PT, R15, RZ, PT ;  /* 0x000000ff0f00720c */ /* 0x004fc80003f05270 */
[----:B------:R-:W-:-:S04]  /*3150*/  SEL R6, RZ, 0x1, !P0 ;  /* 0x00000001ff067807 */ /* 0x000fc80004000000 */
[----:B---3--:R-:W-:-:S13]  /*3160*/  ISETP.GT.U32.AND P0, PT, R25, R6, PT ;  /* 0x000000061900720c */ /* 0x008fda0003f04070 */
[----:B------:R-:W-:Y:S01]  /*3170*/  @P0 MOV R21, RZ ;  /* 0x000000ff00150202 */ /* 0x000fe20000000f00 */
[----:B------:R1:W-:Y:S04]  /*3180*/  @P0 STS.U8 [R0+UR6], R25 ;  /* 0x0000001900000988 */ /* 0x0003e80008000006 */
[----:B------:R1:W-:Y:S04]  /*3190*/  @P0 STS.64 [R3], R20 ;  /* 0x0000001403000388 */ /* 0x0003e80000000a00 */
[----:B------:R1:W-:Y:S04]  /*31a0*/  @!P0 STS.U8 [R0+UR6], R15 ;  /* 0x0000000f00008988 */ /* 0x0003e80008000006 */
[----:B------:R1:W-:Y:S01]  /*31b0*/  @!P0 STS.64 [R3], R22 ;  /* 0x0000001603008388 */ /* 0x0003e20000000a00 */
[----:B------:R-:W-:Y:S05]  /*31c0*/  BRA `(.L_x_4551) ;  /* 0x0000003400b87947 */ /* 0x000fea0003800000 */
.L_x_4504:
        /* <DEDUP_REMOVED lines=16> */
.L_x_4578:
        /* <DEDUP_REMOVED lines=32> */
.L_x_4555:
        /* <DEDUP_REMOVED lines=16> */
.L_x_4556:
[----:B------:R-:W-:Y:S05]  /*35d0*/  BSYNC.RECONVERGENT B1 ;  /* 0x0000000000017941 */ /* 0x000fea0003800200 */
.L_x_4554:
        /* <DEDUP_REMOVED lines=38> */
.L_x_4558:
        /* <DEDUP_REMOVED lines=17> */
.L_x_4559:
[----:B------:R-:W-:Y:S05]  /*3950*/  BSYNC.RECONVERGENT B1 ;  /* 0x0000000000017941 */ /* 0x000fea0003800200 */
.L_x_4557:
        /* <DEDUP_REMOVED lines=40> */
.L_x_4561:
        /* <DEDUP_REMOVED lines=17> */
.L_x_4562:
[----:B------:R-:W-:Y:S05]  /*3cf0*/  BSYNC.RECONVERGENT B1 ;  /* 0x0000000000017941 */ /* 0x000fea0003800200 */
.L_x_4560:
        /* <DEDUP_REMOVED lines=40> */
.L_x_4564:
        /* <DEDUP_REMOVED lines=17> */
.L_x_4565:
[----:B------:R-:W-:Y:S05]  /*4090*/  BSYNC.RECONVERGENT B1 ;  /* 0x0000000000017941 */ /* 0x000fea0003800200 */
.L_x_4563:
        /* <DEDUP_REMOVED lines=39> */
.L_x_4567:
        /* <DEDUP_REMOVED lines=17> */
.L_x_4568:
[----:B------:R-:W-:Y:S05]  /*4420*/  BSYNC.RECONVERGENT B1 ;  /* 0x0000000000017941 */ /* 0x000fea0003800200 */
.L_x_4566:
        /* <DEDUP_REMOVED lines=39> */
.L_x_4570:
        /* <DEDUP_REMOVED lines=17> */
.L_x_4571:
[----:B------:R-:W-:Y:S05]  /*47b0*/  BSYNC.RECONVERGENT B1 ;  /* 0x0000000000017941 */ /* 0x000fea0003800200 */
.L_x_4569:
        /* <DEDUP_REMOVED lines=40> */
.L_x_4573:
        /* <DEDUP_REMOVED lines=17> */
.L_x_4574:
[----:B------:R-:W-:Y:S05]  /*4b50*/  BSYNC.RECONVERGENT B1 ;  /* 0x0000000000017941 */ /* 0x000fea0003800200 */
.L_x_4572:
        /* <DEDUP_REMOVED lines=38> */
.L_x_4576:
        /* <DEDUP_REMOVED lines=17> */
.L_x_4577:
[----:B------:R-:W-:Y:S05]  /*4ed0*/  BSYNC.RECONVERGENT B1 ;  /* 0x0000000000017941 */ /* 0x000fea0003800200 */
.L_x_4575:
        /* <DEDUP_REMOVED lines=15> */
.L_x_4553:
        /* <DEDUP_REMOVED lines=36> */
.L_x_4581:
        /* <DEDUP_REMOVED lines=16> */
.L_x_4582:
[----:B------:R-:W-:Y:S05]  /*5310*/  BSYNC.RECONVERGENT B1 ;  /* 0x0000000000017941 */ /* 0x000fea0003800200 */
.L_x_4580:
        /* <DEDUP_REMOVED lines=39> */
.L_x_4584:
        /* <DEDUP_REMOVED lines=17> */
.L_x_4585:
[----:B------:R-:W-:Y:S05]  /*56a0*/  BSYNC.RECONVERGENT B1 ;  /* 0x0000000000017941 */ /* 0x000fea0003800200 */
.L_x_4583:
        /* <DEDUP_REMOVED lines=40> */
.L_x_4587:
        /* <DEDUP_REMOVED lines=17> */
.L_x_4588:
[----:B------:R-:W-:Y:S05]  /*5a40*/  BSYNC.RECONVERGENT B1 ;  /* 0x0000000000017941 */ /* 0x000fea0003800200 */
.L_x_4586:
        /* <DEDUP_REMOVED lines=39> */
.L_x_4590:
        /* <DEDUP_REMOVED lines=17> */
.L_x_4591:
[----:B------:R-:W-:Y:S05]  /*5dd0*/  BSYNC.RECONVERGENT B1 ;  /* 0x0000000000017941 */ /* 0x000fea0003800200 */
.L_x_4589:
[----:B------:R-:W1:Y:S02]  /*5de0*/  LDC.64 R10, c[0x0][0x3a0] ;  /* 0x0000e800ff0a7b82 */ /* 0x000e640000000a00 */
[----:B-1----:R-:W-:-:S06]  /*5df0*/  IMAD.WIDE.U32 R10, R9, 0x8, R10 ;  /* 0x00000008090a7825 */ /* 0x002fcc00078e000a */
[----:B------:R-:W2:Y:S01]  /*5e00*/  LDG.E.64 R10, desc[UR20][R10.64] ;  /* 0x000000140a0a7981 */ /* 0x000ea2000c1e1b00 */
[----:B------:R-:W-:Y:S01]  /*5e10*/  IMAD.MOV.U32 R20, RZ, RZ, R18 ;  /* 0x000000ffff147224 */ /* 0x000fe200078e0012 */
[----:B------:R-:W-:-:S03]  /*5e20*/  IADD3 R17, PT, PT, R17, -0x4, RZ ;  /* 0xfffffffc11117810 */ /* 0x000fc60007ffe0ff */
[----:B--2---:R-:W-:-:S04]  /*5e30*/  IMAD.WIDE.U32 R20, R10, R25, R20 ;  /* 0x000000190a147225 */ /* 0x004fc800078e0014 */
[----:B------:R-:W-:Y:S01]  /*5e40*/  IMAD R25, R11, R25, RZ ;  /* 0x000000190b197224 */ /* 0x000fe200078e02ff */
[----:B------:R-:W-:-:S03]  /*5e50*/  IADD3 R6, P0, PT, R6, R20, RZ ;  /* 0x0000001406067210 */ /* 0x000fc60007f1e0ff */
[----:B------:R-:W-:-:S05]  /*5e60*/  IMAD R20, R10, R13, R25 ;  /* 0x0000000d0a147224 */ /* 0x000fca00078e0219 */
[----:B------:R-:W-:-:S07]  /*5e70*/  IADD3.X R7, PT, PT, R7, R21, R20, P0, !PT ;  /* 0x0000001507077210 */ /* 0x000fce00007fe414 */
.L_x_4579:
        /* <DEDUP_REMOVED lines=34> */
.L_x_4594:
        /* <DEDUP_REMOVED lines=16> */
.L_x_4595:
[----:B------:R-:W-:Y:S05]  /*61a0*/  BSYNC.RECONVERGENT B1 ;  /* 0x0000000000017941 */ /* 0x000fea0003800200 */
.L_x_4593:
        /* <DEDUP_REMOVED lines=38> */
.L_x_4597:
        /* <DEDUP_REMOVED lines=17> */
.L_x_4598:
[----:B------:R-:W-:Y:S05]  /*6520*/  BSYNC.RECONVERGENT B1 ;  /* 0x0000000000017941 */ /* 0x000fea0003800200 */
.L_x_4596:
        /* <DEDUP_REMOVED lines=10> */
.L_x_4592:
        /* <DEDUP_REMOVED lines=30> */
.L_x_4600:
[----:B------:R-:W-:Y:S01]  /*67b0*/  IMAD.MOV.U32 R28, RZ, RZ, R18 ;  /* 0x000000ffff1c7224 */ /* 0x000fe200078e0012 */
[----:B------:R-:W-:Y:S01]  /*67c0*/  MOV R18, R8 ;  /* 0x0000000800127202 */ /* 0x000fe20000000f00 */
[----:B------:R-:W-:Y:S01]  /*67d0*/  IMAD.MOV.U32 R29, RZ, RZ, R15 ;  /* 0x000000ffff1d7224 */ /* 0x000fe200078e000f */
[----:B------:R-:W-:-:S07]  /*67e0*/  MOV R30, 0x6800 ;  /* 0x00006800001e7802 */ /* 0x000fce0000000f00 */
[----:B0-----:R-:W-:Y:S05]  /*67f0*/  CALL.REL.NOINC `($__internal_49_$__cuda_sm20_rem_s64) ;  /* 0x0000001400247944 */ /* 0x001fea0003c00000 */
.L_x_4601:
[----:B------:R-:W-:Y:S05]  /*6800*/  BSYNC.RECONVERGENT B1 ;  /* 0x0000000000017941 */ /* 0x000fea0003800200 */
.L_x_4599:
[----:B------:R-:W1:Y:S02]  /*6810*/  LDC.64 R10, c[0x0][0x3a0] ;  /* 0x0000e800ff0a7b82 */ /* 0x000e640000000a00 */
[----:B-1----:R-:W-:-:S06]  /*6820*/  IMAD.WIDE.U32 R10, R17, 0x8, R10 ;  /* 0x00000008110a7825 */ /* 0x002fcc00078e000a */
[----:B------:R-:W2:Y:S02]  /*6830*/  LDG.E.64 R10, desc[UR20][R10.64] ;  /* 0x000000140a0a7981 */ /* 0x000ea4000c1e1b00 */
[-C--:B--2---:R-:W-:Y:S02]  /*6840*/  IMAD R13, R11, R8.reuse, RZ ;  /* 0x000000080b0d7224 */ /* 0x084fe400078e02ff */
[----:B------:R-:W-:-:S04]  /*6850*/  IMAD.WIDE.U32 R6, R10, R8, R6 ;  /* 0x000000080a067225 */ /* 0x000fc800078e0006 */
[----:B------:R-:W-:-:S05]  /*6860*/  IMAD R13, R10, R9, R13 ;  /* 0x000000090a0d7224 */ /* 0x000fca00078e020d */
[----:B------:R-:W-:-:S07]  /*6870*/  IADD3 R7, PT, PT, R7, R13, RZ ;  /* 0x0000000d07077210 */ /* 0x000fce0007ffe0ff */
.L_x_4552:
[----:B------:R-:W2:Y:S04]  /*6880*/  LDG.E.U8 R7, desc[UR20][R6.64] ;  /* 0x0000001406077981 */ /* 0x000ea8000c1e1100 */
[----:B--2---:R2:W-:Y:S04]  /*6890*/  STS.U8 [R0+UR6], R7 ;  /* 0x0000000700007988 */ /* 0x0045e80008000006 */
[----:B------:R2:W-:Y:S02]  /*68a0*/  STS.64 [R3], R22 ;  /* 0x0000001603007388 */ /* 0x0005e40000000a00 */
.L_x_4551:
[----:B------:R-:W-:Y:S05]  /*68b0*/  BSYNC.RECONVERGENT B0 ;  /* 0x0000000000007941 */ /* 0x000fea0003800200 */
.L_x_4503:
[----:B------:R-:W-:Y:S01]  /*68c0*/  BAR.SYNC.DEFER_BLOCKING 0x0 ;  /* 0x0000000000007b1d */ /* 0x000fe20000010000 */
[----:B------:R-:W-:-:S13]  /*68d0*/  ISETP.GE.U32.AND P0, PT, R4, 0x42, PT ;  /* 0x000000420400780c */ /* 0x000fda0003f06070 */
[----:B------:R-:W-:Y:S05]  /*68e0*/  @!P0 BRA `(.L_x_4602) ;  /* 0x0000000000888947 */ /* 0x000fea0003800000 */
.L_x_4607:
[--C-:B------:R-:W-:Y:S01]  /*68f0*/  IMAD.MOV.U32 R10, RZ, RZ, R4.reuse ;  /* 0x000000ffff0a7224 */ /* 0x100fe200078e0004 */
[----:B------:R-:W-:Y:S01]  /*6900*/  SHF.R.U32.HI R4, RZ, 0x1, R4 ;  /* 0x00000001ff047819 */ /* 0x000fe20000011604 */
[----:B------:R-:W-:Y:S03]  /*6910*/  BSSY.RECONVERGENT B0, `(.L_x_4603) ;  /* 0x000001b000007945 */ /* 0x000fe60003800200 */
[----:B------:R-:W-:-:S13]  /*6920*/  ISETP.GE.U32.AND P0, PT, R0, R4, PT ;  /* 0x000000040000720c */ /* 0x000fda0003f06070 */
[----:B--234-:R-:W-:Y:S05]  /*6930*/  @P0 BRA `(.L_x_4604) ;  /* 0x0000000000600947 */ /* 0x01cfea0003800000 */
[----:B------:R-:W3:Y:S01]  /*6940*/  LDS.U8 R6, [R0+UR6] ;  /* 0x0000000600067984 */ /* 0x000ee20008000000 */
[----:B------:R-:W-:Y:S01]  /*6950*/  IADD3 R8, PT, PT, R5, R4, RZ ;  /* 0x0000000405087210 */ /* 0x000fe20007ffe0ff */
[----:B------:R-:W-:Y:S01]  /*6960*/  IMAD R11, R4, 0x8, R3 ;  /* 0x00000008040b7824 */ /* 0x000fe200078e0203 */
[----:B------:R-:W-:Y:S03]  /*6970*/  BSSY.RELIABLE B1, `(.L_x_4605) ;  /* 0x0000012000017945 */ /* 0x000fe60003800100 */
[----:B------:R-:W4:Y:S01]  /*6980*/  LDS.U8 R12, [R8] ;  /* 0x00000000080c7984 */ /* 0x000f220000000000 */
[----:B---3--:R-:W-:-:S04]  /*6990*/  ISETP.NE.AND P0, PT, R6, RZ, PT ;  /* 0x000000ff0600720c */ /* 0x008fc80003f05270 */
[----:B------:R-:W-:-:S04]  /*69a0*/  SEL R9, RZ, 0x1, !P0 ;  /* 0x00000001ff097807 */ /* 0x000fc80004000000 */
[----:B----4-:R-:W-:-:S13]  /*69b0*/  ISETP.GT.U32.AND P0, PT, R12, R9, PT ;  /* 0x000000090c00720c */ /* 0x010fda0003f04070 */
[----:B--2---:R2:W3:Y:S01]  /*69c0*/  @P0 LDS.64 R6, [R11] ;  /* 0x000000000b060984 */ /* 0x0044e20000000a00 */
[----:B------:R-:W-:Y:S05]  /*69d0*/  @P0 BRA `(.L_x_4606) ;  /* 0x00000000002c0947 */ /* 0x000fea0003800000 */
        /* <DEDUP_REMOVED lines=9> */
[----:B------:R-:W-:Y:S01]  /*6a70*/  MOV R6, R8 ;  /* 0x0000000800067202 */ /* 0x000fe20000000f00 */
[----:B------:R-:W-:-:S07]  /*6a80*/  IMAD.MOV.U32 R7, RZ, RZ, R9 ;  /* 0x000000ffff077224 */ /* 0x000fce00078e0009 */
.L_x_4606:
[----:B------:R-:W-:Y:S05]  /*6a90*/  BSYNC.RELIABLE B1 ;  /* 0x0000000000017941 */ /* 0x000fea0003800100 */
.L_x_4605:
[----:B------:R4:W-:Y:S04]  /*6aa0*/  STS.U8 [R0+UR6], R12 ;  /* 0x0000000c00007988 */ /* 0x0009e80008000006 */
[----:B---3--:R4:W-:Y:S02]  /*6ab0*/  STS.64 [R3], R6 ;  /* 0x0000000603007388 */ /* 0x0089e40000000a00 */
.L_x_4604:
[----:B------:R-:W-:Y:S05]  /*6ac0*/  BSYNC.RECONVERGENT B0 ;  /* 0x0000000000007941 */ /* 0x000fea0003800200 */
.L_x_4603:
[----:B------:R-:W-:Y:S05]  /*6ad0*/  WARPSYNC.ALL ;  /* 0x0000000000007948 */ /* 0x000fea0003800000 */
[----:B------:R-:W-:Y:S01]  /*6ae0*/  BAR.SYNC.DEFER_BLOCKING 0x0 ;  /* 0x0000000000007b1d */ /* 0x000fe20000010000 */
[----:B------:R-:W-:-:S13]  /*6af0*/  ISETP.GT.U32.AND P0, PT, R10, 0x83, PT ;  /* 0x000000830a00780c */ /* 0x000fda0003f04070 */
[----:B------:R-:W-:Y:S05]  /*6b00*/  @P0 BRA `(.L_x_4607) ;  /* 0xfffffffc00780947 */ /* 0x000fea000383ffff */
.L_x_4602:
[----:B------:R-:W-:-:S13]  /*6b10*/  ISETP.GT.U32.AND P0, PT, R0, 0x1f, PT ;  /* 0x0000001f0000780c */ /* 0x000fda0003f04070 */
[----:B------:R-:W-:Y:S05]  /*6b20*/  @P0 EXIT ;  /* 0x000000000000094d */ /* 0x000fea0003800000 */
        /* <DEDUP_REMOVED lines=16> */
[----:B--234-:R-:W0:Y:S02]  /*6c30*/  LDS.64 R6, [R3+0x100] ;  /* 0x0001000003067984 */ /* 0x01ce240000000a00 */
[----:B0-----:R-:W-:-:S04]  /*6c40*/  ISETP.GT.U32.AND P0, PT, R4, R6, PT ;  /* 0x000000060400720c */ /* 0x001fc80003f04070 */
[----:B------:R-:W-:-:S13]  /*6c50*/  ISETP.GT.AND.EX P0, PT, R5, R7, PT, P0 ;  /* 0x000000070500720c */ /* 0x000fda0003f04300 */
[----:B------:R-:W-:Y:S05]  /*6c60*/  @!P0 BREAK.RELIABLE B1 ;  /* 0x0000000000018942 */ /* 0x000fea0003800100 */
[----:B------:R-:W-:Y:S05]  /*6c70*/  @!P0 BRA `(.L_x_4611) ;  /* 0x0000000000148947 */ /* 0x000fea0003800000 */
.L_x_4610:
[----:B------:R-:W-:Y:S05]  /*6c80*/  BSYNC.RELIABLE B1 ;  /* 0x0000000000017941 */ /* 0x000fea0003800100 */
.L_x_4609:
[----:B------:R-:W0:Y:S04]  /*6c90*/  LDS.64 R4, [R3+0x100] ;  /* 0x0001000003047984 */ /* 0x000e280000000a00 */
[----:B0-----:R-:W-:Y:S04]  /*6ca0*/  STS.64 [R3], R4 ;  /* 0x0000000403007388 */ /* 0x001fe80000000a00 */
[----:B--234-:R-:W0:Y:S04]  /*6cb0*/  LDS.U8 R7, [R0+UR6+0x20] ;  /* 0x0000200600077984 */ /* 0x01ce280008000000 */
[----:B0-----:R0:W-:Y:S02]  /*6cc0*/  STS.U8 [R0+UR6], R7 ;  /* 0x0000000700007988 */ /* 0x0011e40008000006 */
.L_x_4611:
[----:B------:R-:W-:Y:S05]  /*6cd0*/  BSYNC.RECONVERGENT B0 ;  /* 0x0000000000007941 */ /* 0x000fea0003800200 */
.L_x_4608:
        /* <DEDUP_REMOVED lines=22> */
.L_x_4614:
[----:B------:R-:W-:Y:S05]  /*6e40*/  BSYNC.RELIABLE B2 ;  /* 0x0000000000027941 */ /* 0x000fea0003800100 */
.L_x_4613:
[----:B------:R-:W1:Y:S04]  /*6e50*/  LDS.64 R4, [R3+0x80] ;  /* 0x0000800003047984 */ /* 0x000e680000000a00 */
[----:B-1----:R-:W-:Y:S04]  /*6e60*/  STS.64 [R3], R4 ;  /* 0x0000000403007388 */ /* 0x002fe80000000a00 */
[----:B0-234-:R-:W0:Y:S04]  /*6e70*/  LDS.U8 R7, [R0+UR6+0x10] ;  /* 0x0000100600077984 */ /* 0x01de280008000000 */
[----:B0-----:R1:W-:Y:S02]  /*6e80*/  STS.U8 [R0+UR6], R7 ;  /* 0x0000000700007988 */ /* 0x0013e40008000006 */
.L_x_4615:
[----:B------:R-:W-:Y:S05]  /*6e90*/  BSYNC.RECONVERGENT B0 ;  /* 0x0000000000007941 */ /* 0x000fea0003800200 */
.L_x_4612:
        /* <DEDUP_REMOVED lines=22> */
.L_x_4618:
[----:B------:R-:W-:Y:S05]  /*7000*/  BSYNC.RELIABLE B3 ;  /* 0x0000000000037941 */ /* 0x000fea0003800100 */
.L_x_4617:
[----:B------:R-:W0:Y:S04]  /*7010*/  LDS.64 R4, [R3+0x40] ;  /* 0x0000400003047984 */ /* 0x000e280000000a00 */
[----:B0-----:R-:W-:Y:S04]  /*7020*/  STS.64 [R3], R4 ;  /* 0x0000000403007388 */ /* 0x001fe80000000a00 */
[----:B-1234-:R-:W0:Y:S04]  /*7030*/  LDS.U8 R7, [R0+UR6+0x8] ;  /* 0x0000080600077984 */ /* 0x01ee280008000000 */
[----:B0-----:R0:W-:Y:S02]  /*7040*/  STS.U8 [R0+UR6], R7 ;  /* 0x0000000700007988 */ /* 0x0011e40008000006 */
.L_x_4619:
[----:B------:R-:W-:Y:S05]  /*7050*/  BSYNC.RECONVERGENT B0 ;  /* 0x0000000000007941 */ /* 0x000fea0003800200 */
.L_x_4616:
        /* <DEDUP_REMOVED lines=22> */
.L_x_4622:
[----:B------:R-:W-:Y:S05]  /*71c0*/  BSYNC.RELIABLE B4 ;  /* 0x0000000000047941 */ /* 0x000fea0003800100 */
.L_x_4621:
[----:B------:R-:W1:Y:S04]  /*71d0*/  LDS.64 R4, [R3+0x20] ;  /* 0x0000200003047984 */ /* 0x000e680000000a00 */
[----:B-1----:R-:W-:Y:S04]  /*71e0*/  STS.64 [R3], R4 ;  /* 0x0000000403007388 */ /* 0x002fe80000000a00 */
[----:B0-234-:R-:W0:Y:S04]  /*71f0*/  LDS.U8 R7, [R0+UR6+0x4] ;  /* 0x0000040600077984 */ /* 0x01de280008000000 */
[----:B0-----:R1:W-:Y:S02]  /*7200*/  STS.U8 [R0+UR6], R7 ;  /* 0x0000000700007988 */ /* 0x0013e40008000006 */
.L_x_4623:
[----:B------:R-:W-:Y:S05]  /*7210*/  BSYNC.RECONVERGENT B0 ;  /* 0x0000000000007941 */ /* 0x000fea0003800200 */
.L_x_4620:
        /* <DEDUP_REMOVED lines=22> */
.L_x_4626:
[----:B------:R-:W-:Y:S05]  /*7380*/  BSYNC.RELIABLE B5 ;  /* 0x0000000000057941 */ /* 0x000fea0003800100 */
.L_x_4625:
[----:B------:R-:W0:Y:S04]  /*7390*/  LDS.64 R4, [R3+0x10] ;  /* 0x0000100003047984 */ /* 0x000e280000000a00 */
[----:B0-----:R-:W-:Y:S04]  /*73a0*/  STS.64 [R3], R4 ;  /* 0x0000000403007388 */ /* 0x001fe80000000a00 */
[----:B-1234-:R-:W0:Y:S04]  /*73b0*/  LDS.U8 R7, [R0+UR6+0x2] ;  /* 0x0000020600077984 */ /* 0x01ee280008000000 */
[----:B0-----:R0:W-:Y:S02]  /*73c0*/  STS.U8 [R0+UR6], R7 ;  /* 0x0000000700007988 */ /* 0x0011e40008000006 */
.L_x_4627:
[----:B------:R-:W-:Y:S05]  /*73d0*/  BSYNC.RECONVERGENT B0 ;  /* 0x0000000000007941 */ /* 0x000fea0003800200 */
.L_x_4624:
        /* <DEDUP_REMOVED lines=22> */
.L_x_4630:
[----:B------:R-:W-:Y:S05]  /*7540*/  BSYNC.RELIABLE B6 ;  /* 0x0000000000067941 */ /* 0x000fea0003800100 */
.L_x_4629:
[----:B------:R-:W1:Y:S04]  /*7550*/  LDS.64 R4, [R3+0x8] ;  /* 0x0000080003047984 */ /* 0x000e680000000a00 */
[----:B-1----:R-:W-:Y:S04]  /*7560*/  STS.64 [R3], R4 ;  /* 0x0000000403007388 */ /* 0x002fe80000000a00 */
[----:B0-234-:R-:W0:Y:S04]  /*7570*/  LDS.U8 R7, [R0+UR6+0x1] ;  /* 0x0000010600077984 */ /* 0x01de280008000000 */
[----:B0-----:R1:W-:Y:S02]  /*7580*/  STS.U8 [R0+UR6], R7 ;  /* 0x0000000700007988 */ /* 0x0013e40008000006 */
.L_x_4631:
[----:B------:R-:W-:Y:S05]  /*7590*/  BSYNC.RECONVERGENT B0 ;  /* 0x0000000000007941 */ /* 0x000fea0003800200 */
.L_x_4628:
[----:B------:R-:W-:Y:S05]  /*75a0*/  WARPSYNC.ALL ;  /* 0x0000000000007948 */ /* 0x000fea0003800000 */
[----:B------:R-:W-:-:S13]  /*75b0*/  ISETP.NE.AND P0, PT, R0, RZ, PT ;  /* 0x000000ff0000720c */ /* 0x000fda0003f05270 */
[----:B------:R-:W-:Y:S05]  /*75c0*/  @P0 EXIT ;  /* 0x000000000000094d */ /* 0x000fea0003800000 */
[----:B------:R-:W5:Y:S01]  /*75d0*/  S2UR UR5, SR_CgaCtaId ;  /* 0x00000000000579c3 */ /* 0x000f620000008800 */
[----:B------:R-:W-:Y:S01]  /*75e0*/  UMOV UR4, 0x400 ;  /* 0x0000040000047882 */ /* 0x000fe20000000000 */
[----:B------:R-:W0:Y:S01]  /*75f0*/  LDCU.64 UR14, c[0x0][0x3c8] ;  /* 0x00007900ff0e77ac */ /* 0x000e220008000a00 */
[----:B--2-4-:R-:W-:Y:S01]  /*7600*/  LDS.64 R2, [R2+UR6] ;  /* 0x0000000602027984 */ /* 0x014fe20008000a00 */
[----:B------:R-:W2:Y:S01]  /*7610*/  LDCU.64 UR16, c[0x0][0x380] ;  /* 0x00007000ff1077ac */ /* 0x000ea20008000a00 */
[----:B------:R-:W4:Y:S01]  /*7620*/  LDCU.64 UR18, c[0x0][0x390] ;  /* 0x00007200ff1277ac */ /* 0x000f220008000a00 */
[----:B0-----:R-:W-:Y:S02]  /*7630*/  UIMAD UR8, UR12, UR14, URZ ;  /* 0x0000000e0c0872a4 */ /* 0x001fe4000f8e02ff */
[----:B-----5:R-:W-:Y:S02]  /*7640*/  ULEA UR4, UR5, UR4, 0x18 ;  /* 0x0000000405047291 */ /* 0x020fe4000f8ec0ff */
[----:B------:R-:W-:Y:S01]  /*7650*/  UIMAD UR10, UR11, UR15, UR8 ;  /* 0x0000000f0b0a72a4 */ /* 0x000fe2000f8e0208 */
[----:B------:R-:W-:-:S06]  /*7660*/  UMOV UR5, URZ ;  /* 0x000000ff00057c82 */ /* 0x000fcc0008000000 */
[----:B------:R-:W0:Y:S01]  /*7670*/  LDS.U8 R9, [UR4] ;  /* 0x00000004ff097984 */ /* 0x000e220008000000 */
[----:B------:R-:W-:Y:S02]  /*7680*/  UMOV UR4, UR7 ;  /* 0x0000000700047c82 */ /* 0x000fe40008000000 */
[----:B------:R-:W-:-:S04]  /*7690*/  UIMAD.WIDE.U32 UR4, UR11, UR14, UR4 ;  /* 0x0000000e0b0472a5 */ /* 0x000fc8000f8e0004 */
[----:B--2---:R-:W-:Y:S02]  /*76a0*/  UIADD3 UR8, UP0, UPT, UR4, UR16, URZ ;  /* 0x0000001004087290 */ /* 0x004fe4000ff1e0ff */
[----:B------:R-:W-:Y:S02]  /*76b0*/  UIADD3 UR10, UPT, UPT, UR5, UR10, URZ ;  /* 0x0000000a050a7290 */ /* 0x000fe4000fffe0ff */
[----:B----4-:R-:W-:Y:S02]  /*76c0*/  ULEA UR5, UP1, UR4, UR18, 0x3 ;  /* 0x0000001204057291 */ /* 0x010fe4000f8218ff */
[----:B------:R-:W-:Y:S01]  /*76d0*/  UIADD3.X UR9, UPT, UPT, UR10, UR17, URZ, UP0, !UPT ;  /* 0x000000110a097290 */ /* 0x000fe200087fe4ff */
[----:B------:R-:W-:Y:S01]  /*76e0*/  MOV R4, UR8 ;  /* 0x0000000800047c02 */ /* 0x000fe20008000f00 */
[----:B------:R-:W-:Y:S02]  /*76f0*/  ULEA.HI.X UR4, UR4, UR19, UR10, 0x3, UP1 ;  /* 0x0000001304047291 */ /* 0x000fe400088f1c0a */
[----:B---3--:R-:W-:-:S02]  /*7700*/  IMAD.U32 R6, RZ, RZ, UR5 ;  /* 0x00000005ff067e24 */ /* 0x008fc4000f8e00ff */
[----:B------:R-:W-:Y:S02]  /*7710*/  MOV R5, UR9 ;  /* 0x0000000900057c02 */ /* 0x000fe40008000f00 */
[----:B-1----:R-:W-:-:S03]  /*7720*/  IMAD.U32 R7, RZ, RZ, UR4 ;  /* 0x00000004ff077e24 */ /* 0x002fc6000f8e00ff */
[----:B0-----:R-:W-:Y:S04]  /*7730*/  STG.E.U8 desc[UR20][R4.64], R9 ;  /* 0x0000000904007986 */ /* 0x001fe8000c101114 */
[----:B------:R-:W-:Y:S01]  /*7740*/  STG.E.64 desc[UR20][R6.64], R2 ;  /* 0x0000000206007986 */ /* 0x000fe2000c101b14 */
[----:B------:R-:W-:Y:S05]  /*7750*/  EXIT ;  /* 0x000000000000794d */ /* 0x000fea0003800000 */
        .weak           $__internal_48_$__cuda_sm20_div_s64
        .type           $__internal_48_$__cuda_sm20_div_s64,@function
        .size           $__internal_48_$__cuda_sm20_div_s64,($__internal_49_$__cuda_sm20_rem_s64 - $__internal_48_$__cuda_sm20_div_s64)
$__internal_48_$__cuda_sm20_div_s64:
        /* <DEDUP_REMOVED lines=29> */
[----:B------:R-:W-:-:S04]  /*7930*/  IMAD.HI.U32 R38, R39, R36, RZ ;  /* 0x0000002427267227 */ /* 0x000fc800078e00ff */
[----:B------:R-:W-:-:S04]  /*7940*/  IMAD.X R34, RZ, RZ, ~R34, P0 ;  /* 0x000000ffff227224 */ /* 0x000fc800000e0e22 */
[----:B------:R-:W-:-:S04]  /*7950*/  IMAD.WIDE.U32 R38, P1, R39, R34, R38 ;  /* 0x0000002227267225 */ /* 0x000fc80007820026 */
[----:B------:R-:W-:-:S04]  /*7960*/  IMAD.HI.U32 R35, P0, R33, R36, R38 ;  /* 0x0000002421237227 */ /* 0x000fc80007800026 */
[----:B------:R-:W-:-:S04]  /*7970*/  IMAD.HI.U32 R36, R33, R34, RZ ;  /* 0x0000002221247227 */ /* 0x000fc800078e00ff */
[----:B------:R-:W-:Y:S01]  /*7980*/  IMAD R34, R33, R34, RZ ;  /* 0x0000002221227224 */ /* 0x000fe200078e02ff */
[----:B------:R-:W-:Y:S02]  /*7990*/  IADD3.X R39, PT, PT, R36, R33, RZ, P1, !PT ;  /* 0x0000002124277210 */ /* 0x000fe40000ffe4ff */
[-C--:B------:R-:W-:Y:S02]  /*79a0*/  IADD3 R33, P4, PT, RZ, -R32.reuse, RZ ;  /* 0x80000020ff217210 */ /* 0x080fe40007f9e0ff */
        /* <DEDUP_REMOVED lines=45> */
[----:B------:R-:W-:Y:S06]  /*7c80*/  RET.REL.NODEC R10 `(nkd_bool) ;  /* 0xffffff800adc7950 */ /* 0x000fec0003c3ffff */
        .weak           $__internal_49_$__cuda_sm20_rem_s64
        .type           $__internal_49_$__cuda_sm20_rem_s64,@function
        .size           $__internal_49_$__cuda_sm20_rem_s64,(.L_x_4885 - $__internal_49_$__cuda_sm20_rem_s64)
$__internal_49_$__cuda_sm20_rem_s64:
        /* <DEDUP_REMOVED lines=76> */
[----:B------:R-:W-:Y:S06]  /*8150*/  RET.REL.NODEC R30 `(nkd_bool) ;  /* 0xffffff7c1ea87950 */ /* 0x000fec0003c3ffff */
.L_x_4632:
        /* <DEDUP_REMOVED lines=10> */
.L_x_4885:


//--------------------- .text.contiguous_reduce2_bool --------------------------
	.section	.text.contiguous_reduce2_bool,"ax",@progbits
	.align	128
        .global         contiguous_reduce2_bool
        .type           contiguous_reduce2_bool,@function
        .size           contiguous_reduce2_bool,(.L_x_4950 - contiguous_reduce2_bool)
        .other          contiguous_reduce2_bool,@"STO_CUDA_ENTRY STV_DEFAULT"
contiguous_reduce2_bool:
.text.contiguous_reduce2_bool:
        /* <DEDUP_REMOVED lines=34> */
[----:B------:R-:W0:Y:S02]  /*0220*/  LDCU.64 UR10, c[0x0][0x388] ;  /* 0x00007100ff0a77ac */ /* 0x000e240008000a00 */
[----:B0-----:R-:W-:-:S04]  /*0230*/  LEA R8, P0, R6, UR10, 0x3 ;  /* 0x0000000a06087c11 */ /* 0x001fc8000f8018ff */
[----:B------:R-:W-:-:S06]  /*0240*/  LEA.HI.X R9, R6, UR11, RZ, 0x3, P0 ;  /* 0x0000000b06097c11 */ /* 0x000fcc00080f1cff */
[----:B------:R-:W5:Y:S01]  /*0250*/  LDG.E.64 R8, desc[UR8][R8.64] ;  /* 0x0000000808087981 */ /* 0x000f62000c1e1b00 */
[----:B------:R-:W-:Y:S05]  /*0260*/  BRA `(.L_x_4636) ;  /* 0x0000000000547947 */ /* 0x000fea0003800000 */
.L_x_4635:
        /* <DEDUP_REMOVED lines=8> */
.L_x_4638:
        /* <DEDUP_REMOVED lines=13> */
.L_x_4636:
[----:B------:R2:W-:Y:S04]  /*03c0*/  STS.U8 [R2+UR4], R17 ;  /* 0x0000001102007988 */ /* 0x0005e80008000004 */
[----:B-----5:R2:W-:Y:S01]  /*03d0*/  STS.64 [R4], R8 ;  /* 0x0000000804007388 */ /* 0x0205e20000000a00 */
[----:B------:R-:W-:Y:S05]  /*03e0*/  BRA `(.L_x_4640) ;  /* 0x0000000000447947 */ /* 0x000fea0003800000 */
.L_x_4639:
[----:B------:R-:W-:Y:S05]  /*03f0*/  BSYNC.RELIABLE B1 ;  /* 0x0000000000017941 */ /* 0x000fea0003800100 */
.L_x_4637:
[----:B------:R1:W-:Y:S04]  /*0400*/  STS.U8 [R2+UR4], R15 ;  /* 0x0000000f02007988 */ /* 0x0003e80008000004 */
[----:B-----5:R1:W-:Y:S01]  /*0410*/  STS.64 [R4], R8 ;  /* 0x0000000804007388 */ /* 0x0203e20000000a00 */
[----:B------:R-:W-:Y:S05]  /*0420*/  BRA `(.L_x_4640) ;  /* 0x0000000000347947 */ /* 0x000fea0003800000 */
.L_x_4634:
        /* <DEDUP_REMOVED lines=13> */
.L_x_4640:
[----:B------:R-:W-:Y:S05]  /*0500*/  BSYNC.RECONVERGENT B0 ;  /* 0x0000000000007941 */ /* 0x000fea0003800200 */
.L_x_4633:
[----:B------:R-:W-:Y:S05]  /*0510*/  WARPSYNC.ALL ;  /* 0x0000000000007948 */ /* 0x000fea0003800000 */
[----:B------:R-:W-:Y:S01]  /*0520*/  BAR.SYNC.DEFER_BLOCKING 0x0 ;  /* 0x0000000000007b1d */ /* 0x000fe20000010000 */
[----:B------:R-:W-:-:S13]  /*0530*/  ISETP.GE.U32.AND P0, PT, R7, 0x42, PT ;  /* 0x000000420700780c */ /* 0x000fda0003f06070 */
[----:B------:R-:W-:Y:S05]  /*0540*/  @!P0 BRA `(.L_x_4641) ;  /* 0x0000000000888947 */ /* 0x000fea0003800000 */
.L_x_4646:
[--C-:B0-----:R-:W-:Y:S01]  /*0550*/  IMAD.MOV.U32 R12, RZ, RZ, R7.reuse ;  /* 0x000000ffff0c7224 */ /* 0x101fe200078e0007 */
[----:B------:R-:W-:Y:S01]  /*0560*/  SHF.R.U32.HI R7, RZ, 0x1, R7 ;  /* 0x00000001ff077819 */ /* 0x000fe20000011607 */
[----:B------:R-:W-:Y:S03]  /*0570*/  BSSY.RECONVERGENT B0, `(.L_x_4642) ;  /* 0x000001b000007945 */ /* 0x000fe60003800200 */
[----:B------:R-:W-:-:S13]  /*0580*/  ISETP.GE.U32.AND P0, PT, R2, R7, PT ;  /* 0x000000070200720c */ /* 0x000fda0003f06070 */
[----:B---3--:R-:W-:Y:S05]  /*0590*/  @P0 BRA `(.L_x_4643) ;  /* 0x0000000000600947 */ /* 0x008fea0003800000 */
[----:B-12---:R-:W0:Y:S01]  /*05a0*/  LDS.U8 R8, [R2+UR4] ;  /* 0x0000000402087984 */ /* 0x006e220008000000 */
[----:B------:R-:W-:Y:S01]  /*05b0*/  IMAD.IADD R6, R5, 0x1, R7 ;  /* 0x0000000105067824 */ /* 0x000fe200078e0207 */
        /* <DEDUP_REMOVED lines=19> */
.L_x_4645:
[----:B------:R-:W-:Y:S05]  /*06f0*/  BSYNC.RELIABLE B1 ;  /* 0x0000000000017941 */ /* 0x000fea0003800100 */
.L_x_4644:
[----:B------:R3:W-:Y:S04]  /*0700*/  STS.U8 [R2+UR4], R13 ;  /* 0x0000000d02007988 */ /* 0x0007e80008000004 */
[----:B-1----:R3:W-:Y:S02]  /*0710*/  STS.64 [R4], R8 ;  /* 0x0000000804007388 */ /* 0x0027e40000000a00 */
.L_x_4643:
[----:B------:R-:W-:Y:S05]  /*0720*/  BSYNC.RECONVERGENT B0 ;  /* 0x0000000000007941 */ /* 0x000fea0003800200 */
.L_x_4642:
[----:B------:R-:W-:Y:S05]  /*0730*/  WARPSYNC.ALL ;  /* 0x0000000000007948 */ /* 0x000fea0003800000 */
[----:B------:R-:W-:Y:S01]  /*0740*/  BAR.SYNC.DEFER_BLOCKING 0x0 ;  /* 0x0000000000007b1d */ /* 0x000fe20000010000 */
[----:B------:R-:W-:-:S13]  /*0750*/  ISETP.GT.U32.AND P0, PT, R12, 0x83, PT ;  /* 0x000000830c00780c */ /* 0x000fda0003f04070 */
[----:B------:R-:W-:Y:S05]  /*0760*/  @P0 BRA `(.L_x_4646) ;  /* 0xfffffffc00780947 */ /* 0x000fea000383ffff */
.L_x_4641:
        /* <DEDUP_REMOVED lines=23> */
.L_x_4649:
[----:B------:R-:W-:Y:S05]  /*08e0*/  BSYNC.RELIABLE B0 ;  /* 0x0000000000007941 */ /* 0x000fea0003800100 */
.L_x_4648:
[----:B------:R-:W4:Y:S04]  /*08f0*/  LDS.64 R6, [R4+0x100] ;  /* 0x0001000004067984 */ /* 0x000f280000000a00 */
[----:B----4-:R-:W-:Y:S04]  /*0900*/  STS.64 [R4], R6 ;  /* 0x0000000604007388 */ /* 0x010fe80000000a00 */
[----:B------:R-:W4:Y:S04]  /*0910*/  LDS.U8 R5, [R2+UR4+0x20] ;  /* 0x0000200402057984 */ /* 0x000f280008000000 */
[----:B----4-:R4:W-:Y:S02]  /*0920*/  STS.U8 [R2+UR4], R5 ;  /* 0x0000000502007988 */ /* 0x0109e40008000004 */
.L_x_4650:
[----:B------:R-:W-:Y:S05]  /*0930*/  BSYNC.RECONVERGENT B1 ;  /* 0x0000000000017941 */ /* 0x000fea0003800200 */
.L_x_4647:
[----:B------:R-:W-:Y:S05]  /*0940*/  WARPSYNC.ALL ;  /* 0x0000000000007948 */ /* 0x000fea0003800000 */
[----:B------:R-:W5:Y:S01]  /*0950*/  LDS.U8 R6, [R2+UR4] ;  /* 0x0000000402067984 */ /* 0x000f620008000000 */
[----:B------:R-:W-:Y:S04]  /*0960*/  BSSY.RECONVERGENT B2, `(.L_x_4651) ;  /* 0x0000019000027945 */ /* 0x000fe80003800200 */
[----:B------:R-:W-:Y:S01]  /*0970*/  BSSY.RELIABLE B1, `(.L_x_4652) ;  /* 0x0000013000017945 */ /* 0x000fe20003800100 */
[----:B----4-:R-:W4:Y:S01]  /*0980*/  LDS.U8 R5, [R2+UR4+0x10] ;  /* 0x0000100402057984 */ /* 0x010f220008000000 */
[----:B-----5:R-:W-:-:S04]  /*0990*/  ISETP.NE.AND P0, PT, R6, RZ, PT ;  /* 0x000000ff0600720c */ /* 0x020fc80003f05270 */
[----:B------:R-:W-:-:S04]  /*09a0*/  SEL R6, RZ, 0x1, !P0 ;  /* 0x00000001ff067807 */ /* 0x000fc80004000000 */
[----:B----4-:R-:W-:-:S13]  /*09b0*/  ISETP.GT.U32.AND P0, PT, R5, R6, PT ;  /* 0x000000060500720c */ /* 0x010fda0003f04070 */
        /* <DEDUP_REMOVED lines=14> */
.L_x_4653:
[----:B------:R-:W-:Y:S05]  /*0aa0*/  BSYNC.RELIABLE B1 ;  /* 0x0000000000017941 */ /* 0x000fea0003800100 */
.L_x_4652:
[----:B------:R-:W4:Y:S04]  /*0ab0*/  LDS.64 R6, [R4+0x80] ;  /* 0x0000800004067984 */ /* 0x000f280000000a00 */
[----:B----4-:R-:W-:Y:S04]  /*0ac0*/  STS.64 [R4], R6 ;  /* 0x0000000604007388 */ /* 0x010fe80000000a00 */
[----:B------:R-:W4:Y:S04]  /*0ad0*/  LDS.U8 R5, [R2+UR4+0x10] ;  /* 0x0000100402057984 */ /* 0x000f280008000000 */
[----:B----4-:R4:W-:Y:S02]  /*0ae0*/  STS.U8 [R2+UR4], R5 ;  /* 0x0000000502007988 */ /* 0x0109e40008000004 */
.L_x_4654:
[----:B------:R-:W-:Y:S05]  /*0af0*/  BSYNC.RECONVERGENT B2 ;  /* 0x0000000000027941 */ /* 0x000fea0003800200 */
.L_x_4651:
        /* <DEDUP_REMOVED lines=22> */
.L_x_4657:
[----:B------:R-:W-:Y:S05]  /*0c60*/  BSYNC.RELIABLE B2 ;  /* 0x0000000000027941 */ /* 0x000fea0003800100 */
.L_x_4656:
[----:B------:R-:W4:Y:S04]  /*0c70*/  LDS.64 R6, [R4+0x40] ;  /* 0x0000400004067984 */ /* 0x000f280000000a00 */
[----:B----4-:R-:W-:Y:S04]  /*0c80*/  STS.64 [R4], R6 ;  /* 0x0000000604007388 */ /* 0x010fe80000000a00 */
[----:B------:R-:W4:Y:S04]  /*0c90*/  LDS.U8 R5, [R2+UR4+0x8] ;  /* 0x0000080402057984 */ /* 0x000f280008000000 */
[----:B----4-:R4:W-:Y:S02]  /*0ca0*/  STS.U8 [R2+UR4], R5 ;  /* 0x0000000502007988 */ /* 0x0109e40008000004 */
.L_x_4658:
[----:B------:R-:W-:Y:S05]  /*0cb0*/  BSYNC.RECONVERGENT B3 ;  /* 0x0000000000037941 */ /* 0x000fea0003800200 */
.L_x_4655:
        /* <DEDUP_REMOVED lines=22> */
.L_x_4661:
[----:B------:R-:W-:Y:S05]  /*0e20*/  BSYNC.RELIABLE B3 ;  /* 0x0000000000037941 */ /* 0x000fea0003800100 */
.L_x_4660:
[----:B------:R-:W4:Y:S04]  /*0e30*/  LDS.64 R6, [R4+0x20] ;  /* 0x0000200004067984 */ /* 0x000f280000000a00 */
[----:B----4-:R-:W-:Y:S04]  /*0e40*/  STS.64 [R4], R6 ;  /* 0x0000000604007388 */ /* 0x010fe80000000a00 */
[----:B------:R-:W4:Y:S04]  /*0e50*/  LDS.U8 R5, [R2+UR4+0x4] ;  /* 0x0000040402057984 */ /* 0x000f280008000000 */
[----:B----4-:R4:W-:Y:S02]  /*0e60*/  STS.U8 [R2+UR4], R5 ;  /* 0x0000000502007988 */ /* 0x0109e40008000004 */
.L_x_4662:
[----:B------:R-:W-:Y:S05]  /*0e70*/  BSYNC.RECONVERGENT B4 ;  /* 0x0000000000047941 */ /* 0x000fea0003800200 */
.L_x_4659:
        /* <DEDUP_REMOVED lines=22> */
.L_x_4665:
[----:B------:R-:W-:Y:S05]  /*0fe0*/  BSYNC.RELIABLE B4 ;  /* 0x0000000000047941 */ /* 0x000fea0003800100 */
.L_x_4664:
[----:B------:R-:W4:Y:S04]  /*0ff0*/  LDS.64 R6, [R4+0x10] ;  /* 0x0000100004067984 */ /* 0x000f280000000a00 */
[----:B----4-:R-:W-:Y:S04]  /*1000*/  STS.64 [R4], R6 ;  /* 0x0000000604007388 */ /* 0x010fe80000000a00 */
[----:B------:R-:W4:Y:S04]  /*1010*/  LDS.U8 R5, [R2+UR4+0x2] ;  /* 0x0000020402057984 */ /* 0x000f280008000000 */
[----:B----4-:R4:W-:Y:S02]  /*1020*/  STS.U8 [R2+UR4], R5 ;  /* 0x0000000502007988 */ /* 0x0109e40008000004 */
.L_x_4666:
[----:B------:R-:W-:Y:S05]  /*1030*/  BSYNC.RECONVERGENT B5 ;  /* 0x0000000000057941 */ /* 0x000fea0003800200 */
.L_x_4663:
        /* <DEDUP_REMOVED lines=22> */
.L_x_4669:
[----:B------:R-:W-:Y:S05]  /*11a0*/  BSYNC.RELIABLE B6 ;  /* 0x0000000000067941 */ /* 0x000fea0003800100 */
.L_x_4668:
[----:B------:R-:W4:Y:S04]  /*11b0*/  LDS.64 R6, [R4+0x8] ;  /* 0x0000080004067984 */ /* 0x000f280000000a00 */
[----:B----4-:R-:W-:Y:S04]  /*11c0*/  STS.64 [R4], R6 ;  /* 0x0000000604007388 */ /* 0x010fe80000000a00 */
[----:B------:R-:W4:Y:S04]  /*11d0*/  LDS.U8 R5, [R2+UR4+0x1] ;  /* 0x0000010402057984 */ /* 0x000f280008000000 */
[----:B----4-:R4:W-:Y:S02]  /*11e0*/  STS.U8 [R2+UR4], R5 ;  /* 0x0000000502007988 */ /* 0x0109e40008000004 */
.L_x_4670:
[----:B------:R-:W-:Y:S05]  /*11f0*/  BSYNC.RECONVERGENT B5 ;  /* 0x0000000000057941 */ /* 0x000fea0003800200 */
.L_x_4667:
        /* <DEDUP_REMOVED lines=16> */
.L_x_4671:
        /* <DEDUP_REMOVED lines=16> */
.L_x_4950:


//--------------------- .text.uncontiguous_reduce_bool --------------------------
	.section	.text.uncontiguous_reduce_bool,"ax",@progbits
	.align	128
        .global         uncontiguous_reduce_bool
        .type           uncontiguous_reduce_bool,@function
        .size           uncontiguous_reduce_bool,(.L_x_4887 - uncontiguous_reduce_bool)
        .other          uncontiguous_reduce_bool,@"STO_CUDA_ENTRY STV_DEFAULT"
uncontiguous_reduce_bool:
.text.uncontiguous_reduce_bool:
        /* <DEDUP_REMOVED lines=51> */
.L_x_4700:
        /* <DEDUP_REMOVED lines=34> */
.L_x_4677:
[----:B------:R-:W-:Y:S01]  /*0550*/  MOV R14, R20 ;  /* 0x00000014000e7202 */ /* 0x000fe20000000f00 */
[----:B------:R-:W-:Y:S01]  /*0560*/  IMAD.MOV.U32 R9, RZ, RZ, R21 ;  /* 0x000000ffff097224 */ /* 0x000fe200078e0015 */
[----:B------:R-:W-:Y:S01]  /*0570*/  MOV R12, R26 ;  /* 0x0000001a000c7202 */ /* 0x000fe20000000f00 */
[----:B------:R-:W-:Y:S01]  /*0580*/  IMAD.MOV.U32 R13, RZ, RZ, R27 ;  /* 0x000000ffff0d7224 */ /* 0x000fe200078e001b */
[----:B------:R-:W-:-:S07]  /*0590*/  MOV R8, 0x5b0 ;  /* 0x000005b000087802 */ /* 0x000fce0000000f00 */
[----:B------:R-:W-:Y:S05]  /*05a0*/  CALL.REL.NOINC `($__internal_50_$__cuda_sm20_div_s64) ;  /* 0x0000006c00fc7944 */ /* 0x000fea0003c00000 */
        /* <DEDUP_REMOVED lines=8> */
.L_x_4678:
[----:B------:R-:W-:Y:S05]  /*0630*/  BSYNC.RECONVERGENT B1 ;  /* 0x0000000000017941 */ /* 0x000fea0003800200 */
.L_x_4676:
        /* <DEDUP_REMOVED lines=36> */
.L_x_4680:
[----:B------:R-:W-:Y:S01]  /*0880*/  IMAD.MOV.U32 R14, RZ, RZ, R28 ;  /* 0x000000ffff0e7224 */ /* 0x000fe200078e001c */
[----:B------:R-:W-:Y:S01]  /*0890*/  MOV R9, R29 ;  /* 0x0000001d00097202 */ /* 0x000fe20000000f00 */
[----:B------:R-:W-:Y:S01]  /*08a0*/  IMAD.MOV.U32 R12, RZ, RZ, R26 ;  /* 0x000000ffff0c7224 */ /* 0x000fe200078e001a */
[----:B------:R-:W-:Y:S02]  /*08b0*/  MOV R13, R27 ;  /* 0x0000001b000d7202 */ /* 0x000fe40000000f00 */
[----:B------:R-:W-:-:S07]  /*08c0*/  MOV R8, 0x8e0 ;  /* 0x000008e000087802 */ /* 0x000fce0000000f00 */
[----:B------:R-:W-:Y:S05]  /*08d0*/  CALL.REL.NOINC `($__internal_50_$__cuda_sm20_div_s64) ;  /* 0x0000006c00307944 */ /* 0x000fea0003c00000 */
        /* <DEDUP_REMOVED lines=8> */
.L_x_4681:
[----:B------:R-:W-:Y:S05]  /*0960*/  BSYNC.RECONVERGENT B1 ;  /* 0x0000000000017941 */ /* 0x000fea0003800200 */
.L_x_4679:
        /* <DEDUP_REMOVED lines=34> */
.L_x_4683:
[----:B------:R-:W-:Y:S01]  /*0b90*/  MOV R14, R20 ;  /* 0x00000014000e7202 */ /* 0x000fe20000000f00 */
[----:B------:R-:W-:Y:S01]  /*0ba0*/  IMAD.MOV.U32 R9, RZ, RZ, R21 ;  /* 0x000000ffff097224 */ /* 0x000fe200078e0015 */
[----:B------:R-:W-:Y:S01]  /*0bb0*/  MOV R12, R28 ;  /* 0x0000001c000c7202 */ /* 0x000fe20000000f00 */
[----:B------:R-:W-:Y:S01]  /*0bc0*/  IMAD.MOV.U32 R13, RZ, RZ, R29 ;  /* 0x000000ffff0d7224 */ /* 0x000fe200078e001d */
[----:B------:R-:W-:-:S07]  /*0bd0*/  MOV R8, 0xbf0 ;  /* 0x00000bf000087802 */ /* 0x000fce0000000f00 */
[----:B------:R-:W-:Y:S05]  /*0be0*/  CALL.REL.NOINC `($__internal_50_$__cuda_sm20_div_s64) ;  /* 0x00000068006c7944 */ /* 0x000fea0003c00000 */
        /* <DEDUP_REMOVED lines=10> */
.L_x_4684:
[----:B------:R-:W-:Y:S05]  /*0c90*/  BSYNC.RECONVERGENT B1 ;  /* 0x0000000000017941 */ /* 0x000fea0003800200 */
.L_x_4682:
        /* <DEDUP_REMOVED lines=36> */
.L_x_4686:
[----:B------:R-:W-:Y:S01]  /*0ee0*/  IMAD.MOV.U32 R14, RZ, RZ, R26 ;  /* 0x000000ffff0e7224 */ /* 0x000fe200078e001a */
[----:B------:R-:W-:Y:S01]  /*0ef0*/  MOV R9, R27 ;  /* 0x0000001b00097202 */ /* 0x000fe20000000f00 */
[----:B------:R-:W-:Y:S01]  /*0f00*/  IMAD.MOV.U32 R12, RZ, RZ, R28 ;  /* 0x000000ffff0c7224 */ /* 0x000fe200078e001c */
[----:B------:R-:W-:Y:S02]  /*0f10*/  MOV R13, R29 ;  /* 0x0000001d000d7202 */ /* 0x000fe40000000f00 */
[----:B------:R-:W-:-:S07]  /*0f20*/  MOV R8, 0xf40 ;  /* 0x00000f4000087802 */ /* 0x000fce0000000f00 */
[----:B------:R-:W-:Y:S05]  /*0f30*/  CALL.REL.NOINC `($__internal_50_$__cuda_sm20_div_s64) ;  /* 0x0000006400987944 */ /* 0x000fea0003c00000 */
        /* <DEDUP_REMOVED lines=10> */
.L_x_4687:
[----:B------:R-:W-:Y:S05]  /*0fe0*/  BSYNC.RECONVERGENT B1 ;  /* 0x0000000000017941 */ /* 0x000fea0003800200 */
.L_x_4685:
        /* <DEDUP_REMOVED lines=36> */
.L_x_4689:
        /* <DEDUP_REMOVED lines=16> */
.L_x_4690:
[----:B------:R-:W-:Y:S05]  /*1330*/  BSYNC.RECONVERGENT B1 ;  /* 0x0000000000017941 */ /* 0x000fea0003800200 */
.L_x_4688:
        /* <DEDUP_REMOVED lines=36> */
.L_x_4692:
        /* <DEDUP_REMOVED lines=16> */
.L_x_4693:
[----:B------:R-:W-:Y:S05]  /*1680*/  BSYNC.RECONVERGENT B1 ;  /* 0x0000000000017941 */ /* 0x000fea0003800200 */
.L_x_4691:
        /* <DEDUP_REMOVED lines=37> */
.L_x_4695:
[----:B------:R-:W-:Y:S01]  /*18e0*/  IMAD.MOV.U32 R14, RZ, RZ, R20 ;  /* 0x000000ffff0e7224 */ /* 0x000fe200078e0014 */
[----:B------:R-:W-:Y:S01]  /*18f0*/  MOV R9, R21 ;  /* 0x0000001500097202 */ /* 0x000fe20000000f00 */
[----:B------:R-:W-:Y:S01]  /*1900*/  IMAD.MOV.U32 R12, RZ, RZ, R22 ;  /* 0x000000ffff0c7224 */ /* 0x000fe200078e0016 */
[----:B------:R-:W-:Y:S02]  /*1910*/  MOV R13, R23 ;  /* 0x00000017000d7202 */ /* 0x000fe40000000f00 */
[----:B------:R-:W-:-:S07]  /*1920*/  MOV R8, 0x1940 ;  /* 0x0000194000087802 */ /* 0x000fce0000000f00 */
[----:B------:R-:W-:Y:S05]  /*1930*/  CALL.REL.NOINC `($__internal_50_$__cuda_sm20_div_s64) ;  /* 0x0000005c00187944 */ /* 0x000fea0003c00000 */
        /* <DEDUP_REMOVED lines=10> */
.L_x_4696:
[----:B------:R-:W-:Y:S05]  /*19e0*/  BSYNC.RECONVERGENT B1 ;  /* 0x0000000000017941 */ /* 0x000fea0003800200 */
.L_x_4694:
        /* <DEDUP_REMOVED lines=36> */
.L_x_4698:
[----:B------:R-:W-:Y:S01]  /*1c30*/  MOV R14, R26 ;  /* 0x0000001a000e7202 */ /* 0x000fe20000000f00 */
[----:B------:R-:W-:Y:S01]  /*1c40*/  IMAD.MOV.U32 R9, RZ, RZ, R27 ;  /* 0x000000ffff097224 */ /* 0x000fe200078e001b */
[----:B------:R-:W-:Y:S01]  /*1c50*/  MOV R12, R22 ;  /* 0x00000016000c7202 */ /* 0x000fe20000000f00 */
[----:B------:R-:W-:Y:S01]  /*1c60*/  IMAD.MOV.U32 R13, RZ, RZ, R23 ;  /* 0x000000ffff0d7224 */ /* 0x000fe200078e0017 */
[----:B------:R-:W-:-:S07]  /*1c70*/  MOV R8, 0x1c90 ;  /* 0x00001c9000087802 */ /* 0x000fce0000000f00 */
[----:B------:R-:W-:Y:S05]  /*1c80*/  CALL.REL.NOINC `($__internal_50_$__cuda_sm20_div_s64) ;  /* 0x0000005800447944 */ /* 0x000fea0003c00000 */
        /* <DEDUP_REMOVED lines=10> */
.L_x_4699:
[----:B------:R-:W-:Y:S05]  /*1d30*/  BSYNC.RECONVERGENT B1 ;  /* 0x0000000000017941 */ /* 0x000fea0003800200 */
.L_x_4697:
        /* <DEDUP_REMOVED lines=8> */
.L_x_4675:
        /* <DEDUP_REMOVED lines=36> */
.L_x_4703:
[----:B------:R-:W-:Y:S01]  /*2000*/  IMAD.MOV.U32 R14, RZ, RZ, R20 ;  /* 0x000000ffff0e7224 */ /* 0x000fe200078e0014 */
[----:B------:R-:W-:Y:S01]  /*2010*/  MOV R9, R21 ;  /* 0x0000001500097202 */ /* 0x000fe20000000f00 */
[----:B------:R-:W-:Y:S01]  /*2020*/  IMAD.MOV.U32 R12, RZ, RZ, R22 ;  /* 0x000000ffff0c7224 */ /* 0x000fe200078e0016 */
[----:B------:R-:W-:Y:S02]  /*2030*/  MOV R13, R23 ;  /* 0x00000017000d7202 */ /* 0x000fe40000000f00 */
[----:B------:R-:W-:-:S07]  /*2040*/  MOV R8, 0x2060 ;  /* 0x0000206000087802 */ /* 0x000fce0000000f00 */
[----:B------:R-:W-:Y:S05]  /*2050*/  CALL.REL.NOINC `($__internal_50_$__cuda_sm20_div_s64) ;  /* 0x0000005400507944 */ /* 0x000fea0003c00000 */
        /* <DEDUP_REMOVED lines=8> */
.L_x_4704:
[----:B------:R-:W-:Y:S05]  /*20e0*/  BSYNC.RECONVERGENT B1 ;  /* 0x0000000000017941 */ /* 0x000fea0003800200 */
.L_x_4702:
        /* <DEDUP_REMOVED lines=35> */
.L_x_4706:
        /* <DEDUP_REMOVED lines=14> */
.L_x_4707:
[----:B------:R-:W-:Y:S05]  /*2400*/  BSYNC.RECONVERGENT B1 ;  /* 0x0000000000017941 */ /* 0x000fea0003800200 */
.L_x_4705:
        /* <DEDUP_REMOVED lines=36> */
.L_x_4709:
[----:B------:R-:W-:Y:S01]  /*2650*/  MOV R14, R20 ;  /* 0x00000014000e7202 */ /* 0x000fe20000000f00 */
[----:B------:R-:W-:Y:S01]  /*2660*/  IMAD.MOV.U32 R9, RZ, RZ, R21 ;  /* 0x000000ffff097224 */ /* 0x000fe200078e0015 */
[----:B------:R-:W-:Y:S01]  /*2670*/  MOV R12, R22 ;  /* 0x00000016000c7202 */ /* 0x000fe20000000f00 */
[----:B------:R-:W-:Y:S01]  /*2680*/  IMAD.MOV.U32 R13, RZ, RZ, R23 ;  /* 0x000000ffff0d7224 */ /* 0x000fe200078e0017 */
[----:B------:R-:W-:-:S07]  /*2690*/  MOV R8, 0x26b0 ;  /* 0x000026b000087802 */ /* 0x000fce0000000f00 */
[----:B------:R-:W-:Y:S05]  /*26a0*/  CALL.REL.NOINC `($__internal_50_$__cuda_sm20_div_s64) ;  /* 0x0000004c00bc7944 */ /* 0x000fea0003c00000 */
        /* <DEDUP_REMOVED lines=10> */
.L_x_4710:
[----:B------:R-:W-:Y:S05]  /*2750*/  BSYNC.RECONVERGENT B1 ;  /* 0x0000000000017941 */ /* 0x000fea0003800200 */
.L_x_4708:
        /* <DEDUP_REMOVED lines=35> */
.L_x_4712:
        /* <DEDUP_REMOVED lines=16> */
.L_x_4713:
[----:B------:R-:W-:Y:S05]  /*2a90*/  BSYNC.RECONVERGENT B1 ;  /* 0x0000000000017941 */ /* 0x000fea0003800200 */
.L_x_4711:
[----:B------:R-:W-:Y:S01]  /*2aa0*/  MOV R40, R10 ;  /* 0x0000000a00287202 */ /* 0x000fe20000000f00 */
[----:B------:R-:W-:Y:S02]  /*2ab0*/  IMAD R7, R7, R44, RZ ;  /* 0x0000002c07077224 */ /* 0x000fe400078e02ff */
[----:B------:R-:W-:Y:S02]  /*2ac0*/  VIADD R5, R5, 0xfffffffe ;  /* 0xfffffffe05057836 */ /* 0x000fe40000000000 */
[----:B------:R-:W-:-:S04]  /*2ad0*/  IMAD.WIDE.U32 R10, R44, R12, R40 ;  /* 0x0000000c2c0a7225 */ /* 0x000fc800078e0028 */
[----:B------:R-:W-:-:S05]  /*2ae0*/  IMAD R7, R45, R12, R7 ;  /* 0x0000000c2d077224 */ /* 0x000fca00078e0207 */
[----:B------:R-:W-:-:S07]  /*2af0*/  IADD3 R11, PT, PT, R11, R7, RZ ;  /* 0x000000070b0b7210 */ /* 0x000fce0007ffe0ff */
.L_x_4701:
        /* <DEDUP_REMOVED lines=31> */
.L_x_4715:
[----:B------:R-:W-:Y:S01]  /*2cf0*/  IMAD.MOV.U32 R14, RZ, RZ, R20 ;  /* 0x000000ffff0e7224 */ /* 0x000fe200078e0014 */
[----:B------:R-:W-:Y:S01]  /*2d00*/  MOV R31, R21 ;  /* 0x00000015001f7202 */ /* 0x000fe20000000f00 */
[----:B------:R-:W-:Y:S01]  /*2d10*/  IMAD.MOV.U32 R30, RZ, RZ, R22 ;  /* 0x000000ffff1e7224 */ /* 0x000fe200078e0016 */
[----:B------:R-:W-:Y:S02]  /*2d20*/  MOV R25, R23 ;  /* 0x0000001700197202 */ /* 0x000fe40000000f00 */
[----:B------:R-:W-:-:S07]  /*2d30*/  MOV R32, 0x2d50 ;  /* 0x00002d5000207802 */ /* 0x000fce0000000f00 */
[----:B------:R-:W-:Y:S05]  /*2d40*/  CALL.REL.NOINC `($__internal_51_$__cuda_sm20_rem_s64) ;  /* 0x0000004c00647944 */ /* 0x000fea0003c00000 */
.L_x_4716:
[----:B------:R-:W-:Y:S05]  /*2d50*/  BSYNC.RECONVERGENT B1 ;  /* 0x0000000000017941 */ /* 0x000fea0003800200 */
.L_x_4714:
        /* <DEDUP_REMOVED lines=31> */
.L_x_4718:
[----:B------:R-:W-:Y:S01]  /*2f50*/  MOV R30, R22 ;  /* 0x00000016001e7202 */ /* 0x000fe20000000f00 */
[----:B------:R-:W-:Y:S01]  /*2f60*/  IMAD.MOV.U32 R25, RZ, RZ, R23 ;  /* 0x000000ffff197224 */ /* 0x000fe200078e0017 */
[----:B------:R-:W-:Y:S01]  /*2f70*/  MOV R14, R28 ;  /* 0x0000001c000e7202 */ /* 0x000fe20000000f00 */
[----:B------:R-:W-:Y:S01]  /*2f80*/  IMAD.MOV.U32 R31, RZ, RZ, R29 ;  /* 0x000000ffff1f7224 */ /* 0x000fe200078e001d */
[----:B------:R-:W-:-:S07]  /*2f90*/  MOV R32, 0x2fb0 ;  /* 0x00002fb000207802 */ /* 0x000fce0000000f00 */
[----:B------:R-:W-:Y:S05]  /*2fa0*/  CALL.REL.NOINC `($__internal_51_$__cuda_sm20_rem_s64) ;  /* 0x0000004800cc7944 */ /* 0x000fea0003c00000 */
.L_x_4719:
[----:B------:R-:W-:Y:S05]  /*2fb0*/  BSYNC.RECONVERGENT B1 ;  /* 0x0000000000017941 */ /* 0x000fea0003800200 */
.L_x_4717:
[----:B------:R-:W-:Y:S02]  /*2fc0*/  IMAD R5, R9, R26, RZ ;  /* 0x0000001a09057224 */ /* 0x000fe400078e02ff */
[----:B------:R-:W-:-:S04]  /*2fd0*/  IMAD.WIDE.U32 R10, R26, R8, R10 ;  /* 0x000000081a0a7225 */ /* 0x000fc800078e000a */
[----:B------:R-:W-:-:S05]  /*2fe0*/  IMAD R5, R27, R8, R5 ;  /* 0x000000081b057224 */ /* 0x000fca00078e0205 */
[----:B------:R-:W-:-:S07]  /*2ff0*/  IADD3 R11, PT, PT, R11, R5, RZ ;  /* 0x000000050b0b7210 */ /* 0x000fce0007ffe0ff */
.L_x_4674:
[----:B------:R-:W0:Y:S02]  /*3000*/  LDCU.64 UR14, c[0x0][0x390] ;  /* 0x00007200ff0e77ac */ /* 0x000e240008000a00 */
[----:B0-----:R-:W-:-:S04]  /*3010*/  IADD3 R24, P0, PT, R24, UR14, RZ ;  /* 0x0000000e18187c10 */ /* 0x001fc8000ff1e0ff */
[----:B------:R-:W-:Y:S02]  /*3020*/  IADD3.X R25, PT, PT, R15, UR15, RZ, P0, !PT ;  /* 0x0000000f0f197c10 */ /* 0x000fe400087fe4ff */
[----:B------:R-:W-:-:S04]  /*3030*/  IADD3 R10, P0, PT, R10, UR14, RZ ;  /* 0x0000000e0a0a7c10 */ /* 0x000fc8000ff1e0ff */
[----:B------:R-:W2:Y:S01]  /*3040*/  LDG.E.U8 R25, desc[UR8][R24.64] ;  /* 0x0000000818197981 */ /* 0x000ea2000c1e1100 */
[----:B------:R-:W-:-:S05]  /*3050*/  IADD3.X R11, PT, PT, R11, UR15, RZ, P0, !PT ;  /* 0x0000000f0b0b7c10 */ /* 0x000fca00087fe4ff */
[----:B------:R-:W3:Y:S01]  /*3060*/  LDG.E.U8 R10, desc[UR8][R10.64] ;  /* 0x000000080a0a7981 */ /* 0x000ee2000c1e1100 */
[----:B--2---:R-:W-:-:S04]  /*3070*/  ISETP.NE.AND P0, PT, R25, RZ, PT ;  /* 0x000000ff1900720c */ /* 0x004fc80003f05270 */
[----:B------:R-:W-:-:S04]  /*3080*/  SEL R5, RZ, 0x1, !P0 ;  /* 0x00000001ff057807 */ /* 0x000fc80004000000 */
[----:B---3--:R-:W-:-:S13]  /*3090*/  ISETP.GT.U32.AND P0, PT, R10, R5, PT ;  /* 0x000000050a00720c */ /* 0x008fda0003f04070 */
[----:B------:R0:W-:Y:S04]  /*30a0*/  @P0 STS.U8 [R6+UR4], R25 ;  /* 0x0000001906000988 */ /* 0x0001e80008000004 */
[----:B------:R0:W-:Y:S04]  /*30b0*/  @P0 STS.64 [R2], R18 ;  /* 0x0000001202000388 */ /* 0x0001e80000000a00 */
[----:B------:R0:W-:Y:S04]  /*30c0*/  @!P0 STS.U8 [R6+UR4], R25 ;  /* 0x0000001906008988 */ /* 0x0001e80008000004 */
[----:B------:R0:W-:Y:S01]  /*30d0*/  @!P0 STS.64 [R2], R16 ;  /* 0x0000001002008388 */ /* 0x0001e20000000a00 */
[----:B------:R-:W-:Y:S05]  /*30e0*/  BRA `(.L_x_4720) ;  /* 0x0000003400ac7947 */ /* 0x000fea0003800000 */
.L_x_4673:
        /* <DEDUP_REMOVED lines=25> */
.L_x_4747:
        /* <DEDUP_REMOVED lines=33> */
.L_x_4724:
[----:B------:R-:W-:Y:S01]  /*3490*/  IMAD.MOV.U32 R14, RZ, RZ, R18 ;  /* 0x000000ffff0e7224 */ /* 0x000fe200078e0012 */
[----:B------:R-:W-:Y:S01]  /*34a0*/  MOV R9, R19 ;  /* 0x0000001300097202 */ /* 0x000fe20000000f00 */
[----:B------:R-:W-:Y:S01]  /*34b0*/  IMAD.MOV.U32 R12, RZ, RZ, R24 ;  /* 0x000000ffff0c7224 */ /* 0x000fe200078e0018 */
[----:B------:R-:W-:Y:S02]  /*34c0*/  MOV R13, R25 ;  /* 0x00000019000d7202 */ /* 0x000fe40000000f00 */
[----:B------:R-:W-:-:S07]  /*34d0*/  MOV R8, 0x34f0 ;  /* 0x000034f000087802 */ /* 0x000fce0000000f00 */
[----:B-1----:R-:W-:Y:S05]  /*34e0*/  CALL.REL.NOINC `($__internal_50_$__cuda_sm20_div_s64) ;  /* 0x00000040002c7944 */ /* 0x002fea0003c00000 */
        /* <DEDUP_REMOVED lines=8> */
.L_x_4725:
[----:B------:R-:W-:Y:S05]  /*3570*/  BSYNC.RECONVERGENT B1 ;  /* 0x0000000000017941 */ /* 0x000fea0003800200 */
.L_x_4723:
        /* <DEDUP_REMOVED lines=39> */
.L_x_4727:
        /* <DEDUP_REMOVED lines=17> */
.L_x_4728:
[----:B------:R-:W-:Y:S05]  /*3900*/  BSYNC.RECONVERGENT B1 ;  /* 0x0000000000017941 */ /* 0x000fea0003800200 */
.L_x_4726:
        /* <DEDUP_REMOVED lines=39> */
.L_x_4730:
        /* <DEDUP_REMOVED lines=16> */
.L_x_4731:
[----:B------:R-:W-:Y:S05]  /*3c80*/  BSYNC.RECONVERGENT B1 ;  /* 0x0000000000017941 */ /* 0x000fea0003800200 */
.L_x_4729:
        /* <DEDUP_REMOVED lines=37> */
.L_x_4733:
        /* <DEDUP_REMOVED lines=16> */
.L_x_4734:
[----:B------:R-:W-:Y:S05]  /*3fe0*/  BSYNC.RECONVERGENT B1 ;  /* 0x0000000000017941 */ /* 0x000fea0003800200 */
.L_x_4732:
        /* <DEDUP_REMOVED lines=39> */
.L_x_4736:
        /* <DEDUP_REMOVED lines=16> */
.L_x_4737:
[----:B------:R-:W-:Y:S05]  /*4360*/  BSYNC.RECONVERGENT B1 ;  /* 0x0000000000017941 */ /* 0x000fea0003800200 */
.L_x_4735:
        /* <DEDUP_REMOVED lines=38> */
.L_x_4739:
        /* <DEDUP_REMOVED lines=16> */
.L_x_4740:
[----:B------:R-:W-:Y:S05]  /*46d0*/  BSYNC.RECONVERGENT B1 ;  /* 0x0000000000017941 */ /* 0x000fea0003800200 */
.L_x_4738:
        /* <DEDUP_REMOVED lines=38> */
.L_x_4742:
        /* <DEDUP_REMOVED lines=16> */
.L_x_4743:
[----:B------:R-:W-:Y:S05]  /*4a40*/  BSYNC.RECONVERGENT B1 ;  /* 0x0000000000017941 */ /* 0x000fea0003800200 */
.L_x_4741:
        /* <DEDUP_REMOVED lines=37> */
.L_x_4745:
        /* <DEDUP_REMOVED lines=17> */
.L_x_4746:
[----:B------:R-:W-:Y:S05]  /*4db0*/  BSYNC.RECONVERGENT B1 ;  /* 0x0000000000017941 */ /* 0x000fea0003800200 */
.L_x_4744:
        /* <DEDUP_REMOVED lines=12> */
.L_x_4722:
        /* <DEDUP_REMOVED lines=36> */
.L_x_4750:
[----:B------:R-:W-:Y:S01]  /*50c0*/  MOV R14, R18 ;  /* 0x00000012000e7202 */ /* 0x000fe20000000f00 */
[----:B------:R-:W-:Y:S01]  /*50d0*/  IMAD.MOV.U32 R9, RZ, RZ, R19 ;  /* 0x000000ffff097224 */ /* 0x000fe200078e0013 */
[----:B------:R-:W-:Y:S01]  /*50e0*/  MOV R12, R20 ;  /* 0x00000014000c7202 */ /* 0x000fe20000000f00 */
[----:B------:R-:W-:Y:S01]  /*50f0*/  IMAD.MOV.U32 R13, RZ, RZ, R21 ;  /* 0x000000ffff0d7224 */ /* 0x000fe200078e0015 */
[----:B------:R-:W-:-:S07]  /*5100*/  MOV R8, 0x5120 ;  /* 0x0000512000087802 */ /* 0x000fce0000000f00 */
[----:B------:R-:W-:Y:S05]  /*5110*/  CALL.REL.NOINC `($__internal_50_$__cuda_sm20_div_s64) ;  /* 0x0000002400207944 */ /* 0x000fea0003c00000 */
        /* <DEDUP_REMOVED lines=9> */
.L_x_4751:
[----:B------:R-:W-:Y:S05]  /*51b0*/  BSYNC.RECONVERGENT B1 ;  /* 0x0000000000017941 */ /* 0x000fea0003800200 */
.L_x_4749:
        /* <DEDUP_REMOVED lines=41> */
.L_x_4753:
        /* <DEDUP_REMOVED lines=16> */
.L_x_4754:
[----:B------:R-:W-:Y:S05]  /*5550*/  BSYNC.RECONVERGENT B1 ;  /* 0x0000000000017941 */ /* 0x000fea0003800200 */
.L_x_4752:
        /* <DEDUP_REMOVED lines=40> */
.L_x_4756:
        /* <DEDUP_REMOVED lines=17> */
.L_x_4757:
[----:B------:R-:W-:Y:S05]  /*58f0*/  BSYNC.RECONVERGENT B1 ;  /* 0x0000000000017941 */ /* 0x000fea0003800200 */
.L_x_4755:
        /* <DEDUP_REMOVED lines=40> */
.L_x_4759:
        /* <DEDUP_REMOVED lines=16> */
.L_x_4760:
[----:B------:R-:W-:Y:S05]  /*5c80*/  BSYNC.RECONVERGENT B1 ;  /* 0x0000000000017941 */ /* 0x000fea0003800200 */
.L_x_4758:
        /* <DEDUP_REMOVED lines=9> */
.L_x_4748:
        /* <DEDUP_REMOVED lines=35> */
.L_x_4763:
        /* <DEDUP_REMOVED lines=15> */
.L_x_4764:
[----:B------:R-:W-:Y:S05]  /*6040*/  BSYNC.RECONVERGENT B1 ;  /* 0x0000000000017941 */ /* 0x000fea0003800200 */
.L_x_4762:
        /* <DEDUP_REMOVED lines=40> */
.L_x_4766:
        /* <DEDUP_REMOVED lines=15> */
[----:B------:R-:W-:-:S07]  /*63c0*/  IADD3 R7, PT, PT, R13, R7, RZ ;  /* 0x000000070d077210 */ /* 0x000fce0007ffe0ff */
.L_x_4767:
[----:B------:R-:W-:Y:S05]  /*63d0*/  BSYNC.RECONVERGENT B1 ;  /* 0x0000000000017941 */ /* 0x000fea0003800200 */
.L_x_4765:
        /* <DEDUP_REMOVED lines=9> */
.L_x_4761:
        /* <DEDUP_REMOVED lines=31> */
.L_x_4769:
[----:B------:R-:W-:Y:S01]  /*6660*/  IMAD.MOV.U32 R30, RZ, RZ, R24 ;  /* 0x000000ffff1e7224 */ /* 0x000fe200078e0018 */
[----:B------:R-:W-:Y:S02]  /*6670*/  MOV R14, R18 ;  /* 0x00000012000e7202 */ /* 0x000fe40000000f00 */
[----:B------:R-:W-:Y:S02]  /*6680*/  MOV R31, R19 ;  /* 0x00000013001f7202 */ /* 0x000fe40000000f00 */
[----:B------:R-:W-:-:S07]  /*6690*/  MOV R32, 0x66b0 ;  /* 0x000066b000207802 */ /* 0x000fce0000000f00 */
[----:B------:R-:W-:Y:S05]  /*66a0*/  CALL.REL.NOINC `($__internal_51_$__cuda_sm20_rem_s64) ;  /* 0x00000014000c7944 */ /* 0x000fea0003c00000 */
.L_x_4770:
[----:B------:R-:W-:Y:S05]  /*66b0*/  BSYNC.RECONVERGENT B1 ;  /* 0x0000000000017941 */ /* 0x000fea0003800200 */
.L_x_4768:
        /* <DEDUP_REMOVED lines=8> */
.L_x_4721:
[----:B------:R-:W0:Y:S02]  /*6740*/  LDCU.64 UR14, c[0x0][0x390] ;  /* 0x00007200ff0e77ac */ /* 0x000e240008000a00 */
[----:B0-----:R-:W-:-:S04]  /*6750*/  IADD3 R10, P0, PT, R10, UR14, RZ ;  /* 0x0000000e0a0a7c10 */ /* 0x001fc8000ff1e0ff */
[----:B------:R-:W-:-:S06]  /*6760*/  IADD3.X R11, PT, PT, R7, UR15, RZ, P0, !PT ;  /* 0x0000000f070b7c10 */ /* 0x000fcc00087fe4ff */
[----:B------:R-:W2:Y:S04]  /*6770*/  LDG.E.U8 R11, desc[UR8][R10.64] ;  /* 0x000000080a0b7981 */ /* 0x000ea8000c1e1100 */
[----:B--2---:R1:W-:Y:S04]  /*6780*/  STS.U8 [R6+UR4], R11 ;  /* 0x0000000b06007988 */ /* 0x0043e80008000004 */
[----:B------:R1:W-:Y:S02]  /*6790*/  STS.64 [R2], R16 ;  /* 0x0000001002007388 */ /* 0x0003e40000000a00 */
.L_x_4720:
[----:B------:R-:W-:Y:S05]  /*67a0*/  BSYNC.RECONVERGENT B0 ;  /* 0x0000000000007941 */ /* 0x000fea0003800200 */
.L_x_4672:
[----:B------:R-:W-:Y:S01]  /*67b0*/  BAR.SYNC.DEFER_BLOCKING 0x0 ;  /* 0x0000000000007b1d */ /* 0x000fe20000010000 */
[----:B------:R-:W-:-:S13]  /*67c0*/  ISETP.GE.U32.AND P0, PT, R3, 0x42, PT ;  /* 0x000000420300780c */ /* 0x000fda0003f06070 */
[----:B------:R-:W-:Y:S05]  /*67d0*/  @!P0 BRA `(.L_x_4771) ;  /* 0x0000000000888947 */ /* 0x000fea0003800000 */
.L_x_4776:
[----:B------:R-:W-:Y:S01]  /*67e0*/  MOV R12, R3 ;  /* 0x00000003000c7202 */ /* 0x000fe20000000f00 */
[----:B------:R-:W-:Y:S01]  /*67f0*/  BSSY.RECONVERGENT B0, `(.L_x_4772) ;  /* 0x000001c000007945 */ /* 0x000fe20003800200 */
[----:B------:R-:W-:-:S04]  /*6800*/  SHF.R.U32.HI R3, RZ, 0x1, R3 ;  /* 0x00000001ff037819 */ /* 0x000fc80000011603 */
[----:B------:R-:W-:-:S13]  /*6810*/  ISETP.GE.U32.AND P0, PT, R6, R3, PT ;  /* 0x000000030600720c */ /* 0x000fda0003f06070 */
[----:B--234-:R-:W-:Y:S05]  /*6820*/  @P0 BRA `(.L_x_4773) ;  /* 0x0000000000600947 */ /* 0x01cfea0003800000 */
[----:B------:R-:W2:Y:S01]  /*6830*/  LDS.U8 R7, [R6+UR4] ;  /* 0x0000000406077984 */ /* 0x000ea20008000000 */
[----:B------:R-:W-:Y:S01]  /*6840*/  IMAD.IADD R5, R0, 0x1, R3 ;  /* 0x0000000100057824 */ /* 0x000fe200078e0203 */
[----:B------:R-:W-:Y:S01]  /*6850*/  LEA R10, R3, R2, 0x3 ;  /* 0x00000002030a7211 */ /* 0x000fe200078e18ff */
[----:B------:R-:W-:Y:S03]  /*6860*/  BSSY.RELIABLE B1, `(.L_x_4774) ;  /* 0x0000012000017945 */ /* 0x000fe60003800100 */
[----:B------:R-:W3:Y:S01]  /*6870*/  LDS.U8 R14, [R5] ;  /* 0x00000000050e7984 */ /* 0x000ee20000000000 */
[----:B--2---:R-:W-:-:S04]  /*6880*/  ISETP.NE.AND P0, PT, R7, RZ, PT ;  /* 0x000000ff0700720c */ /* 0x004fc80003f05270 */
[----:B------:R-:W-:-:S04]  /*6890*/  SEL R7, RZ, 0x1, !P0 ;  /* 0x00000001ff077807 */ /* 0x000fc80004000000 */
[----:B---3--:R-:W-:-:S13]  /*68a0*/  ISETP.GT.U32.AND P0, PT, R14, R7, PT ;  /* 0x000000070e00720c */ /* 0x008fda0003f04070 */
[----:B------:R2:W3:Y:S01]  /*68b0*/  @P0 LDS.64 R8, [R10] ;  /* 0x000000000a080984 */ /* 0x0004e20000000a00 */
[----:B------:R-:W-:Y:S05]  /*68c0*/  @P0 BRA `(.L_x_4775) ;  /* 0x00000000002c0947 */ /* 0x000fea0003800000 */
        /* <DEDUP_REMOVED lines=11> */
.L_x_4775:
[----:B------:R-:W-:Y:S05]  /*6980*/  BSYNC.RELIABLE B1 ;  /* 0x0000000000017941 */ /* 0x000fea0003800100 */
.L_x_4774:
[----:B------:R4:W-:Y:S04]  /*6990*/  STS.U8 [R6+UR4], R14 ;  /* 0x0000000e06007988 */ /* 0x0009e80008000004 */
[----:B---3--:R4:W-:Y:S02]  /*69a0*/  STS.64 [R2], R8 ;  /* 0x0000000802007388 */ /* 0x0089e40000000a00 */
.L_x_4773:
[----:B------:R-:W-:Y:S05]  /*69b0*/  BSYNC.RECONVERGENT B0 ;  /* 0x0000000000007941 */ /* 0x000fea0003800200 */
.L_x_4772:
[----:B------:R-:W-:Y:S05]  /*69c0*/  WARPSYNC.ALL ;  /* 0x0000000000007948 */ /* 0x000fea0003800000 */
[----:B------:R-:W-:Y:S01]  /*69d0*/  BAR.SYNC.DEFER_BLOCKING 0x0 ;  /* 0x0000000000007b1d */ /* 0x000fe20000010000 */
[----:B------:R-:W-:-:S13]  /*69e0*/  ISETP.GT.U32.AND P0, PT, R12, 0x83, PT ;  /* 0x000000830c00780c */ /* 0x000fda0003f04070 */
[----:B------:R-:W-:Y:S05]  /*69f0*/  @P0 BRA `(.L_x_4776) ;  /* 0xfffffffc00780947 */ /* 0x000fea000383ffff */
.L_x_4771:
        /* <DEDUP_REMOVED lines=17> */
[----:B---34-:R-:W-:Y:S04]  /*6b10*/  LDS.64 R8, [R2] ;  /* 0x0000000002087984 */ /* 0x018fe80000000a00 */
[----:B-12---:R-:W0:Y:S02]  /*6b20*/  LDS.64 R10, [R2+0x100] ;  /* 0x00010000020a7984 */ /* 0x006e240000000a00 */
[----:B0-----:R-:W-:-:S04]  /*6b30*/  ISETP.GT.U32.AND P0, PT, R8, R10, PT ;  /* 0x0000000a0800720c */ /* 0x001fc80003f04070 */
[----:B------:R-:W-:-:S13]  /*6b40*/  ISETP.GT.AND.EX P0, PT, R9, R11, PT, P0 ;  /* 0x0000000b0900720c */ /* 0x000fda0003f04300 */
[----:B------:R-:W-:Y:S05]  /*6b50*/  @!P0 BREAK.RELIABLE B1 ;  /* 0x0000000000018942 */ /* 0x000fea0003800100 */
[----:B------:R-:W-:Y:S05]  /*6b60*/  @!P0 BRA `(.L_x_4780) ;  /* 0x0000000000148947 */ /* 0x000fea0003800000 */
.L_x_4779:
[----:B------:R-:W-:Y:S05]  /*6b70*/  BSYNC.RELIABLE B1 ;  /* 0x0000000000017941 */ /* 0x000fea0003800100 */
.L_x_4778:
[----:B---34-:R-:W0:Y:S04]  /*6b80*/  LDS.64 R8, [R2+0x100] ;  /* 0x0001000002087984 */ /* 0x018e280000000a00 */
[----:B0-----:R-:W-:Y:S04]  /*6b90*/  STS.64 [R2], R8 ;  /* 0x0000000802007388 */ /* 0x001fe80000000a00 */
[----:B------:R-:W0:Y:S04]  /*6ba0*/  LDS.U8 R3, [R6+UR4+0x20] ;  /* 0x0000200406037984 */ /* 0x000e280008000000 */
[----:B0-----:R0:W-:Y:S02]  /*6bb0*/  STS.U8 [R6+UR4], R3 ;  /* 0x0000000306007988 */ /* 0x0011e40008000004 */
.L_x_4780:
[----:B------:R-:W-:Y:S05]  /*6bc0*/  BSYNC.RECONVERGENT B0 ;  /* 0x0000000000007941 */ /* 0x000fea0003800200 */
.L_x_4777:
[----:B------:R-:W-:Y:S05]  /*6bd0*/  WARPSYNC.ALL ;  /* 0x0000000000007948 */ /* 0x000fea0003800000 */
[----:B0-----:R-:W0:Y:S01]  /*6be0*/  LDS.U8 R3, [R6+UR4] ;  /* 0x0000000406037984 */ /* 0x001e220008000000 */
[----:B------:R-:W-:Y:S04]  /*6bf0*/  BSSY.RECONVERGENT B0, `(.L_x_4781) ;  /* 0x0000019000007945 */ /* 0x000fe80003800200 */
[----:B------:R-:W-:Y:S01]  /*6c00*/  BSSY.RELIABLE B2, `(.L_x_4782) ;  /* 0x0000013000027945 */ /* 0x000fe20003800100 */
[----:B------:R-:W5:Y:S01]  /*6c10*/  LDS.U8 R0, [R6+UR4+0x10] ;  /* 0x0000100406007984 */ /* 0x000f620008000000 */
[----:B0-----:R-:W-:-:S04]  /*6c20*/  ISETP.NE.AND P0, PT, R3, RZ, PT ;  /* 0x000000ff0300720c */ /* 0x001fc80003f05270 */
[----:B------:R-:W-:-:S04]  /*6c30*/  SEL R3, RZ, 0x1, !P0 ;  /* 0x00000001ff037807 */ /* 0x000fc80004000000 */
[----:B-----5:R-:W-:-:S13]  /*6c40*/  ISETP.GT.U32.AND P0, PT, R0, R3, PT ;  /* 0x000000030000720c */ /* 0x020fda0003f04070 */
        /* <DEDUP_REMOVED lines=14> */
.L_x_4783:
[----:B------:R-:W-:Y:S05]  /*6d30*/  BSYNC.RELIABLE B2 ;  /* 0x0000000000027941 */ /* 0x000fea0003800100 */
.L_x_4782:
[----:B---34-:R-:W0:Y:S04]  /*6d40*/  LDS.64 R8, [R2+0x80] ;  /* 0x0000800002087984 */ /* 0x018e280000000a00 */
[----:B0-----:R-:W-:Y:S04]  /*6d50*/  STS.64 [R2], R8 ;  /* 0x0000000802007388 */ /* 0x001fe80000000a00 */
[----:B------:R-:W0:Y:S04]  /*6d60*/  LDS.U8 R3, [R6+UR4+0x10] ;  /* 0x0000100406037984 */ /* 0x000e280008000000 */
[----:B0-----:R0:W-:Y:S02]  /*6d70*/  STS.U8 [R6+UR4], R3 ;  /* 0x0000000306007988 */ /* 0x0011e40008000004 */
.L_x_4784:
[----:B------:R-:W-:Y:S05]  /*6d80*/  BSYNC.RECONVERGENT B0 ;  /* 0x0000000000007941 */ /* 0x000fea0003800200 */
.L_x_4781:
        /* <DEDUP_REMOVED lines=22> */
.L_x_4787:
[----:B------:R-:W-:Y:S05]  /*6ef0*/  BSYNC.RELIABLE B3 ;  /* 0x0000000000037941 */ /* 0x000fea0003800100 */
.L_x_4786:
[----:B---34-:R-:W0:Y:S04]  /*6f00*/  LDS.64 R8, [R2+0x40] ;  /* 0x0000400002087984 */ /* 0x018e280000000a00 */
[----:B0-----:R-:W-:Y:S04]  /*6f10*/  STS.64 [R2], R8 ;  /* 0x0000000802007388 */ /* 0x001fe80000000a00 */
[----:B------:R-:W0:Y:S04]  /*6f20*/  LDS.U8 R3, [R6+UR4+0x8] ;  /* 0x0000080406037984 */ /* 0x000e280008000000 */
[----:B0-----:R0:W-:Y:S02]  /*6f30*/  STS.U8 [R6+UR4], R3 ;  /* 0x0000000306007988 */ /* 0x0011e40008000004 */
.L_x_4788:
[----:B------:R-:W-:Y:S05]  /*6f40*/  BSYNC.RECONVERGENT B0 ;  /* 0x0000000000007941 */ /* 0x000fea0003800200 */
.L_x_4785:
        /* <DEDUP_REMOVED lines=22> */
.L_x_4791:
[----:B------:R-:W-:Y:S05]  /*70b0*/  BSYNC.RELIABLE B4 ;  /* 0x0000000000047941 */ /* 0x000fea0003800100 */
.L_x_4790:
[----:B---34-:R-:W0:Y:S04]  /*70c0*/  LDS.64 R8, [R2+0x20] ;  /* 0x0000200002087984 */ /* 0x018e280000000a00 */
[----:B0-----:R-:W-:Y:S04]  /*70d0*/  STS.64 [R2], R8 ;  /* 0x0000000802007388 */ /* 0x001fe80000000a00 */
[----:B------:R-:W0:Y:S04]  /*70e0*/  LDS.U8 R3, [R6+UR4+0x4] ;  /* 0x0000040406037984 */ /* 0x000e280008000000 */
[----:B0-----:R0:W-:Y:S02]  /*70f0*/  STS.U8 [R6+UR4], R3 ;  /* 0x0000000306007988 */ /* 0x0011e40008000004 */
.L_x_4792:
[----:B------:R-:W-:Y:S05]  /*7100*/  BSYNC.RECONVERGENT B0 ;  /* 0x0000000000007941 */ /* 0x000fea0003800200 */
.L_x_4789:
        /* <DEDUP_REMOVED lines=22> */
.L_x_4795:
[----:B------:R-:W-:Y:S05]  /*7270*/  BSYNC.RELIABLE B5 ;  /* 0x0000000000057941 */ /* 0x000fea0003800100 */
.L_x_4794:
[----:B---34-:R-:W0:Y:S04]  /*7280*/  LDS.64 R8, [R2+0x10] ;  /* 0x0000100002087984 */ /* 0x018e280000000a00 */
[----:B0-----:R-:W-:Y:S04]  /*7290*/  STS.64 [R2], R8 ;  /* 0x0000000802007388 */ /* 0x001fe80000000a00 */
[----:B------:R-:W0:Y:S04]  /*72a0*/  LDS.U8 R3, [R6+UR4+0x2] ;  /* 0x0000020406037984 */ /* 0x000e280008000000 */
[----:B0-----:R0:W-:Y:S02]  /*72b0*/  STS.U8 [R6+UR4], R3 ;  /* 0x0000000306007988 */ /* 0x0011e40008000004 */
.L_x_4796:
[----:B------:R-:W-:Y:S05]  /*72c0*/  BSYNC.RECONVERGENT B0 ;  /* 0x0000000000007941 */ /* 0x000fea0003800200 */
.L_x_4793:
        /* <DEDUP_REMOVED lines=22> */
.L_x_4799:
[----:B------:R-:W-:Y:S05]  /*7430*/  BSYNC.RELIABLE B6 ;  /* 0x0000000000067941 */ /* 0x000fea0003800100 */
.L_x_4798:
[----:B---34-:R-:W0:Y:S04]  /*7440*/  LDS.64 R8, [R2+0x8] ;  /* 0x0000080002087984 */ /* 0x018e280000000a00 */
[----:B0-----:R-:W-:Y:S04]  /*7450*/  STS.64 [R2], R8 ;  /* 0x0000000802007388 */ /* 0x001fe80000000a00 */
[----:B------:R-:W0:Y:S04]  /*7460*/  LDS.U8 R3, [R6+UR4+0x1] ;  /* 0x0000010406037984 */ /* 0x000e280008000000 */
[----:B0-----:R0:W-:Y:S02]  /*7470*/  STS.U8 [R6+UR4], R3 ;  /* 0x0000000306007988 */ /* 0x0011e40008000004 */
.L_x_4800:
[----:B------:R-:W-:Y:S05]  /*7480*/  BSYNC.RECONVERGENT B0 ;  /* 0x0000000000007941 */ /* 0x000fea0003800200 */
.L_x_4797:
[----:B------:R-:W-:Y:S05]  /*7490*/  WARPSYNC.ALL ;  /* 0x0000000000007948 */ /* 0x000fea0003800000 */
[----:B------:R-:W-:-:S13]  /*74a0*/  ISETP.NE.AND P0, PT, R6, RZ, PT ;  /* 0x000000ff0600720c */ /* 0x000fda0003f05270 */
[----:B------:R-:W-:Y:S05]  /*74b0*/  @P0 EXIT ;  /* 0x000000000000094d */ /* 0x000fea0003800000 */
[----:B------:R-:W5:Y:S01]  /*74c0*/  S2UR UR6, SR_CgaCtaId ;  /* 0x00000000000679c3 */ /* 0x000f620000008800 */
[----:B------:R-:W-:Y:S01]  /*74d0*/  UMOV UR5, 0x400 ;  /* 0x0000040000057882 */ /* 0x000fe20000000000 */
[----:B-1----:R-:W1:Y:S01]  /*74e0*/  S2R R11, SR_CTAID.X ;  /* 0x00000000000b7919 */ /* 0x002e620000002500 */
[----:B------:R-:W-:Y:S05]  /*74f0*/  LDS.64 R4, [R4+UR4] ;  /* 0x0000000404047984 */ /* 0x000fea0008000a00 */
[----:B0---4-:R-:W1:Y:S01]  /*7500*/  LDC.64 R2, c[0x0][0x388] ;  /* 0x0000e200ff027b82 */ /* 0x011e620000000a00 */
[----:B-----5:R-:W-:Y:S01]  /*7510*/  ULEA UR5, UR6, UR5, 0x18 ;  /* 0x0000000506057291 */ /* 0x020fe2000f8ec0ff */
[----:B------:R-:W0:Y:S08]  /*7520*/  LDCU.64 UR6, c[0x0][0x380] ;  /* 0x00007000ff0677ac */ /* 0x000e300008000a00 */
[----:B---3--:R-:W3:Y:S01]  /*7530*/  LDS.U8 R9, [UR5] ;  /* 0x00000005ff097984 */ /* 0x008ee20008000000 */
[C---:B-1----:R-:W-:Y:S01]  /*7540*/  IMAD.WIDE.U32 R2, R11.reuse, 0x8, R2 ;  /* 0x000000080b027825 */ /* 0x042fe200078e0002 */
[----:B0-----:R-:W-:-:S04]  /*7550*/  IADD3 R6, P0, PT, R11, UR6, RZ ;  /* 0x000000060b067c10 */ /* 0x001fc8000ff1e0ff */
[----:B------:R-:W-:-:S05]  /*7560*/  IADD3.X R7, PT, PT, RZ, UR7, RZ, P0, !PT ;  /* 0x00000007ff077c10 */ /* 0x000fca00087fe4ff */
[----:B---3--:R-:W-:Y:S04]  /*7570*/  STG.E.U8 desc[UR8][R6.64], R9 ;  /* 0x0000000906007986 */ /* 0x008fe8000c101108 */
[----:B------:R-:W-:Y:S01]  /*7580*/  STG.E.64 desc[UR8][R2.64], R4 ;  /* 0x0000000402007986 */ /* 0x000fe2000c101b08 */
[----:B------:R-:W-:Y:S05]  /*7590*/  EXIT ;  /* 0x000000000000794d */ /* 0x000fea0003800000 */
        .weak           $__internal_50_$__cuda_sm20_div_s64
        .type           $__internal_50_$__cuda_sm20_div_s64,@function
        .size           $__internal_50_$__cuda_sm20_div_s64,($__internal_51_$__cuda_sm20_rem_s64 - $__internal_50_$__cuda_sm20_div_s64)
$__internal_50_$__cuda_sm20_div_s64:
        /* <DEDUP_REMOVED lines=83> */
[----:B------:R-:W-:Y:S06]  /*7ad0*/  RET.REL.NODEC R12 `(uncontiguous_reduce_bool) ;  /* 0xffffff840c487950 */ /* 0x000fec0003c3ffff */
        .weak           $__internal_51_$__cuda_sm20_rem_s64
        .type           $__internal_51_$__cuda_sm20_rem_s64,@function
        .size           $__internal_51_$__cuda_sm20_rem_s64,(.L_x_4887 - $__internal_51_$__cuda_sm20_rem_s64)
$__internal_51_$__cuda_sm20_rem_s64:
        /* <DEDUP_REMOVED lines=76> */
[----:B------:R-:W-:Y:S06]  /*7fa0*/  RET.REL.NODEC R32 `(uncontiguous_reduce_bool) ;  /* 0xffffff8020147950 */ /* 0x000fec0003c3ffff */
.L_x_4801:
        /* <DEDUP_REMOVED lines=13> */
.L_x_4887:


//--------------------- .text.contiguous_reduce_bool --------------------------
	.section	.text.contiguous_reduce_bool,"ax",@progbits
	.align	128
        .global         contiguous_reduce_bool
        .type           contiguous_reduce_bool,@function
        .size           contiguous_reduce_bool,(.L_x_4952 - contiguous_reduce_bool)
        .other          contiguous_reduce_bool,@"STO_CUDA_ENTRY STV_DEFAULT"
contiguous_reduce_bool:
.text.contiguous_reduce_bool:
        /* <DEDUP_REMOVED lines=26> */
[----:B------:R-:W-:-:S05]  /*01a0*/  IADD3 R12, P0, PT, R14, UR10, RZ ;  /* 0x0000000a0e0c7c10 */ /* 0x000fca000ff1e0ff */
[----:B------:R-:W2:Y:S01]  /*01b0*/  LDG.E.U8 R11, desc[UR8][R10.64] ;  /* 0x000000080a0b7981 */ /* 0x000ea2000c1e1100 */
[----:B------:R-:W-:-:S06]  /*01c0*/  IMAD.X R13, RZ, RZ, UR11, P0 ;  /* 0x0000000bff0d7e24 */ /* 0x000fcc00080e06ff */
[----:B------:R-:W3:Y:S01]  /*01d0*/  LDG.E.U8 R13, desc[UR8][R12.64] ;  /* 0x000000080c0d7981 */ /* 0x000ee2000c1e1100 */
[----:B--2---:R-:W-:-:S04]  /*01e0*/  ISETP.NE.AND P0, PT, R11, RZ, PT ;  /* 0x000000ff0b00720c */ /* 0x004fc80003f05270 */
[----:B------:R-:W-:-:S04]  /*01f0*/  SEL R8, RZ, 0x1, !P0 ;  /* 0x00000001ff087807 */ /* 0x000fc80004000000 */
[----:B---3--:R-:W-:-:S13]  /*0200*/  ISETP.GT.U32.AND P0, PT, R13, R8, PT ;  /* 0x000000080d00720c */ /* 0x008fda0003f04070 */
[----:B------:R-:W-:Y:S01]  /*0210*/  @P0 IMAD.MOV.U32 R15, RZ, RZ, RZ ;  /* 0x000000ffff0f0224 */ /* 0x000fe200078e00ff */
[----:B------:R1:W-:Y:S04]  /*0220*/  @P0 STS.U8 [R2+UR4], R13 ;  /* 0x0000000d02000988 */ /* 0x0003e80008000004 */
[----:B------:R1:W-:Y:S04]  /*0230*/  @P0 STS.64 [R4], R14 ;  /* 0x0000000e04000388 */ /* 0x0003e80000000a00 */
[----:B------:R1:W-:Y:S04]  /*0240*/  @!P0 STS.U8 [R2+UR4], R11 ;  /* 0x0000000b02008988 */ /* 0x0003e80008000004 */
[----:B------:R1:W-:Y:S01]  /*0250*/  @!P0 STS.64 [R4], R6 ;  /* 0x0000000604008388 */ /* 0x0003e20000000a00 */
[----:B------:R-:W-:Y:S05]  /*0260*/  BRA `(.L_x_4804) ;  /* 0x0000000000247947 */ /* 0x000fea0003800000 */
.L_x_4803:
        /* <DEDUP_REMOVED lines=9> */
.L_x_4804:
[----:B------:R-:W-:Y:S05]  /*0300*/  BSYNC.RECONVERGENT B0 ;  /* 0x0000000000007941 */ /* 0x000fea0003800200 */
.L_x_4802:
[----:B------:R-:W-:Y:S01]  /*0310*/  BAR.SYNC.DEFER_BLOCKING 0x0 ;  /* 0x0000000000007b1d */ /* 0x000fe20000010000 */
[----:B------:R-:W-:-:S13]  /*0320*/  ISETP.GE.U32.AND P0, PT, R9, 0x42, PT ;  /* 0x000000420900780c */ /* 0x000fda0003f06070 */
[----:B------:R-:W-:Y:S05]  /*0330*/  @!P0 BRA `(.L_x_4805) ;  /* 0x0000000000888947 */ /* 0x000fea0003800000 */
.L_x_4810:
[--C-:B------:R-:W-:Y:S01]  /*0340*/  IMAD.MOV.U32 R12, RZ, RZ, R9.reuse ;  /* 0x000000ffff0c7224 */ /* 0x100fe200078e0009 */
[----:B------:R-:W-:Y:S01]  /*0350*/  SHF.R.U32.HI R9, RZ, 0x1, R9 ;  /* 0x00000001ff097819 */ /* 0x000fe20000011609 */
[----:B------:R-:W-:Y:S03]  /*0360*/  BSSY.RECONVERGENT B0, `(.L_x_4806) ;  /* 0x000001b000007945 */ /* 0x000fe60003800200 */
[----:B------:R-:W-:-:S13]  /*0370*/  ISETP.GE.U32.AND P0, PT, R2, R9, PT ;  /* 0x000000090200720c */ /* 0x000fda0003f06070 */
[----:B--2---:R-:W-:Y:S05]  /*0380*/  @P0 BRA `(.L_x_4807) ;  /* 0x0000000000600947 */ /* 0x004fea0003800000 */
[----:B01----:R-:W0:Y:S01]  /*0390*/  LDS.U8 R6, [R2+UR4] ;  /* 0x0000000402067984 */ /* 0x003e220008000000 */
        /* <DEDUP_REMOVED lines=20> */
.L_x_4809:
[----:B------:R-:W-:Y:S05]  /*04e0*/  BSYNC.RELIABLE B1 ;  /* 0x0000000000017941 */ /* 0x000fea0003800100 */
.L_x_4808:
[----:B------:R2:W-:Y:S04]  /*04f0*/  STS.U8 [R2+UR4], R13 ;  /* 0x0000000d02007988 */ /* 0x0005e80008000004 */
[----:B-1----:R2:W-:Y:S02]  /*0500*/  STS.64 [R4], R6 ;  /* 0x0000000604007388 */ /* 0x0025e40000000a00 */
.L_x_4807:
[----:B------:R-:W-:Y:S05]  /*0510*/  BSYNC.RECONVERGENT B0 ;  /* 0x0000000000007941 */ /* 0x000fea0003800200 */
.L_x_4806:
[----:B------:R-:W-:Y:S05]  /*0520*/  WARPSYNC.ALL ;  /* 0x0000000000007948 */ /* 0x000fea0003800000 */
[----:B------:R-:W-:Y:S01]  /*0530*/  BAR.SYNC.DEFER_BLOCKING 0x0 ;  /* 0x0000000000007b1d */ /* 0x000fe20000010000 */
[----:B------:R-:W-:-:S13]  /*0540*/  ISETP.GT.U32.AND P0, PT, R12, 0x83, PT ;  /* 0x000000830c00780c */ /* 0x000fda0003f04070 */
[----:B------:R-:W-:Y:S05]  /*0550*/  @P0 BRA `(.L_x_4810) ;  /* 0xfffffffc00780947 */ /* 0x000fea000383ffff */
.L_x_4805:
[----:B------:R-:W-:-:S13]  /*0560*/  ISETP.GT.U32.AND P0, PT, R2, 0x1f, PT ;  /* 0x0000001f0200780c */ /* 0x000fda0003f04070 */
[----:B------:R-:W-:Y:S05]  /*0570*/  @P0 EXIT ;  /* 0x000000000000094d */ /* 0x000fea0003800000 */
[----:B012---:R-:W0:Y:S01]  /*0580*/  LDS.U8 R6, [R2+UR4] ;  /* 0x0000000402067984 */ /* 0x007e220008000000 */
[----:B------:R-:W-:Y:S04]  /*0590*/  BSSY.RECONVERGENT B1, `(.L_x_4811) ;  /* 0x0000019000017945 */ /* 0x000fe80003800200 */
[----:B------:R-:W-:Y:S01]  /*05a0*/  BSSY.RELIABLE B0, `(.L_x_4812) ;  /* 0x0000013000007945 */ /* 0x000fe20003800100 */
[----:B------:R-:W1:Y:S01]  /*05b0*/  LDS.U8 R5, [R2+UR4+0x20] ;  /* 0x0000200402057984 */ /* 0x000e620008000000 */
[----:B0-----:R-:W-:-:S04]  /*05c0*/  ISETP.NE.AND P0, PT, R6, RZ, PT ;  /* 0x000000ff0600720c */ /* 0x001fc80003f05270 */
[----:B------:R-:W-:-:S04]  /*05d0*/  SEL R6, RZ, 0x1, !P0 ;  /* 0x00000001ff067807 */ /* 0x000fc80004000000 */
[----:B-1----:R-:W-:-:S13]  /*05e0*/  ISETP.GT.U32.AND P0, PT, R5, R6, PT ;  /* 0x000000060500720c */ /* 0x002fda0003f04070 */
[----:B------:R-:W-:Y:S05]  /*05f0*/  @P0 BRA `(.L_x_4813) ;  /* 0x0000000000340947 */ /* 0x000fea0003800000 */
[----:B------:R-:W0:Y:S04]  /*0600*/  LDS.U8 R6, [R2+UR4] ;  /* 0x0000000402067984 */ /* 0x000e280008000000 */
[----:B------:R-:W1:Y:S01]  /*0610*/  LDS.U8 R5, [R2+UR4+0x20] ;  /* 0x0000200402057984 */ /* 0x000e620008000000 */
[----:B0-----:R-:W-:-:S04]  /*0620*/  ISETP.NE.AND P0, PT, R6, RZ, PT ;  /* 0x000000ff0600720c */ /* 0x001fc80003f05270 */
[----:B------:R-:W-:-:S04]  /*0630*/  SEL R6, RZ, 0x1, !P0 ;  /* 0x00000001ff067807 */ /* 0x000fc80004000000 */
[----:B-1----:R-:W-:-:S13]  /*0640*/  ISETP.NE.AND P0, PT, R5, R6, PT ;  /* 0x000000060500720c */ /* 0x002fda0003f05270 */
        /* <DEDUP_REMOVED lines=8> */
.L_x_4813:
[----:B------:R-:W-:Y:S05]  /*06d0*/  BSYNC.RELIABLE B0 ;  /* 0x0000000000007941 */ /* 0x000fea0003800100 */
.L_x_4812:
[----:B------:R-:W0:Y:S04]  /*06e0*/  LDS.64 R6, [R4+0x100] ;  /* 0x0001000004067984 */ /* 0x000e280000000a00 */
[----:B0-----:R-:W-:Y:S04]  /*06f0*/  STS.64 [R4], R6 ;  /* 0x0000000604007388 */ /* 0x001fe80000000a00 */
[----:B------:R-:W0:Y:S04]  /*0700*/  LDS.U8 R5, [R2+UR4+0x20] ;  /* 0x0000200402057984 */ /* 0x000e280008000000 */
[----:B0-----:R0:W-:Y:S02]  /*0710*/  STS.U8 [R2+UR4], R5 ;  /* 0x0000000502007988 */ /* 0x0011e40008000004 */
.L_x_4814:
[----:B------:R-:W-:Y:S05]  /*0720*/  BSYNC.RECONVERGENT B1 ;  /* 0x0000000000017941 */ /* 0x000fea0003800200 */
.L_x_4811:
[----:B------:R-:W-:Y:S05]  /*0730*/  WARPSYNC.ALL ;  /* 0x0000000000007948 */ /* 0x000fea0003800000 */
[----:B------:R-:W1:Y:S01]  /*0740*/  LDS.U8 R6, [R2+UR4] ;  /* 0x0000000402067984 */ /* 0x000e620008000000 */
[----:B------:R-:W-:Y:S04]  /*0750*/  BSSY.RECONVERGENT B2, `(.L_x_4815) ;  /* 0x0000019000027945 */ /* 0x000fe80003800200 */
[----:B------:R-:W-:Y:S01]  /*0760*/  BSSY.RELIABLE B1, `(.L_x_4816) ;  /* 0x0000013000017945 */ /* 0x000fe20003800100 */
[----:B0-----:R-:W0:Y:S01]  /*0770*/  LDS.U8 R5, [R2+UR4+0x10] ;  /* 0x0000100402057984 */ /* 0x001e220008000000 */
[----:B-1----:R-:W-:-:S04]  /*0780*/  ISETP.NE.AND P0, PT, R6, RZ, PT ;  /* 0x000000ff0600720c */ /* 0x002fc80003f05270 */
[----:B------:R-:W-:-:S04]  /*0790*/  SEL R6, RZ, 0x1, !P0 ;  /* 0x00000001ff067807 */ /* 0x000fc80004000000 */
[----:B0-----:R-:W-:-:S13]  /*07a0*/  ISETP.GT.U32.AND P0, PT, R5, R6, PT ;  /* 0x000000060500720c */ /* 0x001fda0003f04070 */
        /* <DEDUP_REMOVED lines=14> */
.L_x_4817:
[----:B------:R-:W-:Y:S05]  /*0890*/  BSYNC.RELIABLE B1 ;  /* 0x0000000000017941 */ /* 0x000fea0003800100 */
.L_x_4816:
[----:B------:R-:W0:Y:S04]  /*08a0*/  LDS.64 R6, [R4+0x80] ;  /* 0x0000800004067984 */ /* 0x000e280000000a00 */
[----:B0-----:R-:W-:Y:S04]  /*08b0*/  STS.64 [R4], R6 ;  /* 0x0000000604007388 */ /* 0x001fe80000000a00 */
[----:B------:R-:W0:Y:S04]  /*08c0*/  LDS.U8 R5, [R2+UR4+0x10] ;  /* 0x0000100402057984 */ /* 0x000e280008000000 */
[----:B0-----:R0:W-:Y:S02]  /*08d0*/  STS.U8 [R2+UR4], R5 ;  /* 0x0000000502007988 */ /* 0x0011e40008000004 */
.L_x_4818:
[----:B------:R-:W-:Y:S05]  /*08e0*/  BSYNC.RECONVERGENT B2 ;  /* 0x0000000000027941 */ /* 0x000fea0003800200 */
.L_x_4815:
        /* <DEDUP_REMOVED lines=22> */
.L_x_4821:
[----:B------:R-:W-:Y:S05]  /*0a50*/  BSYNC.RELIABLE B2 ;  /* 0x0000000000027941 */ /* 0x000fea0003800100 */
.L_x_4820:
[----:B------:R-:W0:Y:S04]  /*0a60*/  LDS.64 R6, [R4+0x40] ;  /* 0x0000400004067984 */ /* 0x000e280000000a00 */
[----:B0-----:R-:W-:Y:S04]  /*0a70*/  STS.64 [R4], R6 ;  /* 0x0000000604007388 */ /* 0x001fe80000000a00 */
[----:B------:R-:W0:Y:S04]  /*0a80*/  LDS.U8 R5, [R2+UR4+0x8] ;  /* 0x0000080402057984 */ /* 0x000e280008000000 */
[----:B0-----:R0:W-:Y:S02]  /*0a90*/  STS.U8 [R2+UR4], R5 ;  /* 0x0000000502007988 */ /* 0x0011e40008000004 */
.L_x_4822:
[----:B------:R-:W-:Y:S05]  /*0aa0*/  BSYNC.RECONVERGENT B3 ;  /* 0x0000000000037941 */ /* 0x000fea0003800200 */
.L_x_4819:
        /* <DEDUP_REMOVED lines=22> */
.L_x_4825:
[----:B------:R-:W-:Y:S05]  /*0c10*/  BSYNC.RELIABLE B3 ;  /* 0x0000000000037941 */ /* 0x000fea0003800100 */
.L_x_4824:
[----:B------:R-:W0:Y:S04]  /*0c20*/  LDS.64 R6, [R4+0x20] ;  /* 0x0000200004067984 */ /* 0x000e280000000a00 */
[----:B0-----:R-:W-:Y:S04]  /*0c30*/  STS.64 [R4], R6 ;  /* 0x0000000604007388 */ /* 0x001fe80000000a00 */
[----:B------:R-:W0:Y:S04]  /*0c40*/  LDS.U8 R5, [R2+UR4+0x4] ;  /* 0x0000040402057984 */ /* 0x000e280008000000 */
[----:B0-----:R0:W-:Y:S02]  /*0c50*/  STS.U8 [R2+UR4], R5 ;  /* 0x0000000502007988 */ /* 0x0011e40008000004 */
.L_x_4826:
[----:B------:R-:W-:Y:S05]  /*0c60*/  BSYNC.RECONVERGENT B4 ;  /* 0x0000000000047941 */ /* 0x000fea0003800200 */
.L_x_4823:
        /* <DEDUP_REMOVED lines=22> */
.L_x_4829:
[----:B------:R-:W-:Y:S05]  /*0dd0*/  BSYNC.RELIABLE B4 ;  /* 0x0000000000047941 */ /* 0x000fea0003800100 */
.L_x_4828:
[----:B------:R-:W0:Y:S04]  /*0de0*/  LDS.64 R6, [R4+0x10] ;  /* 0x0000100004067984 */ /* 0x000e280000000a00 */
[----:B0-----:R-:W-:Y:S04]  /*0df0*/  STS.64 [R4], R6 ;  /* 0x0000000604007388 */ /* 0x001fe80000000a00 */
[----:B------:R-:W0:Y:S04]  /*0e00*/  LDS.U8 R5, [R2+UR4+0x2] ;  /* 0x0000020402057984 */ /* 0x000e280008000000 */
[----:B0-----:R0:W-:Y:S02]  /*0e10*/  STS.U8 [R2+UR4], R5 ;  /* 0x0000000502007988 */ /* 0x0011e40008000004 */
.L_x_4830:
[----:B------:R-:W-:Y:S05]  /*0e20*/  BSYNC.RECONVERGENT B5 ;  /* 0x0000000000057941 */ /* 0x000fea0003800200 */
.L_x_4827:
        /* <DEDUP_REMOVED lines=22> */
.L_x_4833:
[----:B------:R-:W-:Y:S05]  /*0f90*/  BSYNC.RELIABLE B6 ;  /* 0x0000000000067941 */ /* 0x000fea0003800100 */
.L_x_4832:
[----:B------:R-:W0:Y:S04]  /*0fa0*/  LDS.64 R6, [R4+0x8] ;  /* 0x0000080004067984 */ /* 0x000e280000000a00 */
[----:B0-----:R-:W-:Y:S04]  /*0fb0*/  STS.64 [R4], R6 ;  /* 0x0000000604007388 */ /* 0x001fe80000000a00 */
[----:B------:R-:W0:Y:S04]  /*0fc0*/  LDS.U8 R5, [R2+UR4+0x1] ;  /* 0x0000010402057984 */ /* 0x000e280008000000 */
[----:B0-----:R0:W-:Y:S02]  /*0fd0*/  STS.U8 [R2+UR4], R5 ;  /* 0x0000000502007988 */ /* 0x0011e40008000004 */
.L_x_4834:
[----:B------:R-:W-:Y:S05]  /*0fe0*/  BSYNC.RECONVERGENT B5 ;  /* 0x0000000000057941 */ /* 0x000fea0003800200 */
.L_x_4831:
        /* <DEDUP_REMOVED lines=16> */
.L_x_4835:
        /* <DEDUP_REMOVED lines=9> */
.L_x_4952:


//--------------------- .nv.shared.nkd2_bf16      --------------------------
	.section	.nv.shared.nkd2_bf16,"aw",@nobits
	.sectionflags	@""
	.align	16
	.zero		1024


//--------------------- .nv.shared.reserved.0     --------------------------
	.section	.nv.shared.reserved.0,"aw",@nobits
	.weak		__nv_reservedSMEM_offset_0_alias
	.size		__nv_reservedSMEM_offset_0_alias, 0, 64
	.other		__nv_reservedSMEM_offset_0_alias,@"STO_CUDA_RESERVED_SHARED STV_DEFAULT"
__nv_reservedSMEM_offset_0_alias:
	.zero		0
	.zero		64


//--------------------- .nv.shared.nkd_bf16       --------------------------
	.section	.nv.shared.nkd_bf16,"aw",@nobits
	.sectionflags	@""
	.align	16
	.zero		1024


//--------------------- .nv.shared.contiguous_reduce2_bf16 --------------------------
	.section	.nv.shared.contiguous_reduce2_bf16,"aw",@nobits
	.sectionflags	@""
	.align	16
	.zero		1024


//--------------------- .nv.shared.uncontiguous_reduce_bf16 --------------------------
	.section	.nv.shared.uncontiguous_reduce_bf16,"aw",@nobits
	.sectionflags	@""
	.align	16
	.zero		1024


//--------------------- .nv.shared.contiguous_reduce_bf16 --------------------------
	.section	.nv.shared.contiguous_reduce_bf16,"aw",@nobits
	.sectionflags	@""
	.align	16
	.zero		1024


//--------------------- .nv.shared.nkd2_f16       --------------------------
	.section	.nv.shared.nkd2_f16,"aw",@nobits
	.sectionflags	@""
	.align	16
	.zero		1024


//--------------------- .nv.shared.nkd_f16        --------------------------
	.section	.nv.shared.nkd_f16,"aw",@nobits
	.sectionflags	@""
	.align	16
	.zero		1024


//--------------------- .nv.shared.contiguous_reduce2_f16 --------------------------
	.section	.nv.shared.contiguous_reduce2_f16,"aw",@nobits
	.sectionflags	@""
	.align	16
	.zero		1024


//--------------------- .nv.shared.uncontiguous_reduce_f16 --------------------------
	.section	.nv.shared.uncontiguous_reduce_f16,"aw",@nobits
	.sectionflags	@""
	.align	16
	.zero		1024


//--------------------- .nv.shared.contiguous_reduce_f16 --------------------------
	.section	.nv.shared.contiguous_reduce_f16,"aw",@nobits
	.sectionflags	@""
	.align	16
	.zero		1024


//--------------------- .nv.shared.nkd2_f64       --------------------------
	.section	.nv.shared.nkd2_f64,"aw",@nobits
	.sectionflags	@""
	.align	16
	.zero		1024


//--------------------- .nv.shared.nkd_f64        --------------------------
	.section	.nv.shared.nkd_f64,"aw",@nobits
	.sectionflags	@""
	.align	16
	.zero		1024


//--------------------- .nv.shared.contiguous_reduce2_f64 --------------------------
	.section	.nv.shared.contiguous_reduce2_f64,"aw",@nobits
	.sectionflags	@""
	.align	16
	.zero		1024


//--------------------- .nv.shared.uncontiguous_reduce_f64 --------------------------
	.section	.nv.shared.uncontiguous_reduce_f64,"aw",@nobits
	.sectionflags	@""
	.align	16
	.zero		1024


//--------------------- .nv.shared.contiguous_reduce_f64 --------------------------
	.section	.nv.shared.contiguous_reduce_f64,"aw",@nobits
	.sectionflags	@""
	.align	16
	.zero		1024


//--------------------- .nv.shared.nkd2_f32       --------------------------
	.section	.nv.shared.nkd2_f32,"aw",@nobits
	.sectionflags	@""
	.align	16
	.zero		1024


//--------------------- .nv.shared.nkd_f32        --------------------------
	.section	.nv.shared.nkd_f32,"aw",@nobits
	.sectionflags	@""
	.align	16
	.zero		1024


//--------------------- .nv.shared.contiguous_reduce2_f32 --------------------------
	.section	.nv.shared.contiguous_reduce2_f32,"aw",@nobits
	.sectionflags	@""
	.align	16
	.zero		1024


//--------------------- .nv.shared.uncontiguous_reduce_f32 --------------------------
	.section	.nv.shared.uncontiguous_reduce_f32,"aw",@nobits
	.sectionflags	@""
	.align	16
	.zero		1024


//--------------------- .nv.shared.contiguous_reduce_f32 --------------------------
	.section	.nv.shared.contiguous_reduce_f32,"aw",@nobits
	.sectionflags	@""
	.align	16
	.zero		1024


//--------------------- .nv.shared.nkd2_u64       --------------------------
	.section	.nv.shared.nkd2_u64,"aw",@nobits
	.sectionflags	@""
	.align	16
	.zero		1024


//--------------------- .nv.shared.nkd_u64        --------------------------
	.section	.nv.shared.nkd_u64,"aw",@nobits
	.sectionflags	@""
	.align	16
	.zero		1024


//--------------------- .nv.shared.contiguous_reduce2_u64 --------------------------
	.section	.nv.shared.contiguous_reduce2_u64,"aw",@nobits
	.sectionflags	@""
	.align	16
	.zero		1024


//--------------------- .nv.shared.uncontiguous_reduce_u64 --------------------------
	.section	.nv.shared.uncontiguous_reduce_u64,"aw",@nobits
	.sectionflags	@""
	.align	16
	.zero		1024


//--------------------- .nv.shared.contiguous_reduce_u64 --------------------------
	.section	.nv.shared.contiguous_reduce_u64,"aw",@nobits
	.sectionflags	@""
	.align	16
	.zero		1024


//--------------------- .nv.shared.nkd2_u32       --------------------------
	.section	.nv.shared.nkd2_u32,"aw",@nobits
	.sectionflags	@""
	.align	16
	.zero		1024


//--------------------- .nv.shared.nkd_u32        --------------------------
	.section	.nv.shared.nkd_u32,"aw",@nobits
	.sectionflags	@""
	.align	16
	.zero		1024


//--------------------- .nv.shared.contiguous_reduce2_u32 --------------------------
	.section	.nv.shared.contiguous_reduce2_u32,"aw",@nobits
	.sectionflags	@""
	.align	16
	.zero		1024


//--------------------- .nv.shared.uncontiguous_reduce_u32 --------------------------
	.section	.nv.shared.uncontiguous_reduce_u32,"aw",@nobits
	.sectionflags	@""
	.align	16
	.zero		1024


//--------------------- .nv.shared.contiguous_reduce_u32 --------------------------
	.section	.nv.shared.contiguous_reduce_u32,"aw",@nobits
	.sectionflags	@""
	.align	16
	.zero		1024


//--------------------- .nv.shared.nkd2_u16       --------------------------
	.section	.nv.shared.nkd2_u16,"aw",@nobits
	.sectionflags	@""
	.align	16
	.zero		1024


//--------------------- .nv.shared.nkd_u16        --------------------------
	.section	.nv.shared.nkd_u16,"aw",@nobits
	.sectionflags	@""
	.align	16
	.zero		1024


//--------------------- .nv.shared.contiguous_reduce2_u16 --------------------------
	.section	.nv.shared.contiguous_reduce2_u16,"aw",@nobits
	.sectionflags	@""
	.align	16
	.zero		1024


//--------------------- .nv.shared.uncontiguous_reduce_u16 --------------------------
	.section	.nv.shared.uncontiguous_reduce_u16,"aw",@nobits
	.sectionflags	@""
	.align	16
	.zero		1024


//--------------------- .nv.shared.contiguous_reduce_u16 --------------------------
	.section	.nv.shared.contiguous_reduce_u16,"aw",@nobits
	.sectionflags	@""
	.align	16
	.zero		1024


//--------------------- .nv.shared.nkd2_u8        --------------------------
	.section	.nv.shared.nkd2_u8,"aw",@nobits
	.sectionflags	@""
	.align	16
	.zero		1024


//--------------------- .nv.shared.nkd_u8         --------------------------
	.section	.nv.shared.nkd_u8,"aw",@nobits
	.sectionflags	@""
	.align	16
	.zero		1024


//--------------------- .nv.shared.contiguous_reduce2_u8 --------------------------
	.section	.nv.shared.contiguous_reduce2_u8,"aw",@nobits
	.sectionflags	@""
	.align	16
	.zero		1024


//--------------------- .nv.shared.uncontiguous_reduce_u8 --------------------------
	.section	.nv.shared.uncontiguous_reduce_u8,"aw",@nobits
	.sectionflags	@""
	.align	16
	.zero		1024


//--------------------- .nv.shared.contiguous_reduce_u8 --------------------------
	.section	.nv.shared.contiguous_reduce_u8,"aw",@nobits
	.sectionflags	@""
	.align	16
	.zero		1024


//--------------------- .nv.shared.nkd2_i64       --------------------------
	.section	.nv.shared.nkd2_i64,"aw",@nobits
	.sectionflags	@""
	.align	16
	.zero		1024


//--------------------- .nv.shared.nkd_i64        --------------------------
	.section	.nv.shared.nkd_i64,"aw",@nobits
	.sectionflags	@""
	.align	16
	.zero		1024


//--------------------- .nv.shared.contiguous_reduce2_i64 --------------------------
	.section	.nv.shared.contiguous_reduce2_i64,"aw",@nobits
	.sectionflags	@""
	.align	16
	.zero		1024


//--------------------- .nv.shared.uncontiguous_reduce_i64 --------------------------
	.section	.nv.shared.uncontiguous_reduce_i64,"aw",@nobits
	.sectionflags	@""
	.align	16
	.zero		1024


//--------------------- .nv.shared.contiguous_reduce_i64 --------------------------
	.section	.nv.shared.contiguous_reduce_i64,"aw",@nobits
	.sectionflags	@""
	.align	16
	.zero		1024


//--------------------- .nv.shared.nkd2_i32       --------------------------
	.section	.nv.shared.nkd2_i32,"aw",@nobits
	.sectionflags	@""
	.align	16
	.zero		1024


//--------------------- .nv.shared.nkd_i32        --------------------------
	.section	.nv.shared.nkd_i32,"aw",@nobits
	.sectionflags	@""
	.align	16
	.zero		1024


//--------------------- .nv.shared.contiguous_reduce2_i32 --------------------------
	.section	.nv.shared.contiguous_reduce2_i32,"aw",@nobits
	.sectionflags	@""
	.align	16
	.zero		1024


//--------------------- .nv.shared.uncontiguous_reduce_i32 --------------------------
	.section	.nv.shared.uncontiguous_reduce_i32,"aw",@nobits
	.sectionflags	@""
	.align	16
	.zero		1024


//--------------------- .nv.shared.contiguous_reduce_i32 --------------------------
	.section	.nv.shared.contiguous_reduce_i32,"aw",@nobits
	.sectionflags	@""
	.align	16
	.zero		1024


//--------------------- .nv.shared.nkd2_i16       --------------------------
	.section	.nv.shared.nkd2_i16,"aw",@nobits
	.sectionflags	@""
	.align	16
	.zero		1024


//--------------------- .nv.shared.nkd_i16        --------------------------
	.section	.nv.shared.nkd_i16,"aw",@nobits
	.sectionflags	@""
	.align	16
	.zero		1024


//--------------------- .nv.shared.contiguous_reduce2_i16 --------------------------
	.section	.nv.shared.contiguous_reduce2_i16,"aw",@nobits
	.sectionflags	@""
	.align	16
	.zero		1024


//--------------------- .nv.shared.uncontiguous_reduce_i16 --------------------------
	.section	.nv.shared.uncontiguous_reduce_i16,"aw",@nobits
	.sectionflags	@""
	.align	16
	.zero		1024


//--------------------- .nv.shared.contiguous_reduce_i16 --------------------------
	.section	.nv.shared.contiguous_reduce_i16,"aw",@nobits
	.sectionflags	@""
	.align	16
	.zero		1024


//--------------------- .nv.shared.nkd2_i8        --------------------------
	.section	.nv.shared.nkd2_i8,"aw",@nobits
	.sectionflags	@""
	.align	16
	.zero		1024


//--------------------- .nv.shared.nkd_i8         --------------------------
	.section	.nv.shared.nkd_i8,"aw",@nobits
	.sectionflags	@""
	.align	16
	.zero		1024


//--------------------- .nv.shared.contiguous_reduce2_i8 --------------------------
	.section	.nv.shared.contiguous_reduce2_i8,"aw",@nobits
	.sectionflags	@""
	.align	16
	.zero		1024


//--------------------- .nv.shared.uncontiguous_reduce_i8 --------------------------
	.section	.nv.shared.uncontiguous_reduce_i8,"aw",@nobits
	.sectionflags	@""
	.align	16
	.zero		1024


//--------------------- .nv.shared.contiguous_reduce_i8 --------------------------
	.section	.nv.shared.contiguous_reduce_i8,"aw",@nobits
	.sectionflags	@""
	.align	16
	.zero		1024


//--------------------- .nv.shared.nkd2_bool      --------------------------
	.section	.nv.shared.nkd2_bool,"aw",@nobits
	.sectionflags	@""
	.align	16
	.zero		1024


//--------------------- .nv.shared.nkd_bool       --------------------------
	.section	.nv.shared.nkd_bool,"aw",@nobits
	.sectionflags	@""
	.align	16
	.zero		1024


//--------------------- .nv.shared.contiguous_reduce2_bool --------------------------
	.section	.nv.shared.contiguous_reduce2_bool,"aw",@nobits
	.sectionflags	@""
	.align	16
	.zero		1024


//--------------------- .nv.shared.uncontiguous_reduce_bool --------------------------
	.section	.nv.shared.uncontiguous_reduce_bool,"aw",@nobits
	.sectionflags	@""
	.align	16
	.zero		1024


//--------------------- .nv.shared.contiguous_reduce_bool --------------------------
	.section	.nv.shared.contiguous_reduce_bool,"aw",@nobits
	.sectionflags	@""
	.align	16
	.zero		1024


//--------------------- .nv.constant0.nkd2_bf16   --------------------------
	.section	.nv.constant0.nkd2_bf16,"a",@progbits
	.sectionflags	@""
	.align	4
.nv.constant0.nkd2_bf16:
	.zero		960


//--------------------- .nv.constant0.nkd_bf16    --------------------------
	.section	.nv.constant0.nkd_bf16,"a",@progbits
	.sectionflags	@""
	.align	4
.nv.constant0.nkd_bf16:
	.zero		976


//--------------------- .nv.constant0.contiguous_reduce2_bf16 --------------------------
	.section	.nv.constant0.contiguous_reduce2_bf16,"a",@progbits
	.sectionflags	@""
	.align	4
.nv.constant0.contiguous_reduce2_bf16:
	.zero		928


//--------------------- .nv.constant0.uncontiguous_reduce_bf16 --------------------------
	.section	.nv.constant0.uncontiguous_reduce_bf16,"a",@progbits
	.sectionflags	@""
	.align	4
.nv.constant0.uncontiguous_reduce_bf16:
	.zero		952


//--------------------- .nv.constant0.contiguous_reduce_bf16 --------------------------
	.section	.nv.constant0.contiguous_reduce_bf16,"a",@progbits
	.sectionflags	@""
	.align	4
.nv.constant0.contiguous_reduce_bf16:
	.zero		928


//--------------------- .nv.constant0.nkd2_f16    --------------------------
	.section	.nv.constant0.nkd2_f16,"a",@progbits
	.sectionflags	@""
	.align	4
.nv.constant0.nkd2_f16:
	.zero		960


//--------------------- .nv.constant0.nkd_f16     --------------------------
	.section	.nv.constant0.nkd_f16,"a",@progbits
	.sectionflags	@""
	.align	4
.nv.constant0.nkd_f16:
	.zero		976


//--------------------- .nv.constant0.contiguous_reduce2_f16 --------------------------
	.section	.nv.constant0.contiguous_reduce2_f16,"a",@progbits
	.sectionflags	@""
	.align	4
.nv.constant0.contiguous_reduce2_f16:
	.zero		928


//--------------------- .nv.constant0.uncontiguous_reduce_f16 --------------------------
	.section	.nv.constant0.uncontiguous_reduce_f16,"a",@progbits
	.sectionflags	@""
	.align	4
.nv.constant0.uncontiguous_reduce_f16:
	.zero		952


//--------------------- .nv.constant0.contiguous_reduce_f16 --------------------------
	.section	.nv.constant0.contiguous_reduce_f16,"a",@progbits
	.sectionflags	@""
	.align	4
.nv.constant0.contiguous_reduce_f16:
	.zero		928


//--------------------- .nv.constant0.nkd2_f64    --------------------------
	.section	.nv.constant0.nkd2_f64,"a",@progbits
	.sectionflags	@""
	.align	4
.nv.constant0.nkd2_f64:
	.zero		960


//--------------------- .nv.constant0.nkd_f64     --------------------------
	.section	.nv.constant0.nkd_f64,"a",@progbits
	.sectionflags	@""
	.align	4
.nv.constant0.nkd_f64:
	.zero		976


//--------------------- .nv.constant0.contiguous_reduce2_f64 --------------------------
	.section	.nv.constant0.contiguous_reduce2_f64,"a",@progbits
	.sectionflags	@""
	.align	4
.nv.constant0.contiguous_reduce2_f64:
	.zero		928


//--------------------- .nv.constant0.uncontiguous_reduce_f64 --------------------------
	.section	.nv.constant0.uncontiguous_reduce_f64,"a",@progbits
	.sectionflags	@""
	.align	4
.nv.constant0.uncontiguous_reduce_f64:
	.zero		952


//--------------------- .nv.constant0.contiguous_reduce_f64 --------------------------
	.section	.nv.constant0.contiguous_reduce_f64,"a",@progbits
	.sectionflags	@""
	.align	4
.nv.constant0.contiguous_reduce_f64:
	.zero		928


//--------------------- .nv.constant0.nkd2_f32    --------------------------
	.section	.nv.constant0.nkd2_f32,"a",@progbits
	.sectionflags	@""
	.align	4
.nv.constant0.nkd2_f32:
	.zero		960


//--------------------- .nv.constant0.nkd_f32     --------------------------
	.section	.nv.constant0.nkd_f32,"a",@progbits
	.sectionflags	@""
	.align	4
.nv.constant0.nkd_f32:
	.zero		976


//--------------------- .nv.constant0.contiguous_reduce2_f32 --------------------------
	.section	.nv.constant0.contiguous_reduce2_f32,"a",@progbits
	.sectionflags	@""
	.align	4
.nv.constant0.contiguous_reduce2_f32:
	.zero		928


//--------------------- .nv.constant0.uncontiguous_reduce_f32 --------------------------
	.section	.nv.constant0.uncontiguous_reduce_f32,"a",@progbits
	.sectionflags	@""
	.align	4
.nv.constant0.uncontiguous_reduce_f32:
	.zero		952


//--------------------- .nv.constant0.contiguous_reduce_f32 --------------------------
	.section	.nv.constant0.contiguous_reduce_f32,"a",@progbits
	.sectionflags	@""
	.align	4
.nv.constant0.contiguous_reduce_f32:
	.zero		928


//--------------------- .nv.constant0.nkd2_u64    --------------------------
	.section	.nv.constant0.nkd2_u64,"a",@progbits
	.sectionflags	@""
	.align	4
.nv.constant0.nkd2_u64:
	.zero		960


//--------------------- .nv.constant0.nkd_u64     --------------------------
	.section	.nv.constant0.nkd_u64,"a",@progbits
	.sectionflags	@""
	.align	4
.nv.constant0.nkd_u64:
	.zero		976


//--------------------- .nv.constant0.contiguous_reduce2_u64 --------------------------
	.section	.nv.constant0.contiguous_reduce2_u64,"a",@progbits
	.sectionflags	@""
	.align	4
.nv.constant0.contiguous_reduce2_u64:
	.zero		928


//--------------------- .nv.constant0.uncontiguous_reduce_u64 --------------------------
	.section	.nv.constant0.uncontiguous_reduce_u64,"a",@progbits
	.sectionflags	@""
	.align	4
.nv.constant0.uncontiguous_reduce_u64:
	.zero		952


//--------------------- .nv.constant0.contiguous_reduce_u64 --------------------------
	.section	.nv.constant0.contiguous_reduce_u64,"a",@progbits
	.sectionflags	@""
	.align	4
.nv.constant0.contiguous_reduce_u64:
	.zero		928


//--------------------- .nv.constant0.nkd2_u32    --------------------------
	.section	.nv.constant0.nkd2_u32,"a",@progbits
	.sectionflags	@""
	.align	4
.nv.constant0.nkd2_u32:
	.zero		960


//--------------------- .nv.constant0.nkd_u32     --------------------------
	.section	.nv.constant0.nkd_u32,"a",@progbits
	.sectionflags	@""
	.align	4
.nv.constant0.nkd_u32:
	.zero		976


//--------------------- .nv.constant0.contiguous_reduce2_u32 --------------------------
	.section	.nv.constant0.contiguous_reduce2_u32,"a",@progbits
	.sectionflags	@""
	.align	4
.nv.constant0.contiguous_reduce2_u32:
	.zero		928


//--------------------- .nv.constant0.uncontiguous_reduce_u32 --------------------------
	.section	.nv.constant0.uncontiguous_reduce_u32,"a",@progbits
	.sectionflags	@""
	.align	4
.nv.constant0.uncontiguous_reduce_u32:
	.zero		952


//--------------------- .nv.constant0.contiguous_reduce_u32 --------------------------
	.section	.nv.constant0.contiguous_reduce_u32,"a",@progbits
	.sectionflags	@""
	.align	4
.nv.constant0.contiguous_reduce_u32:
	.zero		928


//--------------------- .nv.constant0.nkd2_u16    --------------------------
	.section	.nv.constant0.nkd2_u16,"a",@progbits
	.sectionflags	@""
	.align	4
.nv.constant0.nkd2_u16:
	.zero		960


//--------------------- .nv.constant0.nkd_u16     --------------------------
	.section	.nv.constant0.nkd_u16,"a",@progbits
	.sectionflags	@""
	.align	4
.nv.constant0.nkd_u16:
	.zero		976


//--------------------- .nv.constant0.contiguous_reduce2_u16 --------------------------
	.section	.nv.constant0.contiguous_reduce2_u16,"a",@progbits
	.sectionflags	@""
	.align	4
.nv.constant0.contiguous_reduce2_u16:
	.zero		928


//--------------------- .nv.constant0.uncontiguous_reduce_u16 --------------------------
	.section	.nv.constant0.uncontiguous_reduce_u16,"a",@progbits
	.sectionflags	@""
	.align	4
.nv.constant0.uncontiguous_reduce_u16:
	.zero		952


//--------------------- .nv.constant0.contiguous_reduce_u16 --------------------------
	.section	.nv.constant0.contiguous_reduce_u16,"a",@progbits
	.sectionflags	@""
	.align	4
.nv.constant0.contiguous_reduce_u16:
	.zero		928


//--------------------- .nv.constant0.nkd2_u8     --------------------------
	.section	.nv.constant0.nkd2_u8,"a",@progbits
	.sectionflags	@""
	.align	4
.nv.constant0.nkd2_u8:
	.zero		960


//--------------------- .nv.constant0.nkd_u8      --------------------------
	.section	.nv.constant0.nkd_u8,"a",@progbits
	.sectionflags	@""
	.align	4
.nv.constant0.nkd_u8:
	.zero		976


//--------------------- .nv.constant0.contiguous_reduce2_u8 --------------------------
	.section	.nv.constant0.contiguous_reduce2_u8,"a",@progbits
	.sectionflags	@""
	.align	4
.nv.constant0.contiguous_reduce2_u8:
	.zero		928


//--------------------- .nv.constant0.uncontiguous_reduce_u8 --------------------------
	.section	.nv.constant0.uncontiguous_reduce_u8,"a",@progbits
	.sectionflags	@""
	.align	4
.nv.constant0.uncontiguous_reduce_u8:
	.zero		952


//--------------------- .nv.constant0.contiguous_reduce_u8 --------------------------
	.section	.nv.constant0.contiguous_reduce_u8,"a",@progbits
	.sectionflags	@""
	.align	4
.nv.constant0.contiguous_reduce_u8:
	.zero		928


//--------------------- .nv.constant0.nkd2_i64    --------------------------
	.section	.nv.constant0.nkd2_i64,"a",@progbits
	.sectionflags	@""
	.align	4
.nv.constant0.nkd2_i64:
	.zero		960


//--------------------- .nv.constant0.nkd_i64     --------------------------
	.section	.nv.constant0.nkd_i64,"a",@progbits
	.sectionflags	@""
	.align	4
.nv.constant0.nkd_i64:
	.zero		976


//--------------------- .nv.constant0.contiguous_reduce2_i64 --------------------------
	.section	.nv.constant0.contiguous_reduce2_i64,"a",@progbits
	.sectionflags	@""
	.align	4
.nv.constant0.contiguous_reduce2_i64:
	.zero		928


//--------------------- .nv.constant0.uncontiguous_reduce_i64 --------------------------
	.section	.nv.constant0.uncontiguous_reduce_i64,"a",@progbits
	.sectionflags	@""
	.align	4
.nv.constant0.uncontiguous_reduce_i64:
	.zero		952


//--------------------- .nv.constant0.contiguous_reduce_i64 --------------------------
	.section	.nv.constant0.contiguous_reduce_i64,"a",@progbits
	.sectionflags	@""
	.align	4
.nv.constant0.contiguous_reduce_i64:
	.zero		928


//--------------------- .nv.constant0.nkd2_i32    --------------------------
	.section	.nv.constant0.nkd2_i32,"a",@progbits
	.sectionflags	@""
	.align	4
.nv.constant0.nkd2_i32:
	.zero		960


//--------------------- .nv.constant0.nkd_i32     --------------------------
	.section	.nv.constant0.nkd_i32,"a",@progbits
	.sectionflags	@""
	.align	4
.nv.constant0.nkd_i32:
	.zero		976


//--------------------- .nv.constant0.contiguous_reduce2_i32 --------------------------
	.section	.nv.constant0.contiguous_reduce2_i32,"a",@progbits
	.sectionflags	@""
	.align	4
.nv.constant0.contiguous_reduce2_i32:
	.zero		928


//--------------------- .nv.constant0.uncontiguous_reduce_i32 --------------------------
	.section	.nv.constant0.uncontiguous_reduce_i32,"a",@progbits
	.sectionflags	@""
	.align	4
.nv.constant0.uncontiguous_reduce_i32:
	.zero		952


//--------------------- .nv.constant0.contiguous_reduce_i32 --------------------------
	.section	.nv.constant0.contiguous_reduce_i32,"a",@progbits
	.sectionflags	@""
	.align	4
.nv.constant0.contiguous_reduce_i32:
	.zero		928


//--------------------- .nv.constant0.nkd2_i16    --------------------------
	.section	.nv.constant0.nkd2_i16,"a",@progbits
	.sectionflags	@""
	.align	4
.nv.constant0.nkd2_i16:
	.zero		960


//--------------------- .nv.constant0.nkd_i16     --------------------------
	.section	.nv.constant0.nkd_i16,"a",@progbits
	.sectionflags	@""
	.align	4
.nv.constant0.nkd_i16:
	.zero		976


//--------------------- .nv.constant0.contiguous_reduce2_i16 --------------------------
	.section	.nv.constant0.contiguous_reduce2_i16,"a",@progbits
	.sectionflags	@""
	.align	4
.nv.constant0.contiguous_reduce2_i16:
	.zero		928


//--------------------- .nv.constant0.uncontiguous_reduce_i16 --------------------------
	.section	.nv.constant0.uncontiguous_reduce_i16,"a",@progbits
	.sectionflags	@""
	.align	4
.nv.constant0.uncontiguous_reduce_i16:
	.zero		952


//--------------------- .nv.constant0.contiguous_reduce_i16 --------------------------
	.section	.nv.constant0.contiguous_reduce_i16,"a",@progbits
	.sectionflags	@""
	.align	4
.nv.constant0.contiguous_reduce_i16:
	.zero		928


//--------------------- .nv.constant0.nkd2_i8     --------------------------
	.section	.nv.constant0.nkd2_i8,"a",@progbits
	.sectionflags	@""
	.align	4
.nv.constant0.nkd2_i8:
	.zero		960


//--------------------- .nv.constant0.nkd_i8      --------------------------
	.section	.nv.constant0.nkd_i8,"a",@progbits
	.sectionflags	@""
	.align	4
.nv.constant0.nkd_i8:
	.zero		976


//--------------------- .nv.constant0.contiguous_reduce2_i8 --------------------------
	.section	.nv.constant0.contiguous_reduce2_i8,"a",@progbits
	.sectionflags	@""
	.align	4
.nv.constant0.contiguous_reduce2_i8:
	.zero		928


//--------------------- .nv.constant0.uncontiguous_reduce_i8 --------------------------
	.section	.nv.constant0.uncontiguous_reduce_i8,"a",@progbits
	.sectionflags	@""
	.align	4
.nv.constant0.uncontiguous_reduce_i8:
	.zero		952


//--------------------- .nv.constant0.contiguous_reduce_i8 --------------------------
	.section	.nv.constant0.contiguous_reduce_i8,"a",@progbits
	.sectionflags	@""
	.align	4
.nv.constant0.contiguous_reduce_i8:
	.zero		928


//--------------------- .nv.constant0.nkd2_bool   --------------------------
	.section	.nv.constant0.nkd2_bool,"a",@progbits
	.sectionflags	@""
	.align	4
.nv.constant0.nkd2_bool:
	.zero		960


//--------------------- .nv.constant0.nkd_bool    --------------------------
	.section	.nv.constant0.nkd_bool,"a",@progbits
	.sectionflags	@""
	.align	4
.nv.constant0.nkd_bool:
	.zero		976


//--------------------- .nv.constant0.contiguous_reduce2_bool --------------------------
	.section	.nv.constant0.contiguous_reduce2_bool,"a",@progbits
	.sectionflags	@""
	.align	4
.nv.constant0.contiguous_reduce2_bool:
	.zero		928


//--------------------- .nv.constant0.uncontiguous_reduce_bool --------------------------
	.section	.nv.constant0.uncontiguous_reduce_bool,"a",@progbits
	.sectionflags	@""
	.align	4
.nv.constant0.uncontiguous_reduce_bool:
	.zero		952


//--------------------- .nv.constant0.contiguous_reduce_bool --------------------------
	.section	.nv.constant0.contiguous_reduce_bool,"a",@progbits
	.sectionflags	@""
	.align	4
.nv.constant0.contiguous_reduce_bool:
	.zero		928


//--------------------- SYMBOLS --------------------------

	.type		.nv.reservedSmem.offset0,@object
	.size		.nv.reservedSmem.offset0,0x4
	.type		.nv.reservedSmem.cap,@object
	.size		.nv.reservedSmem.cap,0x4
